//
// Generated by NVIDIA NVVM Compiler
//
// Compiler Build ID: CL-36424714
// Cuda compilation tools, release 13.0, V13.0.88
// Based on NVVM 20.0.0
//

.version 9.0
.target sm_100
.address_size 64

	// .globl	_Z5swat6PclS_lss
.extern .func  (.param .b32 func_retval0) vprintf
(
	.param .b64 vprintf_param_0,
	.param .b64 vprintf_param_1
)
;
// _ZZ5swat6PclS_lssE2s0 has been demoted
// _ZZ5swat6PclS_lssE1F has been demoted
// _ZZ5swat6PclS_lssE1H has been demoted
// _ZZ5swat6PclS_lssE1E has been demoted
// _ZZ5swat6PclS_lssE1x has been demoted
// _ZZ5swat6PclS_lssE2Fi has been demoted
// _ZZ5swat6PclS_lssE1i has been demoted
// _ZZ5swat6PclS_lssE2i1 has been demoted
// _ZZ5swat1PclS_lssE2S0 has been demoted
// _ZZ5swat1PclS_lssE1F has been demoted
// _ZZ5swat1PclS_lssE2H0 has been demoted
// _ZZ5swat1PclS_lssE2H1 has been demoted
// _ZZ11swat_print1PclS_lssE2S0 has been demoted
// _ZZ11swat_print1PclS_lssE2S1 has been demoted
// _ZZ11swat_print1PclS_lssE1F has been demoted
// _ZZ11swat_print1PclS_lssE2H0 has been demoted
// _ZZ11swat_print1PclS_lssE2H1 has been demoted
// _ZZ10swat_printPclS_lssE2S0 has been demoted
// _ZZ10swat_printPclS_lssE2S1 has been demoted
// _ZZ10swat_printPclS_lssE1F has been demoted
// _ZZ10swat_printPclS_lssE2H0 has been demoted
// _ZZ10swat_printPclS_lssE2H1 has been demoted
// _ZZ5swat2PclS_lssE2S0 has been demoted
// _ZZ5swat2PclS_lssE1F has been demoted
// _ZZ5swat2PclS_lssE1H has been demoted
// _ZZ5swat3PclS_lssE2S0 has been demoted
// _ZZ5swat3PclS_lssE1F has been demoted
// _ZZ5swat3PclS_lssE2H0 has been demoted
// _ZZ5swat3PclS_lssE2H1 has been demoted
.global .align 1 .b8 $str[21] = {120, 32, 37, 108, 100, 32, 121, 32, 37, 108, 100, 32, 98, 105, 100, 32, 37, 108, 100, 10};
.global .align 1 .b8 $str$1[17] = {98, 105, 100, 32, 37, 108, 100, 32, 98, 100, 109, 32, 37, 108, 100, 10};
.global .align 1 .b8 $str$2[31] = {98, 105, 100, 32, 37, 108, 100, 32, 98, 100, 109, 32, 37, 108, 100, 32, 98, 105, 100, 32, 37, 108, 100, 32, 77, 32, 37, 108, 100, 10};

.visible .entry _Z5swat6PclS_lss(
	.param .u64 .ptr .align 1 _Z5swat6PclS_lss_param_0,
	.param .u64 _Z5swat6PclS_lss_param_1,
	.param .u64 .ptr .align 1 _Z5swat6PclS_lss_param_2,
	.param .u64 _Z5swat6PclS_lss_param_3,
	.param .u16 _Z5swat6PclS_lss_param_4,
	.param .u16 _Z5swat6PclS_lss_param_5
)
{
	.reg .pred 	%p<19>;
	.reg .b16 	%rs<266>;
	.reg .b32 	%r<81>;
	.reg .b64 	%rd<66>;
	// demoted variable
	.shared .align 1 .b8 _ZZ5swat6PclS_lssE2s0[8097];
	// demoted variable
	.shared .align 2 .b8 _ZZ5swat6PclS_lssE1F[16194];
	// demoted variable
	.shared .align 2 .b8 _ZZ5swat6PclS_lssE1H[16194];
	// demoted variable
	.shared .align 2 .u16 _ZZ5swat6PclS_lssE1E;
	// demoted variable
	.shared .align 2 .u16 _ZZ5swat6PclS_lssE1x;
	// demoted variable
	.shared .align 2 .u16 _ZZ5swat6PclS_lssE2Fi;
	// demoted variable
	.shared .align 2 .u16 _ZZ5swat6PclS_lssE1i;
	// demoted variable
	.shared .align 2 .u16 _ZZ5swat6PclS_lssE2i1;
	ld.param.u64 	%rd21, [_Z5swat6PclS_lss_param_0];
	ld.param.u64 	%rd18, [_Z5swat6PclS_lss_param_1];
	ld.param.u64 	%rd19, [_Z5swat6PclS_lss_param_2];
	ld.param.u64 	%rd20, [_Z5swat6PclS_lss_param_3];
	ld.param.u16 	%rs49, [_Z5swat6PclS_lss_param_4];
	ld.param.u16 	%rs50, [_Z5swat6PclS_lss_param_5];
	cvta.to.global.u64 	%rd1, %rd21;
	setp.lt.s64 	%p1, %rd18, 1;
	@%p1 bra 	$L__BB0_10;
	and.b64  	%rd2, %rd18, 3;
	setp.lt.u64 	%p2, %rd18, 4;
	mov.b64 	%rd63, 0;
	@%p2 bra 	$L__BB0_4;
	and.b64  	%rd63, %rd18, 9223372036854775804;
	mov.b64 	%rd61, 0;
	mov.u32 	%r12, _ZZ5swat6PclS_lssE2s0;
	mov.u32 	%r16, _ZZ5swat6PclS_lssE1F;
	mov.u32 	%r18, _ZZ5swat6PclS_lssE1H;
$L__BB0_3:
	.pragma "nounroll";
	shr.u64 	%rd24, %rd61, 5;
	mul.lo.s64 	%rd25, %rd24, 33;
	mov.b64 	%rd26, 28;
	cvt.u32.u64 	%r4, %rd26;
	cvt.u32.u64 	%r5, %rd61;
	and.b32  	%r6, %r5, %r4;
	cvt.u32.u64 	%r7, %rd25;
	add.s32 	%r8, %r7, %r6;
	add.s64 	%rd27, %rd61, 1;
	and.b64  	%rd28, %rd27, 29;
	add.s64 	%rd29, %rd25, %rd28;
	cvt.u32.u64 	%r9, %rd28;
	add.s32 	%r10, %r7, %r9;
	add.s64 	%rd30, %rd1, %rd61;
	ld.global.nc.u8 	%rs52, [%rd30];
	cvt.u16.u8 	%rs53, %rs52;
	cvt.s32.s16 	%r11, %r8;
	add.s32 	%r13, %r12, %r11;
	st.shared.u8 	[%r13], %rs53;
	cvt.s32.s16 	%r14, %r10;
	shl.b32 	%r15, %r14, 1;
	add.s32 	%r17, %r16, %r15;
	mov.b16 	%rs54, 0;
	st.shared.u16 	[%r17], %rs54;
	add.s32 	%r19, %r18, %r15;
	st.shared.u16 	[%r19], %rs54;
	mov.b64 	%rd31, 2;
	cvt.u32.u64 	%r20, %rd31;
	add.s32 	%r21, %r5, %r20;
	mov.b64 	%rd32, 30;
	cvt.u32.u64 	%r22, %rd32;
	and.b32  	%r23, %r21, %r22;
	add.s32 	%r24, %r7, %r23;
	ld.global.nc.u8 	%rs55, [%rd30+1];
	cvt.u16.u8 	%rs56, %rs55;
	add.s32 	%r25, %r12, %r14;
	st.shared.u8 	[%r25], %rs56;
	cvt.s32.s16 	%r26, %r24;
	shl.b32 	%r27, %r26, 1;
	add.s32 	%r28, %r16, %r27;
	st.shared.u16 	[%r28], %rs54;
	add.s32 	%r29, %r18, %r27;
	st.shared.u16 	[%r29], %rs54;
	cvt.u32.u64 	%r30, %rd29;
	add.s32 	%r31, %r30, %r20;
	ld.global.nc.u8 	%rs57, [%rd30+2];
	cvt.u16.u8 	%rs58, %rs57;
	add.s32 	%r32, %r12, %r26;
	st.shared.u8 	[%r32], %rs58;
	cvt.s32.s16 	%r33, %r31;
	shl.b32 	%r34, %r33, 1;
	add.s32 	%r35, %r16, %r34;
	st.shared.u16 	[%r35], %rs54;
	add.s32 	%r36, %r18, %r34;
	st.shared.u16 	[%r36], %rs54;
	cvt.u16.u64 	%rs59, %rd29;
	add.s16 	%rs245, %rs59, 2;
	add.s64 	%rd61, %rd61, 4;
	and.b64  	%rd33, %rd61, 28;
	shr.u64 	%rd34, %rd61, 5;
	mad.lo.s64 	%rd35, %rd34, 33, %rd33;
	cvt.u16.u64 	%rs246, %rd35;
	ld.global.nc.u8 	%rs60, [%rd30+3];
	cvt.u16.u8 	%rs61, %rs60;
	add.s32 	%r37, %r12, %r33;
	st.shared.u8 	[%r37], %rs61;
	mul.wide.s16 	%r38, %rs246, 2;
	add.s32 	%r39, %r16, %r38;
	st.shared.u16 	[%r39], %rs54;
	add.s32 	%r40, %r18, %r38;
	st.shared.u16 	[%r40], %rs54;
	setp.ne.s64 	%p3, %rd61, %rd63;
	@%p3 bra 	$L__BB0_3;
$L__BB0_4:
	setp.eq.s64 	%p4, %rd2, 0;
	@%p4 bra 	$L__BB0_9;
	setp.eq.s64 	%p5, %rd2, 1;
	@%p5 bra 	$L__BB0_7;
	shr.u64 	%rd36, %rd63, 5;
	mov.b64 	%rd37, 31;
	cvt.u32.u64 	%r41, %rd37;
	cvt.u32.u64 	%r42, %rd63;
	and.b32  	%r43, %r42, %r41;
	mov.b64 	%rd38, 33;
	cvt.u32.u64 	%r44, %rd38;
	cvt.u32.u64 	%r45, %rd36;
	mad.lo.s32 	%r46, %r45, %r44, %r43;
	add.s64 	%rd39, %rd63, 1;
	and.b64  	%rd40, %rd39, 31;
	shr.u64 	%rd41, %rd39, 5;
	mul.lo.s64 	%rd42, %rd41, 33;
	add.s64 	%rd43, %rd42, %rd40;
	cvt.u32.u64 	%r47, %rd40;
	cvt.u32.u64 	%r48, %rd42;
	add.s32 	%r49, %r48, %r47;
	add.s64 	%rd44, %rd1, %rd63;
	ld.global.nc.u8 	%rs63, [%rd44];
	cvt.u16.u8 	%rs64, %rs63;
	cvt.s32.s16 	%r50, %r46;
	mov.u32 	%r51, _ZZ5swat6PclS_lssE2s0;
	add.s32 	%r52, %r51, %r50;
	st.shared.u8 	[%r52], %rs64;
	cvt.s32.s16 	%r53, %r49;
	shl.b32 	%r54, %r53, 1;
	mov.u32 	%r55, _ZZ5swat6PclS_lssE1F;
	add.s32 	%r56, %r55, %r54;
	mov.b16 	%rs65, 0;
	st.shared.u16 	[%r56], %rs65;
	mov.u32 	%r57, _ZZ5swat6PclS_lssE1H;
	add.s32 	%r58, %r57, %r54;
	st.shared.u16 	[%r58], %rs65;
	cvt.u16.u64 	%rs245, %rd43;
	add.s64 	%rd63, %rd63, 2;
	and.b64  	%rd45, %rd63, 31;
	shr.u64 	%rd46, %rd63, 5;
	mad.lo.s64 	%rd47, %rd46, 33, %rd45;
	cvt.u16.u64 	%rs246, %rd47;
	ld.global.nc.u8 	%rs66, [%rd44+1];
	cvt.u16.u8 	%rs67, %rs66;
	add.s32 	%r59, %r51, %r53;
	st.shared.u8 	[%r59], %rs67;
	mul.wide.s16 	%r60, %rs246, 2;
	add.s32 	%r61, %r55, %r60;
	st.shared.u16 	[%r61], %rs65;
	add.s32 	%r62, %r57, %r60;
	st.shared.u16 	[%r62], %rs65;
$L__BB0_7:
	and.b64  	%rd48, %rd18, 1;
	setp.eq.b64 	%p6, %rd48, 1;
	not.pred 	%p7, %p6;
	@%p7 bra 	$L__BB0_9;
	and.b64  	%rd49, %rd63, 31;
	shr.u64 	%rd50, %rd63, 5;
	mul.lo.s64 	%rd51, %rd50, 33;
	add.s64 	%rd52, %rd51, %rd49;
	cvt.u16.u64 	%rs245, %rd52;
	cvt.u32.u64 	%r63, %rd49;
	cvt.u32.u64 	%r64, %rd51;
	add.s32 	%r65, %r64, %r63;
	add.s64 	%rd53, %rd63, 1;
	and.b64  	%rd54, %rd53, 31;
	shr.u64 	%rd55, %rd53, 5;
	mad.lo.s64 	%rd56, %rd55, 33, %rd54;
	cvt.u16.u64 	%rs246, %rd56;
	add.s64 	%rd57, %rd1, %rd63;
	ld.global.nc.u8 	%rs68, [%rd57];
	cvt.u16.u8 	%rs69, %rs68;
	cvt.s32.s16 	%r66, %r65;
	mov.u32 	%r67, _ZZ5swat6PclS_lssE2s0;
	add.s32 	%r68, %r67, %r66;
	st.shared.u8 	[%r68], %rs69;
	mul.wide.s16 	%r69, %rs246, 2;
	mov.u32 	%r70, _ZZ5swat6PclS_lssE1F;
	add.s32 	%r71, %r70, %r69;
	mov.b16 	%rs70, 0;
	st.shared.u16 	[%r71], %rs70;
	mov.u32 	%r72, _ZZ5swat6PclS_lssE1H;
	add.s32 	%r73, %r72, %r69;
	st.shared.u16 	[%r73], %rs70;
$L__BB0_9:
	st.shared.u16 	[_ZZ5swat6PclS_lssE1i], %rs245;
	st.shared.u16 	[_ZZ5swat6PclS_lssE2i1], %rs246;
$L__BB0_10:
	mov.b16 	%rs71, 0;
	st.shared.u16 	[_ZZ5swat6PclS_lssE1F], %rs71;
	st.shared.u16 	[_ZZ5swat6PclS_lssE1H], %rs71;
	setp.lt.s64 	%p8, %rd20, 1;
	@%p8 bra 	$L__BB0_28;
	setp.lt.s64 	%p9, %rd18, 1;
	mov.b16 	%rs264, 0;
	@%p9 bra 	$L__BB0_27;
	ld.shared.u16 	%rs73, [_ZZ5swat6PclS_lssE2i1];
	mul.wide.s16 	%r74, %rs73, 2;
	mov.u32 	%r75, _ZZ5swat6PclS_lssE1F;
	add.s32 	%r1, %r75, %r74;
	mov.u32 	%r76, _ZZ5swat6PclS_lssE1H;
	add.s32 	%r2, %r76, %r74;
	ld.shared.u16 	%rs74, [_ZZ5swat6PclS_lssE1i];
	cvt.s32.s16 	%r77, %rs74;
	mul.wide.s16 	%r78, %rs74, 2;
	add.s32 	%r3, %r76, %r78;
	mov.u32 	%r79, _ZZ5swat6PclS_lssE2s0;
	add.s32 	%r80, %r79, %r77;
	and.b64  	%rd9, %rd18, 7;
	and.b64  	%rd10, %rd18, 3;
	ld.shared.u8 	%rs13, [%r80];
	and.b64  	%rd11, %rd18, 9223372036854775800;
	and.b64  	%rd12, %rd18, 1;
	cvta.to.global.u64 	%rd13, %rd19;
	mov.b64 	%rd64, 0;
$L__BB0_13:
	setp.lt.u64 	%p10, %rd18, 8;
	add.s64 	%rd59, %rd13, %rd64;
	ld.global.nc.u8 	%rs77, [%rd59];
	cvt.u16.u8 	%rs78, %rs77;
	setp.eq.s16 	%p11, %rs78, %rs13;
	selp.b16 	%rs14, 2, -2, %p11;
	mov.b16 	%rs264, 0;
	@%p10 bra 	$L__BB0_17;
	ld.shared.u16 	%rs262, [%r1];
	ld.shared.u16 	%rs247, [%r2];
	mov.b16 	%rs264, 0;
	mov.u64 	%rd65, %rd11;
$L__BB0_15:
	.pragma "nounroll";
	sub.s16 	%rs81, %rs262, %rs50;
	sub.s16 	%rs82, %rs247, %rs49;
	max.s16 	%rs83, %rs81, %rs82;
	sub.s16 	%rs84, %rs264, %rs50;
	ld.shared.u16 	%rs85, [%r3];
	sub.s16 	%rs86, %rs85, %rs49;
	max.s16 	%rs87, %rs84, %rs86;
	add.s16 	%rs88, %rs85, %rs14;
	max.s16 	%rs89, %rs88, %rs87;
	max.s16 	%rs90, %rs89, %rs83;
	max.s16 	%rs91, %rs90, 0;
	st.shared.u16 	[%r2], %rs91;
	sub.s16 	%rs92, %rs83, %rs50;
	sub.s16 	%rs93, %rs91, %rs49;
	max.s16 	%rs94, %rs92, %rs93;
	sub.s16 	%rs95, %rs87, %rs50;
	ld.shared.u16 	%rs96, [%r3];
	sub.s16 	%rs97, %rs96, %rs49;
	max.s16 	%rs98, %rs95, %rs97;
	add.s16 	%rs99, %rs96, %rs14;
	max.s16 	%rs100, %rs99, %rs98;
	max.s16 	%rs101, %rs100, %rs94;
	max.s16 	%rs102, %rs101, 0;
	st.shared.u16 	[%r2], %rs102;
	sub.s16 	%rs103, %rs94, %rs50;
	sub.s16 	%rs104, %rs102, %rs49;
	max.s16 	%rs105, %rs103, %rs104;
	sub.s16 	%rs106, %rs98, %rs50;
	ld.shared.u16 	%rs107, [%r3];
	sub.s16 	%rs108, %rs107, %rs49;
	max.s16 	%rs109, %rs106, %rs108;
	add.s16 	%rs110, %rs107, %rs14;
	max.s16 	%rs111, %rs110, %rs109;
	max.s16 	%rs112, %rs111, %rs105;
	max.s16 	%rs113, %rs112, 0;
	st.shared.u16 	[%r2], %rs113;
	sub.s16 	%rs114, %rs105, %rs50;
	sub.s16 	%rs115, %rs113, %rs49;
	max.s16 	%rs116, %rs114, %rs115;
	sub.s16 	%rs117, %rs109, %rs50;
	ld.shared.u16 	%rs118, [%r3];
	sub.s16 	%rs119, %rs118, %rs49;
	max.s16 	%rs120, %rs117, %rs119;
	add.s16 	%rs121, %rs118, %rs14;
	max.s16 	%rs122, %rs121, %rs120;
	max.s16 	%rs123, %rs122, %rs116;
	max.s16 	%rs124, %rs123, 0;
	st.shared.u16 	[%r2], %rs124;
	sub.s16 	%rs125, %rs116, %rs50;
	sub.s16 	%rs126, %rs124, %rs49;
	max.s16 	%rs127, %rs125, %rs126;
	sub.s16 	%rs128, %rs120, %rs50;
	ld.shared.u16 	%rs129, [%r3];
	sub.s16 	%rs130, %rs129, %rs49;
	max.s16 	%rs131, %rs128, %rs130;
	add.s16 	%rs132, %rs129, %rs14;
	max.s16 	%rs133, %rs132, %rs131;
	max.s16 	%rs134, %rs133, %rs127;
	max.s16 	%rs135, %rs134, 0;
	st.shared.u16 	[%r2], %rs135;
	sub.s16 	%rs136, %rs127, %rs50;
	sub.s16 	%rs137, %rs135, %rs49;
	max.s16 	%rs138, %rs136, %rs137;
	sub.s16 	%rs139, %rs131, %rs50;
	ld.shared.u16 	%rs140, [%r3];
	sub.s16 	%rs141, %rs140, %rs49;
	max.s16 	%rs142, %rs139, %rs141;
	add.s16 	%rs143, %rs140, %rs14;
	max.s16 	%rs144, %rs143, %rs142;
	max.s16 	%rs145, %rs144, %rs138;
	max.s16 	%rs146, %rs145, 0;
	st.shared.u16 	[%r2], %rs146;
	sub.s16 	%rs147, %rs138, %rs50;
	sub.s16 	%rs148, %rs146, %rs49;
	max.s16 	%rs149, %rs147, %rs148;
	sub.s16 	%rs150, %rs142, %rs50;
	ld.shared.u16 	%rs151, [%r3];
	sub.s16 	%rs152, %rs151, %rs49;
	max.s16 	%rs153, %rs150, %rs152;
	add.s16 	%rs154, %rs151, %rs14;
	max.s16 	%rs155, %rs154, %rs153;
	max.s16 	%rs156, %rs155, %rs149;
	max.s16 	%rs157, %rs156, 0;
	st.shared.u16 	[%r2], %rs157;
	sub.s16 	%rs158, %rs149, %rs50;
	sub.s16 	%rs159, %rs157, %rs49;
	max.s16 	%rs262, %rs158, %rs159;
	sub.s16 	%rs263, %rs153, %rs50;
	ld.shared.u16 	%rs160, [%r3];
	sub.s16 	%rs161, %rs160, %rs49;
	max.s16 	%rs264, %rs263, %rs161;
	add.s16 	%rs162, %rs160, %rs14;
	max.s16 	%rs163, %rs162, %rs264;
	max.s16 	%rs164, %rs163, %rs262;
	max.s16 	%rs247, %rs164, 0;
	st.shared.u16 	[%r2], %rs247;
	add.s64 	%rd65, %rd65, -8;
	setp.eq.s64 	%p12, %rd65, 0;
	@%p12 bra 	$L__BB0_16;
	bra.uni 	$L__BB0_15;
$L__BB0_16:
	st.shared.u16 	[%r1], %rs262;
$L__BB0_17:
	setp.eq.s64 	%p13, %rd9, 0;
	@%p13 bra 	$L__BB0_25;
	add.s64 	%rd60, %rd9, -1;
	setp.lt.u64 	%p14, %rd60, 3;
	@%p14 bra 	$L__BB0_20;
	ld.shared.u16 	%rs166, [%r1];
	sub.s16 	%rs167, %rs166, %rs50;
	ld.shared.u16 	%rs168, [%r2];
	sub.s16 	%rs169, %rs168, %rs49;
	max.s16 	%rs170, %rs167, %rs169;
	sub.s16 	%rs171, %rs264, %rs50;
	ld.shared.u16 	%rs172, [%r3];
	sub.s16 	%rs173, %rs172, %rs49;
	max.s16 	%rs174, %rs171, %rs173;
	add.s16 	%rs175, %rs172, %rs14;
	max.s16 	%rs176, %rs175, %rs174;
	max.s16 	%rs177, %rs176, %rs170;
	max.s16 	%rs178, %rs177, 0;
	st.shared.u16 	[%r2], %rs178;
	sub.s16 	%rs179, %rs170, %rs50;
	sub.s16 	%rs180, %rs178, %rs49;
	max.s16 	%rs181, %rs179, %rs180;
	sub.s16 	%rs182, %rs174, %rs50;
	ld.shared.u16 	%rs183, [%r3];
	sub.s16 	%rs184, %rs183, %rs49;
	max.s16 	%rs185, %rs182, %rs184;
	add.s16 	%rs186, %rs183, %rs14;
	max.s16 	%rs187, %rs186, %rs185;
	max.s16 	%rs188, %rs187, %rs181;
	max.s16 	%rs189, %rs188, 0;
	st.shared.u16 	[%r2], %rs189;
	sub.s16 	%rs190, %rs181, %rs50;
	sub.s16 	%rs191, %rs189, %rs49;
	max.s16 	%rs192, %rs190, %rs191;
	sub.s16 	%rs193, %rs185, %rs50;
	ld.shared.u16 	%rs194, [%r3];
	sub.s16 	%rs195, %rs194, %rs49;
	max.s16 	%rs196, %rs193, %rs195;
	add.s16 	%rs197, %rs194, %rs14;
	max.s16 	%rs198, %rs197, %rs196;
	max.s16 	%rs199, %rs198, %rs192;
	max.s16 	%rs200, %rs199, 0;
	st.shared.u16 	[%r2], %rs200;
	sub.s16 	%rs201, %rs192, %rs50;
	sub.s16 	%rs202, %rs200, %rs49;
	max.s16 	%rs262, %rs201, %rs202;
	st.shared.u16 	[%r1], %rs262;
	sub.s16 	%rs263, %rs196, %rs50;
	ld.shared.u16 	%rs203, [%r3];
	sub.s16 	%rs204, %rs203, %rs49;
	max.s16 	%rs264, %rs263, %rs204;
	add.s16 	%rs205, %rs203, %rs14;
	max.s16 	%rs206, %rs205, %rs264;
	max.s16 	%rs207, %rs206, %rs262;
	max.s16 	%rs208, %rs207, 0;
	st.shared.u16 	[%r2], %rs208;
$L__BB0_20:
	setp.eq.s64 	%p15, %rd10, 0;
	@%p15 bra 	$L__BB0_25;
	setp.eq.s64 	%p16, %rd10, 1;
	@%p16 bra 	$L__BB0_23;
	ld.shared.u16 	%rs210, [%r1];
	sub.s16 	%rs211, %rs210, %rs50;
	ld.shared.u16 	%rs212, [%r2];
	sub.s16 	%rs213, %rs212, %rs49;
	max.s16 	%rs214, %rs211, %rs213;
	sub.s16 	%rs215, %rs264, %rs50;
	ld.shared.u16 	%rs216, [%r3];
	sub.s16 	%rs217, %rs216, %rs49;
	max.s16 	%rs218, %rs215, %rs217;
	add.s16 	%rs219, %rs216, %rs14;
	max.s16 	%rs220, %rs219, %rs218;
	max.s16 	%rs221, %rs220, %rs214;
	max.s16 	%rs222, %rs221, 0;
	st.shared.u16 	[%r2], %rs222;
	sub.s16 	%rs223, %rs214, %rs50;
	sub.s16 	%rs224, %rs222, %rs49;
	max.s16 	%rs262, %rs223, %rs224;
	st.shared.u16 	[%r1], %rs262;
	sub.s16 	%rs263, %rs218, %rs50;
	ld.shared.u16 	%rs225, [%r3];
	sub.s16 	%rs226, %rs225, %rs49;
	max.s16 	%rs264, %rs263, %rs226;
	add.s16 	%rs227, %rs225, %rs14;
	max.s16 	%rs228, %rs227, %rs264;
	max.s16 	%rs229, %rs228, %rs262;
	max.s16 	%rs230, %rs229, 0;
	st.shared.u16 	[%r2], %rs230;
$L__BB0_23:
	setp.eq.s64 	%p17, %rd12, 0;
	@%p17 bra 	$L__BB0_25;
	ld.shared.u16 	%rs231, [%r1];
	sub.s16 	%rs232, %rs231, %rs50;
	ld.shared.u16 	%rs233, [%r2];
	sub.s16 	%rs234, %rs233, %rs49;
	max.s16 	%rs262, %rs232, %rs234;
	st.shared.u16 	[%r1], %rs262;
	sub.s16 	%rs263, %rs264, %rs50;
	ld.shared.u16 	%rs235, [%r3];
	sub.s16 	%rs236, %rs235, %rs49;
	max.s16 	%rs264, %rs263, %rs236;
	add.s16 	%rs237, %rs235, %rs14;
	max.s16 	%rs238, %rs237, %rs264;
	max.s16 	%rs239, %rs238, %rs262;
	max.s16 	%rs240, %rs239, 0;
	st.shared.u16 	[%r2], %rs240;
$L__BB0_25:
	add.s64 	%rd64, %rd64, 1;
	setp.ne.s64 	%p18, %rd64, %rd20;
	@%p18 bra 	$L__BB0_13;
	st.shared.u16 	[_ZZ5swat6PclS_lssE1x], %rs263;
	st.shared.u16 	[_ZZ5swat6PclS_lssE2Fi], %rs262;
$L__BB0_27:
	st.shared.u16 	[_ZZ5swat6PclS_lssE1E], %rs264;
$L__BB0_28:
	ret;

}
	// .globl	_Z5swat1PclS_lss
.visible .entry _Z5swat1PclS_lss(
	.param .u64 .ptr .align 1 _Z5swat1PclS_lss_param_0,
	.param .u64 _Z5swat1PclS_lss_param_1,
	.param .u64 .ptr .align 1 _Z5swat1PclS_lss_param_2,
	.param .u64 _Z5swat1PclS_lss_param_3,
	.param .u16 _Z5swat1PclS_lss_param_4,
	.param .u16 _Z5swat1PclS_lss_param_5
)
{
	.reg .pred 	%p<22>;
	.reg .b16 	%rs<42>;
	.reg .b32 	%r<70>;
	.reg .b64 	%rd<56>;
	// demoted variable
	.shared .align 1 .b8 _ZZ5swat1PclS_lssE2S0[4097];
	// demoted variable
	.shared .align 2 .b8 _ZZ5swat1PclS_lssE1F[8194];
	// demoted variable
	.shared .align 2 .b8 _ZZ5swat1PclS_lssE2H0[8194];
	// demoted variable
	.shared .align 2 .b8 _ZZ5swat1PclS_lssE2H1[8194];
	ld.param.u64 	%rd29, [_Z5swat1PclS_lss_param_0];
	ld.param.u64 	%rd26, [_Z5swat1PclS_lss_param_1];
	ld.param.u64 	%rd28, [_Z5swat1PclS_lss_param_3];
	ld.param.u16 	%rs11, [_Z5swat1PclS_lss_param_4];
	ld.param.u16 	%rs12, [_Z5swat1PclS_lss_param_5];
	cvta.to.global.u64 	%rd1, %rd29;
	mov.u32 	%r17, %tid.x;
	cvt.u64.u32 	%rd2, %r17;
	mov.u32 	%r18, %ctaid.x;
	cvt.u64.u32 	%rd51, %r18;
	setp.le.s64 	%p1, %rd26, %rd2;
	@%p1 bra 	$L__BB1_7;
	not.b64 	%rd30, %rd2;
	add.s64 	%rd4, %rd26, %rd30;
	and.b64  	%rd31, %rd4, 3072;
	setp.eq.s64 	%p2, %rd31, 3072;
	mov.u64 	%rd49, %rd2;
	@%p2 bra 	$L__BB1_4;
	shr.u64 	%rd33, %rd4, 10;
	add.s64 	%rd34, %rd33, 1;
	and.b64  	%rd5, %rd34, 3;
	mov.b64 	%rd48, 0;
	mov.u32 	%r20, _ZZ5swat1PclS_lssE2S0;
	mov.u32 	%r23, _ZZ5swat1PclS_lssE1F;
	mov.u32 	%r25, _ZZ5swat1PclS_lssE2H0;
	mov.u32 	%r27, _ZZ5swat1PclS_lssE2H1;
	mov.u64 	%rd49, %rd2;
$L__BB1_3:
	.pragma "nounroll";
	add.s64 	%rd35, %rd1, %rd49;
	ld.global.u8 	%rs13, [%rd35];
	cvt.u32.u64 	%r19, %rd49;
	add.s32 	%r21, %r20, %r19;
	st.shared.u8 	[%r21], %rs13;
	shl.b32 	%r22, %r19, 1;
	add.s32 	%r24, %r23, %r22;
	mov.b16 	%rs14, 0;
	st.shared.u16 	[%r24], %rs14;
	add.s32 	%r26, %r25, %r22;
	st.shared.u16 	[%r26], %rs14;
	add.s32 	%r28, %r27, %r22;
	st.shared.u16 	[%r28], %rs14;
	add.s64 	%rd49, %rd49, 1024;
	add.s64 	%rd48, %rd48, 1;
	setp.ne.s64 	%p3, %rd48, %rd5;
	@%p3 bra 	$L__BB1_3;
$L__BB1_4:
	setp.lt.u64 	%p4, %rd4, 3072;
	@%p4 bra 	$L__BB1_7;
	mov.u32 	%r30, _ZZ5swat1PclS_lssE2S0;
	mov.u32 	%r33, _ZZ5swat1PclS_lssE1F;
	mov.u32 	%r35, _ZZ5swat1PclS_lssE2H0;
	mov.u32 	%r37, _ZZ5swat1PclS_lssE2H1;
$L__BB1_6:
	add.s64 	%rd36, %rd1, %rd49;
	ld.global.u8 	%rs15, [%rd36];
	cvt.u32.u64 	%r29, %rd49;
	add.s32 	%r31, %r30, %r29;
	st.shared.u8 	[%r31], %rs15;
	shl.b32 	%r32, %r29, 1;
	add.s32 	%r34, %r33, %r32;
	mov.b16 	%rs16, 0;
	st.shared.u16 	[%r34], %rs16;
	add.s32 	%r36, %r35, %r32;
	st.shared.u16 	[%r36], %rs16;
	add.s32 	%r38, %r37, %r32;
	st.shared.u16 	[%r38], %rs16;
	ld.global.u8 	%rs17, [%rd36+1024];
	st.shared.u8 	[%r31+1024], %rs17;
	st.shared.u16 	[%r34+2048], %rs16;
	st.shared.u16 	[%r36+2048], %rs16;
	st.shared.u16 	[%r38+2048], %rs16;
	ld.global.u8 	%rs18, [%rd36+2048];
	st.shared.u8 	[%r31+2048], %rs18;
	st.shared.u16 	[%r34+4096], %rs16;
	st.shared.u16 	[%r36+4096], %rs16;
	st.shared.u16 	[%r38+4096], %rs16;
	ld.global.u8 	%rs19, [%rd36+3072];
	st.shared.u8 	[%r31+3072], %rs19;
	st.shared.u16 	[%r34+6144], %rs16;
	st.shared.u16 	[%r36+6144], %rs16;
	st.shared.u16 	[%r38+6144], %rs16;
	add.s64 	%rd49, %rd49, 4096;
	setp.lt.s64 	%p5, %rd49, %rd26;
	@%p5 bra 	$L__BB1_6;
$L__BB1_7:
	bar.sync 	0;
	add.s64 	%rd37, %rd28, 8191;
	shr.s64 	%rd38, %rd37, 63;
	shr.u64 	%rd39, %rd38, 51;
	add.s64 	%rd40, %rd37, %rd39;
	shr.s64 	%rd13, %rd40, 13;
	setp.le.s64 	%p6, %rd13, %rd51;
	@%p6 bra 	$L__BB1_28;
	cvt.u32.u64 	%r39, %rd26;
	shl.b32 	%r40, %r39, 1;
	mov.u32 	%r41, _ZZ5swat1PclS_lssE2H0;
	add.s32 	%r1, %r41, %r40;
	cvt.s32.s16 	%r2, %rs11;
	cvt.u32.u16 	%r42, %rs11;
	shl.b32 	%r43, %r42, 16;
	neg.s32 	%r3, %r43;
	cvt.u32.u16 	%r44, %rs12;
	shl.b32 	%r4, %r44, 16;
	mov.u32 	%r47, _ZZ5swat1PclS_lssE1F;
	mov.u32 	%r49, _ZZ5swat1PclS_lssE2S0;
$L__BB1_9:
	shl.b64 	%rd52, %rd51, 13;
	setp.eq.s64 	%p7, %rd52, 9223372036854767616;
	@%p7 bra 	$L__BB1_27;
$L__BB1_10:
	ld.param.u64 	%rd46, [_Z5swat1PclS_lss_param_2];
	setp.le.s64 	%p8, %rd26, %rd2;
	cvta.to.global.u64 	%rd41, %rd46;
	add.s64 	%rd42, %rd41, %rd52;
	ld.global.u8 	%rs1, [%rd42];
	mov.b16 	%rs20, 0;
	st.shared.u16 	[%r1], %rs20;
	@%p8 bra 	$L__BB1_26;
	mov.u64 	%rd53, %rd2;
$L__BB1_12:
	cvt.u32.u64 	%r5, %rd53;
	shl.b32 	%r45, %r5, 1;
	add.s32 	%r6, %r41, %r45;
	ld.shared.u16 	%rs21, [%r6+2];
	sub.s16 	%rs22, %rs21, %rs11;
	add.s32 	%r48, %r47, %r45;
	ld.shared.u16 	%rs23, [%r48+2];
	sub.s16 	%rs24, %rs23, %rs12;
	max.s16 	%rs25, %rs22, %rs24;
	st.shared.u16 	[%r48+2], %rs25;
	ld.shared.u16 	%rs26, [%r6];
	add.s32 	%r50, %r49, %r5;
	ld.shared.u8 	%rs27, [%r50];
	setp.eq.s16 	%p9, %rs27, %rs1;
	selp.b16 	%rs29, 4, 0, %p9;
	add.s16 	%rs30, %rs26, %rs29;
	add.s16 	%rs31, %rs30, -2;
	max.s16 	%rs32, %rs31, %rs25;
	add.s16 	%rs33, %rs32, -1;
	and.b16  	%rs34, %rs33, %rs32;
	mov.u32 	%r51, _ZZ5swat1PclS_lssE2H1;
	add.s32 	%r7, %r51, %r45;
	st.shared.u16 	[%r7+2], %rs34;
	bar.sync 	0;
	ld.shared.u16 	%rs41, [%r7];
	cvt.s32.s16 	%r52, %rs41;
	sub.s32 	%r53, %r52, %r2;
	ld.shared.s16 	%r54, [%r7+2];
	setp.gt.s32 	%p10, %r53, %r54;
	cvt.u16.u64 	%rs3, %rd53;
	selp.b16 	%rs40, %rs3, -1, %p10;
	st.shared.u16 	[%r6], %rs40;
	cvt.s64.s16 	%rd43, %rs40;
	setp.ne.s64 	%p11, %rd53, %rd43;
	@%p11 bra 	$L__BB1_18;
	mov.u32 	%r56, _ZZ5swat1PclS_lssE2H0;
	add.s32 	%r57, %r56, %r45;
	add.s32 	%r69, %r57, 2;
	mov.u32 	%r58, _ZZ5swat1PclS_lssE2H1;
	add.s32 	%r59, %r58, %r45;
	add.s32 	%r68, %r59, 2;
	cvt.u32.u16 	%r60, %rs41;
	shl.b32 	%r61, %r60, 16;
	add.s32 	%r67, %r3, %r61;
	add.s64 	%rd54, %rd53, -1;
$L__BB1_14:
	add.s64 	%rd54, %rd54, 1;
	setp.ge.s64 	%p12, %rd54, %rd26;
	@%p12 bra 	$L__BB1_17;
	shr.s32 	%r62, %r67, 16;
	ld.shared.s16 	%r63, [%r68];
	setp.le.s32 	%p13, %r62, %r63;
	@%p13 bra 	$L__BB1_17;
	ld.shared.u16 	%rs35, [%r69];
	st.shared.u16 	[%r69], %rs3;
	setp.eq.s16 	%p14, %rs35, -1;
	sub.s32 	%r67, %r67, %r4;
	add.s32 	%r68, %r68, 2;
	add.s32 	%r69, %r69, 2;
	@%p14 bra 	$L__BB1_14;
$L__BB1_17:
	ld.shared.u16 	%rs40, [%r6];
$L__BB1_18:
	setp.eq.s16 	%p15, %rs40, -1;
	@%p15 bra 	$L__BB1_25;
	mov.u64 	%rd55, %rd53;
$L__BB1_20:
	cvt.s64.s16 	%rd22, %rs40;
	setp.ne.s64 	%p16, %rd55, %rd22;
	@%p16 bra 	$L__BB1_24;
	setp.eq.s64 	%p18, %rd53, %rd55;
	@%p18 bra 	$L__BB1_23;
	sub.s16 	%rs36, %rs3, %rs40;
	mad.lo.s16 	%rs37, %rs12, %rs36, %rs12;
	sub.s16 	%rs38, %rs37, %rs11;
	add.s16 	%rs41, %rs38, %rs41;
$L__BB1_23:
	st.shared.u16 	[%r7], %rs41;
	bra.uni 	$L__BB1_25;
$L__BB1_24:
	mul.wide.s16 	%r64, %rs40, 2;
	mov.u32 	%r65, _ZZ5swat1PclS_lssE2H0;
	add.s32 	%r66, %r65, %r64;
	ld.shared.u16 	%rs40, [%r66];
	setp.ne.s16 	%p17, %rs40, -1;
	mov.u64 	%rd55, %rd22;
	@%p17 bra 	$L__BB1_20;
$L__BB1_25:
	add.s64 	%rd53, %rd53, 1024;
	setp.lt.s64 	%p19, %rd53, %rd26;
	@%p19 bra 	$L__BB1_12;
$L__BB1_26:
	add.s64 	%rd52, %rd52, 1;
	shl.b64 	%rd44, %rd51, 13;
	add.s64 	%rd45, %rd44, 8192;
	setp.lt.s64 	%p20, %rd52, %rd45;
	@%p20 bra 	$L__BB1_10;
$L__BB1_27:
	add.s64 	%rd51, %rd51, 256;
	setp.lt.s64 	%p21, %rd51, %rd13;
	@%p21 bra 	$L__BB1_9;
$L__BB1_28:
	ret;

}
	// .globl	_Z11swat_print0PclS_lss
.visible .entry _Z11swat_print0PclS_lss(
	.param .u64 .ptr .align 1 _Z11swat_print0PclS_lss_param_0,
	.param .u64 _Z11swat_print0PclS_lss_param_1,
	.param .u64 .ptr .align 1 _Z11swat_print0PclS_lss_param_2,
	.param .u64 _Z11swat_print0PclS_lss_param_3,
	.param .u16 _Z11swat_print0PclS_lss_param_4,
	.param .u16 _Z11swat_print0PclS_lss_param_5
)
{
	.local .align 8 .b8 	__local_depot2[24];
	.reg .b64 	%SP;
	.reg .b64 	%SPL;
	.reg .pred 	%p<2>;
	.reg .b32 	%r<7>;
	.reg .b64 	%rd<9>;

	mov.u64 	%SPL, __local_depot2;
	cvta.local.u64 	%SP, %SPL;
	mov.u32 	%r1, %tid.x;
	setp.ne.s32 	%p1, %r1, 0;
	@%p1 bra 	$L__BB2_2;
	mov.u32 	%r2, %ctaid.x;
	cvt.u64.u32 	%rd1, %r2;
	mov.u32 	%r3, %ctaid.y;
	cvt.u64.u32 	%rd2, %r3;
	add.u64 	%rd3, %SP, 0;
	add.u64 	%rd4, %SPL, 0;
	st.local.u64 	[%rd4], %rd1;
	st.local.u64 	[%rd4+8], %rd2;
	mov.u32 	%r4, %nctaid.x;
	mul.wide.u32 	%rd5, %r3, %r4;
	add.s64 	%rd6, %rd5, %rd1;
	st.local.u64 	[%rd4+16], %rd6;
	mov.u64 	%rd7, $str;
	cvta.global.u64 	%rd8, %rd7;
	{ // callseq 0, 0
	.param .b64 param0;
	st.param.b64 	[param0], %rd8;
	.param .b64 param1;
	st.param.b64 	[param1], %rd3;
	.param .b32 retval0;
	call.uni (retval0), 
	vprintf, 
	(
	param0, 
	param1
	);
	ld.param.b32 	%r5, [retval0];
	} // callseq 0
	bar.sync 	0;
$L__BB2_2:
	ret;

}
	// .globl	_Z11swat_print1PclS_lss
.visible .entry _Z11swat_print1PclS_lss(
	.param .u64 .ptr .align 1 _Z11swat_print1PclS_lss_param_0,
	.param .u64 _Z11swat_print1PclS_lss_param_1,
	.param .u64 .ptr .align 1 _Z11swat_print1PclS_lss_param_2,
	.param .u64 _Z11swat_print1PclS_lss_param_3,
	.param .u16 _Z11swat_print1PclS_lss_param_4,
	.param .u16 _Z11swat_print1PclS_lss_param_5
)
{
	.reg .pred 	%p<470>;
	.reg .b16 	%rs<498>;
	.reg .b32 	%r<1528>;
	.reg .b64 	%rd<495>;
	// demoted variable
	.shared .align 1 .b8 _ZZ11swat_print1PclS_lssE2S0[4097];
	// demoted variable
	.shared .align 1 .b8 _ZZ11swat_print1PclS_lssE2S1[4097];
	// demoted variable
	.shared .align 2 .b8 _ZZ11swat_print1PclS_lssE1F[8194];
	// demoted variable
	.shared .align 2 .b8 _ZZ11swat_print1PclS_lssE2H0[8194];
	// demoted variable
	.shared .align 2 .b8 _ZZ11swat_print1PclS_lssE2H1[8194];
	ld.param.u64 	%rd315, [_Z11swat_print1PclS_lss_param_0];
	ld.param.u64 	%rd314, [_Z11swat_print1PclS_lss_param_1];
	ld.param.u64 	%rd316, [_Z11swat_print1PclS_lss_param_2];
	ld.param.u64 	%rd317, [_Z11swat_print1PclS_lss_param_3];
	ld.param.u16 	%rs24, [_Z11swat_print1PclS_lss_param_4];
	cvta.to.global.u64 	%rd1, %rd315;
	cvta.to.global.u64 	%rd2, %rd316;
	mov.u32 	%r159, %tid.x;
	cvt.u64.u32 	%rd3, %r159;
	mov.u32 	%r160, %ctaid.x;
	cvt.u64.u32 	%rd318, %r160;
	mov.u32 	%r161, %ctaid.y;
	mov.u32 	%r162, %ntid.x;
	cvt.u64.u32 	%rd4, %r162;
	mov.u32 	%r163, %nctaid.x;
	mul.wide.u32 	%rd319, %r161, %r163;
	add.s64 	%rd5, %rd319, %rd318;
	shr.s64 	%rd320, %rd317, 63;
	shr.u64 	%rd321, %rd320, 54;
	add.s64 	%rd322, %rd317, %rd321;
	shr.s64 	%rd323, %rd322, 10;
	setp.ge.s64 	%p1, %rd5, %rd323;
	@%p1 bra 	$L__BB3_458;
	setp.le.s64 	%p2, %rd314, %rd3;
	@%p2 bra 	$L__BB3_9;
	add.s64 	%rd324, %rd3, %rd4;
	max.u64 	%rd325, %rd314, %rd324;
	setp.lt.u64 	%p3, %rd324, %rd314;
	selp.u64 	%rd6, 1, 0, %p3;
	add.s64 	%rd326, %rd324, %rd6;
	sub.s64 	%rd7, %rd325, %rd326;
	and.b64  	%rd327, %rd7, -4294967296;
	setp.ne.s64 	%p4, %rd327, 0;
	@%p4 bra 	$L__BB3_4;
	cvt.u32.u64 	%r164, %rd4;
	cvt.u32.u64 	%r165, %rd7;
	div.u32 	%r166, %r165, %r164;
	cvt.u64.u32 	%rd410, %r166;
	bra.uni 	$L__BB3_5;
$L__BB3_4:
	div.u64 	%rd410, %rd7, %rd4;
$L__BB3_5:
	add.s64 	%rd11, %rd410, %rd6;
	and.b64  	%rd328, %rd11, 3;
	setp.eq.s64 	%p5, %rd328, 3;
	mov.u64 	%rd413, %rd3;
	@%p5 bra 	$L__BB3_8;
	add.s64 	%rd330, %rd11, 1;
	and.b64  	%rd12, %rd330, 3;
	mov.b64 	%rd412, 0;
	mov.u32 	%r168, _ZZ11swat_print1PclS_lssE2S0;
	mov.u32 	%r171, _ZZ11swat_print1PclS_lssE1F;
	mov.u32 	%r173, _ZZ11swat_print1PclS_lssE2H0;
	mov.u32 	%r175, _ZZ11swat_print1PclS_lssE2H1;
	mov.u64 	%rd413, %rd3;
$L__BB3_7:
	.pragma "nounroll";
	add.s64 	%rd331, %rd1, %rd413;
	ld.global.u8 	%rs26, [%rd331];
	cvt.u32.u64 	%r167, %rd413;
	add.s32 	%r169, %r168, %r167;
	st.shared.u8 	[%r169], %rs26;
	shl.b32 	%r170, %r167, 1;
	add.s32 	%r172, %r171, %r170;
	mov.b16 	%rs27, 0;
	st.shared.u16 	[%r172], %rs27;
	add.s32 	%r174, %r173, %r170;
	st.shared.u16 	[%r174], %rs27;
	add.s32 	%r176, %r175, %r170;
	st.shared.u16 	[%r176], %rs27;
	add.s64 	%rd413, %rd413, %rd4;
	add.s64 	%rd412, %rd412, 1;
	setp.ne.s64 	%p6, %rd412, %rd12;
	@%p6 bra 	$L__BB3_7;
$L__BB3_8:
	setp.lt.u64 	%p7, %rd11, 3;
	@%p7 bra 	$L__BB3_9;
	bra.uni 	$L__BB3_459;
$L__BB3_9:
	shl.b64 	%rd18, %rd5, 10;
	add.s64 	%rd19, %rd3, %rd4;
	max.u64 	%rd337, %rd19, 1024;
	setp.lt.u64 	%p9, %rd19, 1024;
	selp.u64 	%rd20, 1, 0, %p9;
	add.s64 	%rd338, %rd19, %rd20;
	sub.s64 	%rd21, %rd337, %rd338;
	and.b64  	%rd339, %rd21, -4294967296;
	setp.ne.s64 	%p10, %rd339, 0;
	@%p10 bra 	$L__BB3_11;
	cvt.u32.u64 	%r201, %rd4;
	cvt.u32.u64 	%r202, %rd21;
	div.u32 	%r203, %r202, %r201;
	cvt.u64.u32 	%rd414, %r203;
	bra.uni 	$L__BB3_12;
$L__BB3_11:
	div.u64 	%rd414, %rd21, %rd4;
$L__BB3_12:
	add.s64 	%rd25, %rd414, %rd20;
	and.b64  	%rd340, %rd25, 3;
	setp.eq.s64 	%p11, %rd340, 3;
	mov.u64 	%rd417, %rd3;
	@%p11 bra 	$L__BB3_15;
	add.s64 	%rd342, %rd25, 1;
	and.b64  	%rd26, %rd342, 3;
	mov.b64 	%rd416, 0;
	mov.u32 	%r205, _ZZ11swat_print1PclS_lssE2S1;
	mov.u64 	%rd417, %rd3;
$L__BB3_14:
	.pragma "nounroll";
	add.s64 	%rd343, %rd18, %rd417;
	add.s64 	%rd344, %rd2, %rd343;
	ld.global.u8 	%rs33, [%rd344];
	cvt.u32.u64 	%r204, %rd417;
	add.s32 	%r206, %r205, %r204;
	st.shared.u8 	[%r206], %rs33;
	add.s64 	%rd417, %rd417, %rd4;
	add.s64 	%rd416, %rd416, 1;
	setp.ne.s64 	%p12, %rd416, %rd26;
	@%p12 bra 	$L__BB3_14;
$L__BB3_15:
	setp.lt.u64 	%p13, %rd25, 3;
	@%p13 bra 	$L__BB3_17;
$L__BB3_16:
	.pragma "nounroll";
	cvt.u32.u64 	%r207, %rd4;
	add.s64 	%rd345, %rd18, %rd417;
	add.s64 	%rd346, %rd2, %rd345;
	ld.global.u8 	%rs34, [%rd346];
	cvt.u32.u64 	%r208, %rd417;
	mov.u32 	%r209, _ZZ11swat_print1PclS_lssE2S1;
	add.s32 	%r210, %r209, %r208;
	st.shared.u8 	[%r210], %rs34;
	add.s64 	%rd347, %rd346, %rd4;
	ld.global.u8 	%rs35, [%rd347];
	add.s32 	%r211, %r210, %r207;
	st.shared.u8 	[%r211], %rs35;
	add.s64 	%rd348, %rd347, %rd4;
	ld.global.u8 	%rs36, [%rd348];
	add.s32 	%r212, %r211, %r207;
	st.shared.u8 	[%r212], %rs36;
	add.s64 	%rd349, %rd348, %rd4;
	ld.global.u8 	%rs37, [%rd349];
	add.s32 	%r213, %r212, %r207;
	st.shared.u8 	[%r213], %rs37;
	shl.b64 	%rd350, %rd4, 2;
	add.s64 	%rd417, %rd350, %rd417;
	setp.lt.u64 	%p14, %rd417, 1024;
	@%p14 bra 	$L__BB3_16;
$L__BB3_17:
	ld.param.u16 	%rs494, [_Z11swat_print1PclS_lss_param_5];
	bar.sync 	0;
	add.s64 	%rd36, %rd3, 1;
	cvt.s32.s16 	%r1, %rs24;
	cvt.u32.u64 	%r214, %rd314;
	shl.b32 	%r215, %r214, 1;
	mov.u32 	%r216, _ZZ11swat_print1PclS_lssE2H0;
	add.s32 	%r2, %r216, %r215;
	cvt.u64.u16 	%rd37, %rs24;
	cvt.u64.u16 	%rd38, %rs494;
	max.s64 	%rd351, %rd314, %rd19;
	setp.lt.s64 	%p15, %rd19, %rd314;
	selp.u64 	%rd39, 1, 0, %p15;
	add.s64 	%rd352, %rd19, %rd39;
	sub.s64 	%rd40, %rd351, %rd352;
	and.b64  	%rd353, %rd40, -4294967296;
	setp.ne.s64 	%p16, %rd353, 0;
	@%p16 bra 	$L__BB3_19;
	cvt.u32.u64 	%r217, %rd4;
	cvt.u32.u64 	%r218, %rd40;
	div.u32 	%r219, %r218, %r217;
	cvt.u64.u32 	%rd420, %r219;
	bra.uni 	$L__BB3_20;
$L__BB3_19:
	div.u64 	%rd420, %rd40, %rd4;
$L__BB3_20:
	ld.param.u16 	%rs495, [_Z11swat_print1PclS_lss_param_5];
	cvt.u32.u64 	%r220, %rd3;
	cvt.u32.u64 	%r221, %rd4;
	add.s64 	%rd44, %rd420, %rd39;
	add.s64 	%rd355, %rd44, 1;
	and.b64  	%rd45, %rd355, 3;
	shl.b32 	%r222, %r220, 1;
	add.s32 	%r3, %r216, %r222;
	mov.u32 	%r224, _ZZ11swat_print1PclS_lssE1F;
	add.s32 	%r4, %r224, %r222;
	mov.u32 	%r225, _ZZ11swat_print1PclS_lssE2S0;
	add.s32 	%r5, %r225, %r220;
	mov.u32 	%r226, _ZZ11swat_print1PclS_lssE2H1;
	add.s32 	%r6, %r226, %r222;
	cvt.u16.u64 	%rs1, %rd3;
	shl.b32 	%r7, %r221, 1;
	add.s32 	%r8, %r3, %r7;
	add.s32 	%r9, %r5, %r221;
	add.s32 	%r10, %r6, %r7;
	cvt.u16.u64 	%rs2, %rd19;
	add.s64 	%rd46, %rd19, %rd4;
	add.s32 	%r11, %r9, %r221;
	add.s32 	%r12, %r10, %r7;
	cvt.u16.u64 	%rs3, %rd46;
	cvt.u32.u16 	%r227, %rs24;
	mul.wide.u16 	%r228, %rs495, 2;
	add.s32 	%r229, %r227, %r228;
	neg.s32 	%r13, %r229;
	mov.b64 	%rd421, 0;
$L__BB3_21:
	.pragma "nounroll";
	setp.le.s64 	%p17, %rd314, %rd3;
	cvt.u32.u64 	%r230, %rd421;
	mov.u32 	%r231, _ZZ11swat_print1PclS_lssE2S1;
	add.s32 	%r14, %r231, %r230;
	ld.shared.u8 	%rs4, [%r14];
	bar.sync 	0;
	@%p17 bra 	$L__BB3_130;
	setp.eq.s64 	%p18, %rd45, 0;
	mov.u64 	%rd425, %rd36;
	mov.u64 	%rd429, %rd3;
	@%p18 bra 	$L__BB3_70;
	cvt.u32.u64 	%r232, %rd3;
	setp.ne.s32 	%p19, %r232, 0;
	ld.shared.u16 	%rs38, [%r3+2];
	sub.s16 	%rs39, %rs38, %rs24;
	st.shared.u16 	[%r4+2], %rs39;
	ld.shared.u16 	%rs40, [%r3];
	ld.shared.u8 	%rs41, [%r5];
	setp.eq.s16 	%p20, %rs41, %rs4;
	selp.b16 	%rs43, 4, 0, %p20;
	add.s16 	%rs44, %rs40, %rs43;
	add.s16 	%rs45, %rs44, -2;
	max.s16 	%rs46, %rs45, %rs39;
	max.s16 	%rs47, %rs46, 0;
	cvt.u32.u16 	%r233, %rs47;
	st.shared.u16 	[%r6+2], %rs47;
	ld.shared.s16 	%r234, [%r6];
	sub.s32 	%r235, %r234, %r1;
	setp.gt.s32 	%p21, %r235, %r233;
	selp.b16 	%rs48, %rs1, -1, %p21;
	st.shared.u16 	[%r3], %rs48;
	@%p19 bra 	$L__BB3_25;
	mov.b16 	%rs49, -1;
	st.shared.u16 	[%r2], %rs49;
$L__BB3_25:
	bar.sync 	0;
	mov.b16 	%rs50, -1;
	st.shared.u16 	[%r3], %rs50;
	st.shared.u16 	[%r3+2], %rs50;
	bar.sync 	0;
	ld.shared.s16 	%r237, [%r3];
	setp.ne.s32 	%p22, %r232, %r237;
	mov.u64 	%rd423, %rd36;
	@%p22 bra 	$L__BB3_39;
	ld.shared.u16 	%rd356, [%r6];
	sub.s64 	%rd48, %rd356, %rd37;
	mov.u64 	%rd422, %rd3;
$L__BB3_27:
	.pragma "nounroll";
	add.s64 	%rd50, %rd422, 1;
	setp.ge.s64 	%p23, %rd422, %rd314;
	mov.u64 	%rd423, %rd50;
	@%p23 bra 	$L__BB3_39;
	cvt.u32.u64 	%r15, %rd422;
	cvt.u32.u64 	%r238, %rd3;
	sub.s32 	%r239, %r238, %r15;
	cvt.u32.u64 	%r240, %rd48;
	cvt.u32.u64 	%r241, %rd38;
	mad.lo.s32 	%r242, %r239, %r241, %r240;
	cvt.s32.s16 	%r243, %r242;
	shl.b32 	%r244, %r15, 1;
	mov.u32 	%r245, _ZZ11swat_print1PclS_lssE2H1;
	add.s32 	%r16, %r245, %r244;
	ld.shared.s16 	%r246, [%r16+2];
	setp.le.s32 	%p24, %r243, %r246;
	mov.u64 	%rd423, %rd50;
	@%p24 bra 	$L__BB3_39;
	shl.b32 	%r247, %r15, 1;
	mov.u32 	%r248, _ZZ11swat_print1PclS_lssE2H0;
	add.s32 	%r17, %r248, %r247;
	ld.shared.u16 	%rs51, [%r17+2];
	st.shared.u16 	[%r17+2], %rs1;
	setp.ne.s16 	%p25, %rs51, -1;
	mov.u64 	%rd423, %rd50;
	@%p25 bra 	$L__BB3_39;
	add.s64 	%rd51, %rd422, 2;
	setp.ge.s64 	%p26, %rd50, %rd314;
	mov.u64 	%rd423, %rd51;
	@%p26 bra 	$L__BB3_39;
	cvt.u32.u64 	%r249, %rd50;
	cvt.u32.u64 	%r250, %rd3;
	sub.s32 	%r251, %r250, %r249;
	mad.lo.s32 	%r254, %r251, %r241, %r240;
	cvt.s32.s16 	%r255, %r254;
	ld.shared.s16 	%r256, [%r16+4];
	setp.le.s32 	%p27, %r255, %r256;
	mov.u64 	%rd423, %rd51;
	@%p27 bra 	$L__BB3_39;
	ld.shared.u16 	%rs52, [%r17+4];
	st.shared.u16 	[%r17+4], %rs1;
	setp.ne.s16 	%p28, %rs52, -1;
	mov.u64 	%rd423, %rd51;
	@%p28 bra 	$L__BB3_39;
	add.s64 	%rd52, %rd422, 3;
	setp.ge.s64 	%p29, %rd51, %rd314;
	mov.u64 	%rd423, %rd52;
	@%p29 bra 	$L__BB3_39;
	cvt.u32.u64 	%r257, %rd51;
	cvt.u32.u64 	%r258, %rd3;
	sub.s32 	%r259, %r258, %r257;
	mad.lo.s32 	%r262, %r259, %r241, %r240;
	cvt.s32.s16 	%r263, %r262;
	ld.shared.s16 	%r264, [%r16+6];
	setp.le.s32 	%p30, %r263, %r264;
	mov.u64 	%rd423, %rd52;
	@%p30 bra 	$L__BB3_39;
	ld.shared.u16 	%rs53, [%r17+6];
	st.shared.u16 	[%r17+6], %rs1;
	setp.ne.s16 	%p31, %rs53, -1;
	mov.u64 	%rd423, %rd52;
	@%p31 bra 	$L__BB3_39;
	add.s64 	%rd423, %rd422, 4;
	setp.ge.s64 	%p32, %rd52, %rd314;
	@%p32 bra 	$L__BB3_39;
	cvt.u32.u64 	%r265, %rd52;
	cvt.u32.u64 	%r266, %rd3;
	sub.s32 	%r267, %r266, %r265;
	mad.lo.s32 	%r270, %r267, %r241, %r240;
	cvt.s32.s16 	%r271, %r270;
	ld.shared.s16 	%r272, [%r16+8];
	setp.le.s32 	%p33, %r271, %r272;
	@%p33 bra 	$L__BB3_39;
	ld.shared.u16 	%rs54, [%r17+8];
	st.shared.u16 	[%r17+8], %rs1;
	setp.eq.s16 	%p34, %rs54, -1;
	mov.u64 	%rd422, %rd423;
	@%p34 bra 	$L__BB3_27;
$L__BB3_39:
	setp.eq.s64 	%p35, %rd45, 1;
	bar.sync 	0;
	add.s64 	%rd425, %rd423, %rd4;
	mov.u64 	%rd429, %rd19;
	@%p35 bra 	$L__BB3_70;
	cvt.u32.u64 	%r273, %rd425;
	shl.b32 	%r274, %r273, 1;
	mov.u32 	%r275, _ZZ11swat_print1PclS_lssE2H0;
	add.s32 	%r276, %r275, %r274;
	ld.shared.u16 	%rs55, [%r276];
	sub.s16 	%rs56, %rs55, %rs24;
	mov.u32 	%r277, _ZZ11swat_print1PclS_lssE1F;
	add.s32 	%r278, %r277, %r274;
	st.shared.u16 	[%r278], %rs56;
	ld.shared.u16 	%rs57, [%r8];
	ld.shared.u8 	%rs58, [%r9];
	setp.eq.s16 	%p36, %rs58, %rs4;
	selp.b16 	%rs60, 4, 0, %p36;
	add.s16 	%rs61, %rs57, %rs60;
	add.s16 	%rs62, %rs61, -2;
	max.s16 	%rs63, %rs62, %rs56;
	max.s16 	%rs64, %rs63, 0;
	cvt.u32.u16 	%r279, %rs64;
	mov.u32 	%r280, _ZZ11swat_print1PclS_lssE2H1;
	add.s32 	%r281, %r280, %r274;
	st.shared.u16 	[%r281], %rs64;
	ld.shared.s16 	%r282, [%r10];
	sub.s32 	%r283, %r282, %r1;
	setp.gt.s32 	%p37, %r283, %r279;
	selp.b16 	%rs65, %rs2, -1, %p37;
	st.shared.u16 	[%r8], %rs65;
	bar.sync 	0;
	mov.b16 	%rs66, -1;
	st.shared.u16 	[%r276+-2], %rs66;
	st.shared.u16 	[%r276], %rs66;
	bar.sync 	0;
	ld.shared.s16 	%rd357, [%r8];
	setp.ne.s64 	%p38, %rd19, %rd357;
	@%p38 bra 	$L__BB3_54;
	ld.shared.u16 	%rd358, [%r10];
	sub.s64 	%rd56, %rd358, %rd37;
	mov.u64 	%rd424, %rd19;
$L__BB3_42:
	.pragma "nounroll";
	add.s64 	%rd58, %rd424, 1;
	setp.ge.s64 	%p39, %rd424, %rd314;
	mov.u64 	%rd425, %rd58;
	@%p39 bra 	$L__BB3_54;
	cvt.u32.u64 	%r18, %rd424;
	cvt.u32.u64 	%r284, %rd19;
	sub.s32 	%r285, %r284, %r18;
	cvt.u32.u64 	%r286, %rd56;
	cvt.u32.u64 	%r287, %rd38;
	mad.lo.s32 	%r288, %r285, %r287, %r286;
	cvt.s32.s16 	%r289, %r288;
	shl.b32 	%r290, %r18, 1;
	mov.u32 	%r291, _ZZ11swat_print1PclS_lssE2H1;
	add.s32 	%r19, %r291, %r290;
	ld.shared.s16 	%r292, [%r19+2];
	setp.le.s32 	%p40, %r289, %r292;
	mov.u64 	%rd425, %rd58;
	@%p40 bra 	$L__BB3_54;
	shl.b32 	%r293, %r18, 1;
	mov.u32 	%r294, _ZZ11swat_print1PclS_lssE2H0;
	add.s32 	%r20, %r294, %r293;
	ld.shared.u16 	%rs67, [%r20+2];
	st.shared.u16 	[%r20+2], %rs2;
	setp.ne.s16 	%p41, %rs67, -1;
	mov.u64 	%rd425, %rd58;
	@%p41 bra 	$L__BB3_54;
	add.s64 	%rd59, %rd424, 2;
	setp.ge.s64 	%p42, %rd58, %rd314;
	mov.u64 	%rd425, %rd59;
	@%p42 bra 	$L__BB3_54;
	cvt.u32.u64 	%r295, %rd58;
	cvt.u32.u64 	%r296, %rd19;
	sub.s32 	%r297, %r296, %r295;
	mad.lo.s32 	%r300, %r297, %r287, %r286;
	cvt.s32.s16 	%r301, %r300;
	ld.shared.s16 	%r302, [%r19+4];
	setp.le.s32 	%p43, %r301, %r302;
	mov.u64 	%rd425, %rd59;
	@%p43 bra 	$L__BB3_54;
	ld.shared.u16 	%rs68, [%r20+4];
	st.shared.u16 	[%r20+4], %rs2;
	setp.ne.s16 	%p44, %rs68, -1;
	mov.u64 	%rd425, %rd59;
	@%p44 bra 	$L__BB3_54;
	add.s64 	%rd60, %rd424, 3;
	setp.ge.s64 	%p45, %rd59, %rd314;
	mov.u64 	%rd425, %rd60;
	@%p45 bra 	$L__BB3_54;
	cvt.u32.u64 	%r303, %rd59;
	cvt.u32.u64 	%r304, %rd19;
	sub.s32 	%r305, %r304, %r303;
	mad.lo.s32 	%r308, %r305, %r287, %r286;
	cvt.s32.s16 	%r309, %r308;
	ld.shared.s16 	%r310, [%r19+6];
	setp.le.s32 	%p46, %r309, %r310;
	mov.u64 	%rd425, %rd60;
	@%p46 bra 	$L__BB3_54;
	ld.shared.u16 	%rs69, [%r20+6];
	st.shared.u16 	[%r20+6], %rs2;
	setp.ne.s16 	%p47, %rs69, -1;
	mov.u64 	%rd425, %rd60;
	@%p47 bra 	$L__BB3_54;
	add.s64 	%rd425, %rd424, 4;
	setp.ge.s64 	%p48, %rd60, %rd314;
	@%p48 bra 	$L__BB3_54;
	cvt.u32.u64 	%r311, %rd60;
	cvt.u32.u64 	%r312, %rd19;
	sub.s32 	%r313, %r312, %r311;
	mad.lo.s32 	%r316, %r313, %r287, %r286;
	cvt.s32.s16 	%r317, %r316;
	ld.shared.s16 	%r318, [%r19+8];
	setp.le.s32 	%p49, %r317, %r318;
	@%p49 bra 	$L__BB3_54;
	ld.shared.u16 	%rs70, [%r20+8];
	st.shared.u16 	[%r20+8], %rs2;
	setp.eq.s16 	%p50, %rs70, -1;
	mov.u64 	%rd424, %rd425;
	@%p50 bra 	$L__BB3_42;
$L__BB3_54:
	setp.eq.s64 	%p51, %rd45, 2;
	bar.sync 	0;
	add.s64 	%rd425, %rd425, %rd4;
	mov.u64 	%rd429, %rd46;
	@%p51 bra 	$L__BB3_70;
	cvt.u32.u64 	%r319, %rd425;
	shl.b32 	%r320, %r319, 1;
	mov.u32 	%r321, _ZZ11swat_print1PclS_lssE2H0;
	add.s32 	%r322, %r321, %r320;
	ld.shared.u16 	%rs71, [%r322];
	sub.s16 	%rs72, %rs71, %rs24;
	mov.u32 	%r323, _ZZ11swat_print1PclS_lssE1F;
	add.s32 	%r324, %r323, %r320;
	st.shared.u16 	[%r324], %rs72;
	add.s32 	%r325, %r8, %r7;
	ld.shared.u16 	%rs73, [%r325];
	ld.shared.u8 	%rs74, [%r11];
	setp.eq.s16 	%p52, %rs74, %rs4;
	selp.b16 	%rs76, 4, 0, %p52;
	add.s16 	%rs77, %rs73, %rs76;
	add.s16 	%rs78, %rs77, -2;
	max.s16 	%rs79, %rs78, %rs72;
	max.s16 	%rs80, %rs79, 0;
	cvt.u32.u16 	%r326, %rs80;
	mov.u32 	%r327, _ZZ11swat_print1PclS_lssE2H1;
	add.s32 	%r328, %r327, %r320;
	st.shared.u16 	[%r328], %rs80;
	ld.shared.s16 	%r329, [%r12];
	sub.s32 	%r330, %r329, %r1;
	setp.gt.s32 	%p53, %r330, %r326;
	selp.b16 	%rs81, %rs3, -1, %p53;
	st.shared.u16 	[%r325], %rs81;
	bar.sync 	0;
	mov.b16 	%rs82, -1;
	st.shared.u16 	[%r322+-2], %rs82;
	st.shared.u16 	[%r322], %rs82;
	bar.sync 	0;
	ld.shared.s16 	%rd359, [%r325];
	setp.ne.s64 	%p54, %rd46, %rd359;
	@%p54 bra 	$L__BB3_69;
	ld.shared.u16 	%rd360, [%r12];
	sub.s64 	%rd64, %rd360, %rd37;
	mov.u64 	%rd426, %rd46;
$L__BB3_57:
	.pragma "nounroll";
	add.s64 	%rd66, %rd426, 1;
	setp.ge.s64 	%p55, %rd426, %rd314;
	mov.u64 	%rd425, %rd66;
	@%p55 bra 	$L__BB3_69;
	cvt.u32.u64 	%r21, %rd426;
	cvt.u32.u64 	%r331, %rd46;
	sub.s32 	%r332, %r331, %r21;
	cvt.u32.u64 	%r333, %rd64;
	cvt.u32.u64 	%r334, %rd38;
	mad.lo.s32 	%r335, %r332, %r334, %r333;
	cvt.s32.s16 	%r336, %r335;
	shl.b32 	%r337, %r21, 1;
	mov.u32 	%r338, _ZZ11swat_print1PclS_lssE2H1;
	add.s32 	%r22, %r338, %r337;
	ld.shared.s16 	%r339, [%r22+2];
	setp.le.s32 	%p56, %r336, %r339;
	mov.u64 	%rd425, %rd66;
	@%p56 bra 	$L__BB3_69;
	shl.b32 	%r340, %r21, 1;
	mov.u32 	%r341, _ZZ11swat_print1PclS_lssE2H0;
	add.s32 	%r23, %r341, %r340;
	ld.shared.u16 	%rs83, [%r23+2];
	st.shared.u16 	[%r23+2], %rs3;
	setp.ne.s16 	%p57, %rs83, -1;
	mov.u64 	%rd425, %rd66;
	@%p57 bra 	$L__BB3_69;
	add.s64 	%rd67, %rd426, 2;
	setp.ge.s64 	%p58, %rd66, %rd314;
	mov.u64 	%rd425, %rd67;
	@%p58 bra 	$L__BB3_69;
	cvt.u32.u64 	%r342, %rd66;
	cvt.u32.u64 	%r343, %rd46;
	sub.s32 	%r344, %r343, %r342;
	mad.lo.s32 	%r347, %r344, %r334, %r333;
	cvt.s32.s16 	%r348, %r347;
	ld.shared.s16 	%r349, [%r22+4];
	setp.le.s32 	%p59, %r348, %r349;
	mov.u64 	%rd425, %rd67;
	@%p59 bra 	$L__BB3_69;
	ld.shared.u16 	%rs84, [%r23+4];
	st.shared.u16 	[%r23+4], %rs3;
	setp.ne.s16 	%p60, %rs84, -1;
	mov.u64 	%rd425, %rd67;
	@%p60 bra 	$L__BB3_69;
	add.s64 	%rd68, %rd426, 3;
	setp.ge.s64 	%p61, %rd67, %rd314;
	mov.u64 	%rd425, %rd68;
	@%p61 bra 	$L__BB3_69;
	cvt.u32.u64 	%r350, %rd67;
	cvt.u32.u64 	%r351, %rd46;
	sub.s32 	%r352, %r351, %r350;
	mad.lo.s32 	%r355, %r352, %r334, %r333;
	cvt.s32.s16 	%r356, %r355;
	ld.shared.s16 	%r357, [%r22+6];
	setp.le.s32 	%p62, %r356, %r357;
	mov.u64 	%rd425, %rd68;
	@%p62 bra 	$L__BB3_69;
	ld.shared.u16 	%rs85, [%r23+6];
	st.shared.u16 	[%r23+6], %rs3;
	setp.ne.s16 	%p63, %rs85, -1;
	mov.u64 	%rd425, %rd68;
	@%p63 bra 	$L__BB3_69;
	add.s64 	%rd425, %rd426, 4;
	setp.ge.s64 	%p64, %rd68, %rd314;
	@%p64 bra 	$L__BB3_69;
	cvt.u32.u64 	%r358, %rd68;
	cvt.u32.u64 	%r359, %rd46;
	sub.s32 	%r360, %r359, %r358;
	mad.lo.s32 	%r363, %r360, %r334, %r333;
	cvt.s32.s16 	%r364, %r363;
	ld.shared.s16 	%r365, [%r22+8];
	setp.le.s32 	%p65, %r364, %r365;
	@%p65 bra 	$L__BB3_69;
	ld.shared.u16 	%rs86, [%r23+8];
	st.shared.u16 	[%r23+8], %rs3;
	setp.eq.s16 	%p66, %rs86, -1;
	mov.u64 	%rd426, %rd425;
	@%p66 bra 	$L__BB3_57;
$L__BB3_69:
	add.s64 	%rd429, %rd46, %rd4;
	bar.sync 	0;
	add.s64 	%rd425, %rd425, %rd4;
$L__BB3_70:
	setp.lt.u64 	%p67, %rd44, 3;
	@%p67 bra 	$L__BB3_130;
$L__BB3_71:
	.pragma "nounroll";
	cvt.u32.u64 	%r366, %rd425;
	shl.b32 	%r367, %r366, 1;
	mov.u32 	%r368, _ZZ11swat_print1PclS_lssE2H0;
	add.s32 	%r24, %r368, %r367;
	ld.shared.u16 	%rs87, [%r24];
	sub.s16 	%rs88, %rs87, %rs24;
	mov.u32 	%r369, _ZZ11swat_print1PclS_lssE1F;
	add.s32 	%r370, %r369, %r367;
	st.shared.u16 	[%r370], %rs88;
	cvt.u32.u64 	%r25, %rd429;
	shl.b32 	%r371, %r25, 1;
	add.s32 	%r26, %r368, %r371;
	ld.shared.u16 	%rs89, [%r26];
	mov.u32 	%r372, _ZZ11swat_print1PclS_lssE2S0;
	add.s32 	%r27, %r372, %r25;
	ld.shared.u8 	%rs90, [%r27];
	setp.eq.s16 	%p68, %rs90, %rs4;
	selp.b16 	%rs92, 4, 0, %p68;
	add.s16 	%rs93, %rs89, %rs92;
	add.s16 	%rs94, %rs93, -2;
	max.s16 	%rs95, %rs94, %rs88;
	max.s16 	%rs96, %rs95, 0;
	cvt.u32.u16 	%r373, %rs96;
	mov.u32 	%r374, _ZZ11swat_print1PclS_lssE2H1;
	add.s32 	%r375, %r374, %r367;
	st.shared.u16 	[%r375], %rs96;
	add.s32 	%r28, %r374, %r371;
	ld.shared.s16 	%r376, [%r28];
	sub.s32 	%r377, %r376, %r1;
	setp.gt.s32 	%p69, %r377, %r373;
	cvt.u16.u64 	%rs5, %rd429;
	selp.b16 	%rs97, %rs5, -1, %p69;
	st.shared.u16 	[%r26], %rs97;
	setp.ne.s64 	%p70, %rd429, 0;
	@%p70 bra 	$L__BB3_73;
	mov.b16 	%rs98, -1;
	st.shared.u16 	[%r2], %rs98;
$L__BB3_73:
	bar.sync 	0;
	mov.b16 	%rs99, -1;
	st.shared.u16 	[%r24+-2], %rs99;
	st.shared.u16 	[%r24], %rs99;
	bar.sync 	0;
	ld.shared.s16 	%rd361, [%r26];
	setp.ne.s64 	%p71, %rd429, %rd361;
	@%p71 bra 	$L__BB3_87;
	ld.param.u16 	%rs496, [_Z11swat_print1PclS_lss_param_5];
	ld.shared.u16 	%r378, [%r28];
	add.s64 	%rd432, %rd429, 4;
	cvt.u32.u16 	%r379, %rs24;
	cvt.u32.u16 	%r380, %rs496;
	mul.wide.u16 	%r381, %rs496, 3;
	add.s32 	%r382, %r379, %r381;
	sub.s32 	%r383, %r378, %r382;
	shl.b32 	%r1527, %r383, 16;
	add.s32 	%r384, %r13, %r378;
	shl.b32 	%r1526, %r384, 16;
	add.s32 	%r385, %r380, %r379;
	sub.s32 	%r386, %r378, %r385;
	shl.b32 	%r1525, %r386, 16;
	shl.b32 	%r387, %r25, 1;
	mov.u32 	%r388, _ZZ11swat_print1PclS_lssE2H0;
	add.s32 	%r389, %r388, %r387;
	add.s32 	%r1524, %r389, 8;
	shl.b32 	%r390, %r378, 16;
	shl.b32 	%r391, %r379, 16;
	sub.s32 	%r1523, %r390, %r391;
	mov.u32 	%r392, _ZZ11swat_print1PclS_lssE2H1;
	add.s32 	%r393, %r392, %r387;
	add.s32 	%r1522, %r393, 8;
	mov.u64 	%rd433, %rd429;
$L__BB3_75:
	.pragma "nounroll";
	add.s64 	%rd362, %rd432, -4;
	add.s64 	%rd80, %rd433, 1;
	setp.ge.s64 	%p72, %rd362, %rd314;
	mov.u64 	%rd425, %rd80;
	@%p72 bra 	$L__BB3_87;
	add.s64 	%rd425, %rd432, -3;
	shr.s32 	%r394, %r1523, 16;
	ld.shared.s16 	%r395, [%r1522+-6];
	setp.le.s32 	%p73, %r394, %r395;
	@%p73 bra 	$L__BB3_87;
	ld.shared.u16 	%rs100, [%r1524+-6];
	st.shared.u16 	[%r1524+-6], %rs5;
	setp.ne.s16 	%p74, %rs100, -1;
	mov.u64 	%rd425, %rd80;
	@%p74 bra 	$L__BB3_87;
	add.s64 	%rd82, %rd432, -2;
	add.s64 	%rd363, %rd432, -3;
	setp.ge.s64 	%p75, %rd363, %rd314;
	mov.u64 	%rd425, %rd82;
	@%p75 bra 	$L__BB3_87;
	add.s64 	%rd425, %rd433, 2;
	shr.s32 	%r396, %r1525, 16;
	ld.shared.s16 	%r397, [%r1522+-4];
	setp.le.s32 	%p76, %r396, %r397;
	@%p76 bra 	$L__BB3_87;
	ld.shared.u16 	%rs101, [%r1524+-4];
	st.shared.u16 	[%r1524+-4], %rs5;
	setp.ne.s16 	%p77, %rs101, -1;
	@%p77 bra 	$L__BB3_87;
	add.s64 	%rd425, %rd433, 3;
	setp.ge.s64 	%p78, %rd82, %rd314;
	@%p78 bra 	$L__BB3_87;
	shr.s32 	%r398, %r1526, 16;
	ld.shared.s16 	%r399, [%r1522+-2];
	setp.le.s32 	%p79, %r398, %r399;
	@%p79 bra 	$L__BB3_87;
	add.s64 	%rd425, %rd432, -1;
	ld.shared.u16 	%rs102, [%r1524+-2];
	st.shared.u16 	[%r1524+-2], %rs5;
	setp.ne.s16 	%p80, %rs102, -1;
	@%p80 bra 	$L__BB3_87;
	add.s64 	%rd433, %rd433, 4;
	add.s64 	%rd364, %rd432, -1;
	setp.ge.s64 	%p81, %rd364, %rd314;
	mov.u64 	%rd425, %rd432;
	@%p81 bra 	$L__BB3_87;
	shr.s32 	%r400, %r1527, 16;
	ld.shared.s16 	%r401, [%r1522];
	setp.le.s32 	%p82, %r400, %r401;
	mov.u64 	%rd425, %rd433;
	@%p82 bra 	$L__BB3_87;
	ld.param.u16 	%rs497, [_Z11swat_print1PclS_lss_param_5];
	ld.shared.u16 	%rs103, [%r1524];
	st.shared.u16 	[%r1524], %rs5;
	setp.eq.s16 	%p83, %rs103, -1;
	add.s64 	%rd432, %rd432, 4;
	cvt.u32.u16 	%r402, %rs497;
	shl.b32 	%r403, %r402, 18;
	sub.s32 	%r1527, %r1527, %r403;
	sub.s32 	%r1526, %r1526, %r403;
	sub.s32 	%r1525, %r1525, %r403;
	add.s32 	%r1524, %r1524, 8;
	sub.s32 	%r1523, %r1523, %r403;
	add.s32 	%r1522, %r1522, 8;
	mov.u64 	%rd425, %rd433;
	@%p83 bra 	$L__BB3_75;
$L__BB3_87:
	cvt.u32.u64 	%r404, %rd4;
	bar.sync 	0;
	add.s64 	%rd89, %rd429, %rd4;
	add.s64 	%rd436, %rd425, %rd4;
	cvt.u32.u64 	%r405, %rd436;
	shl.b32 	%r406, %r405, 1;
	mov.u32 	%r407, _ZZ11swat_print1PclS_lssE2H0;
	add.s32 	%r408, %r407, %r406;
	ld.shared.u16 	%rs104, [%r408];
	sub.s16 	%rs105, %rs104, %rs24;
	mov.u32 	%r409, _ZZ11swat_print1PclS_lssE1F;
	add.s32 	%r410, %r409, %r406;
	st.shared.u16 	[%r410], %rs105;
	add.s32 	%r47, %r26, %r7;
	ld.shared.u16 	%rs106, [%r47];
	add.s32 	%r48, %r27, %r404;
	ld.shared.u8 	%rs107, [%r48];
	setp.eq.s16 	%p84, %rs107, %rs4;
	selp.b16 	%rs109, 4, 0, %p84;
	add.s16 	%rs110, %rs106, %rs109;
	add.s16 	%rs111, %rs110, -2;
	max.s16 	%rs112, %rs111, %rs105;
	max.s16 	%rs113, %rs112, 0;
	cvt.u32.u16 	%r411, %rs113;
	mov.u32 	%r412, _ZZ11swat_print1PclS_lssE2H1;
	add.s32 	%r413, %r412, %r406;
	st.shared.u16 	[%r413], %rs113;
	add.s32 	%r49, %r28, %r7;
	ld.shared.s16 	%r414, [%r49];
	sub.s32 	%r415, %r414, %r1;
	setp.gt.s32 	%p85, %r415, %r411;
	cvt.u16.u64 	%rs6, %rd89;
	selp.b16 	%rs114, %rs6, -1, %p85;
	st.shared.u16 	[%r47], %rs114;
	bar.sync 	0;
	mov.b16 	%rs115, -1;
	st.shared.u16 	[%r408+-2], %rs115;
	st.shared.u16 	[%r408], %rs115;
	bar.sync 	0;
	ld.shared.s16 	%rd365, [%r47];
	setp.ne.s64 	%p86, %rd89, %rd365;
	@%p86 bra 	$L__BB3_101;
	ld.shared.u16 	%rd366, [%r49];
	sub.s64 	%rd91, %rd366, %rd37;
	mov.u64 	%rd435, %rd89;
$L__BB3_89:
	.pragma "nounroll";
	add.s64 	%rd93, %rd435, 1;
	setp.ge.s64 	%p87, %rd435, %rd314;
	mov.u64 	%rd436, %rd93;
	@%p87 bra 	$L__BB3_101;
	cvt.u32.u64 	%r50, %rd435;
	cvt.u32.u64 	%r416, %rd89;
	sub.s32 	%r417, %r416, %r50;
	cvt.u32.u64 	%r418, %rd91;
	cvt.u32.u64 	%r419, %rd38;
	mad.lo.s32 	%r420, %r417, %r419, %r418;
	cvt.s32.s16 	%r421, %r420;
	shl.b32 	%r422, %r50, 1;
	mov.u32 	%r423, _ZZ11swat_print1PclS_lssE2H1;
	add.s32 	%r51, %r423, %r422;
	ld.shared.s16 	%r424, [%r51+2];
	setp.le.s32 	%p88, %r421, %r424;
	mov.u64 	%rd436, %rd93;
	@%p88 bra 	$L__BB3_101;
	shl.b32 	%r425, %r50, 1;
	mov.u32 	%r426, _ZZ11swat_print1PclS_lssE2H0;
	add.s32 	%r52, %r426, %r425;
	ld.shared.u16 	%rs116, [%r52+2];
	st.shared.u16 	[%r52+2], %rs6;
	setp.ne.s16 	%p89, %rs116, -1;
	mov.u64 	%rd436, %rd93;
	@%p89 bra 	$L__BB3_101;
	add.s64 	%rd94, %rd435, 2;
	setp.ge.s64 	%p90, %rd93, %rd314;
	mov.u64 	%rd436, %rd94;
	@%p90 bra 	$L__BB3_101;
	cvt.u32.u64 	%r427, %rd93;
	cvt.u32.u64 	%r428, %rd89;
	sub.s32 	%r429, %r428, %r427;
	mad.lo.s32 	%r432, %r429, %r419, %r418;
	cvt.s32.s16 	%r433, %r432;
	ld.shared.s16 	%r434, [%r51+4];
	setp.le.s32 	%p91, %r433, %r434;
	mov.u64 	%rd436, %rd94;
	@%p91 bra 	$L__BB3_101;
	ld.shared.u16 	%rs117, [%r52+4];
	st.shared.u16 	[%r52+4], %rs6;
	setp.ne.s16 	%p92, %rs117, -1;
	mov.u64 	%rd436, %rd94;
	@%p92 bra 	$L__BB3_101;
	add.s64 	%rd95, %rd435, 3;
	setp.ge.s64 	%p93, %rd94, %rd314;
	mov.u64 	%rd436, %rd95;
	@%p93 bra 	$L__BB3_101;
	cvt.u32.u64 	%r435, %rd94;
	cvt.u32.u64 	%r436, %rd89;
	sub.s32 	%r437, %r436, %r435;
	mad.lo.s32 	%r440, %r437, %r419, %r418;
	cvt.s32.s16 	%r441, %r440;
	ld.shared.s16 	%r442, [%r51+6];
	setp.le.s32 	%p94, %r441, %r442;
	mov.u64 	%rd436, %rd95;
	@%p94 bra 	$L__BB3_101;
	ld.shared.u16 	%rs118, [%r52+6];
	st.shared.u16 	[%r52+6], %rs6;
	setp.ne.s16 	%p95, %rs118, -1;
	mov.u64 	%rd436, %rd95;
	@%p95 bra 	$L__BB3_101;
	add.s64 	%rd436, %rd435, 4;
	setp.ge.s64 	%p96, %rd95, %rd314;
	@%p96 bra 	$L__BB3_101;
	cvt.u32.u64 	%r443, %rd95;
	cvt.u32.u64 	%r444, %rd89;
	sub.s32 	%r445, %r444, %r443;
	mad.lo.s32 	%r448, %r445, %r419, %r418;
	cvt.s32.s16 	%r449, %r448;
	ld.shared.s16 	%r450, [%r51+8];
	setp.le.s32 	%p97, %r449, %r450;
	@%p97 bra 	$L__BB3_101;
	ld.shared.u16 	%rs119, [%r52+8];
	st.shared.u16 	[%r52+8], %rs6;
	setp.eq.s16 	%p98, %rs119, -1;
	mov.u64 	%rd435, %rd436;
	@%p98 bra 	$L__BB3_89;
$L__BB3_101:
	cvt.u32.u64 	%r451, %rd4;
	bar.sync 	0;
	add.s64 	%rd98, %rd89, %rd4;
	add.s64 	%rd438, %rd436, %rd4;
	cvt.u32.u64 	%r452, %rd438;
	shl.b32 	%r453, %r452, 1;
	mov.u32 	%r454, _ZZ11swat_print1PclS_lssE2H0;
	add.s32 	%r455, %r454, %r453;
	ld.shared.u16 	%rs120, [%r455];
	sub.s16 	%rs121, %rs120, %rs24;
	mov.u32 	%r456, _ZZ11swat_print1PclS_lssE1F;
	add.s32 	%r457, %r456, %r453;
	st.shared.u16 	[%r457], %rs121;
	add.s32 	%r53, %r47, %r7;
	ld.shared.u16 	%rs122, [%r53];
	add.s32 	%r54, %r48, %r451;
	ld.shared.u8 	%rs123, [%r54];
	setp.eq.s16 	%p99, %rs123, %rs4;
	selp.b16 	%rs125, 4, 0, %p99;
	add.s16 	%rs126, %rs122, %rs125;
	add.s16 	%rs127, %rs126, -2;
	max.s16 	%rs128, %rs127, %rs121;
	max.s16 	%rs129, %rs128, 0;
	cvt.u32.u16 	%r458, %rs129;
	mov.u32 	%r459, _ZZ11swat_print1PclS_lssE2H1;
	add.s32 	%r460, %r459, %r453;
	st.shared.u16 	[%r460], %rs129;
	add.s32 	%r55, %r49, %r7;
	ld.shared.s16 	%r461, [%r55];
	sub.s32 	%r462, %r461, %r1;
	setp.gt.s32 	%p100, %r462, %r458;
	cvt.u16.u64 	%rs7, %rd98;
	selp.b16 	%rs130, %rs7, -1, %p100;
	st.shared.u16 	[%r53], %rs130;
	bar.sync 	0;
	mov.b16 	%rs131, -1;
	st.shared.u16 	[%r455+-2], %rs131;
	st.shared.u16 	[%r455], %rs131;
	bar.sync 	0;
	ld.shared.s16 	%rd367, [%r53];
	setp.ne.s64 	%p101, %rd98, %rd367;
	@%p101 bra 	$L__BB3_115;
	ld.shared.u16 	%rd368, [%r55];
	sub.s64 	%rd100, %rd368, %rd37;
	mov.u64 	%rd437, %rd98;
$L__BB3_103:
	.pragma "nounroll";
	add.s64 	%rd102, %rd437, 1;
	setp.ge.s64 	%p102, %rd437, %rd314;
	mov.u64 	%rd438, %rd102;
	@%p102 bra 	$L__BB3_115;
	cvt.u32.u64 	%r56, %rd437;
	cvt.u32.u64 	%r463, %rd98;
	sub.s32 	%r464, %r463, %r56;
	cvt.u32.u64 	%r465, %rd100;
	cvt.u32.u64 	%r466, %rd38;
	mad.lo.s32 	%r467, %r464, %r466, %r465;
	cvt.s32.s16 	%r468, %r467;
	shl.b32 	%r469, %r56, 1;
	mov.u32 	%r470, _ZZ11swat_print1PclS_lssE2H1;
	add.s32 	%r57, %r470, %r469;
	ld.shared.s16 	%r471, [%r57+2];
	setp.le.s32 	%p103, %r468, %r471;
	mov.u64 	%rd438, %rd102;
	@%p103 bra 	$L__BB3_115;
	shl.b32 	%r472, %r56, 1;
	mov.u32 	%r473, _ZZ11swat_print1PclS_lssE2H0;
	add.s32 	%r58, %r473, %r472;
	ld.shared.u16 	%rs132, [%r58+2];
	st.shared.u16 	[%r58+2], %rs7;
	setp.ne.s16 	%p104, %rs132, -1;
	mov.u64 	%rd438, %rd102;
	@%p104 bra 	$L__BB3_115;
	add.s64 	%rd103, %rd437, 2;
	setp.ge.s64 	%p105, %rd102, %rd314;
	mov.u64 	%rd438, %rd103;
	@%p105 bra 	$L__BB3_115;
	cvt.u32.u64 	%r474, %rd102;
	cvt.u32.u64 	%r475, %rd98;
	sub.s32 	%r476, %r475, %r474;
	mad.lo.s32 	%r479, %r476, %r466, %r465;
	cvt.s32.s16 	%r480, %r479;
	ld.shared.s16 	%r481, [%r57+4];
	setp.le.s32 	%p106, %r480, %r481;
	mov.u64 	%rd438, %rd103;
	@%p106 bra 	$L__BB3_115;
	ld.shared.u16 	%rs133, [%r58+4];
	st.shared.u16 	[%r58+4], %rs7;
	setp.ne.s16 	%p107, %rs133, -1;
	mov.u64 	%rd438, %rd103;
	@%p107 bra 	$L__BB3_115;
	add.s64 	%rd104, %rd437, 3;
	setp.ge.s64 	%p108, %rd103, %rd314;
	mov.u64 	%rd438, %rd104;
	@%p108 bra 	$L__BB3_115;
	cvt.u32.u64 	%r482, %rd103;
	cvt.u32.u64 	%r483, %rd98;
	sub.s32 	%r484, %r483, %r482;
	mad.lo.s32 	%r487, %r484, %r466, %r465;
	cvt.s32.s16 	%r488, %r487;
	ld.shared.s16 	%r489, [%r57+6];
	setp.le.s32 	%p109, %r488, %r489;
	mov.u64 	%rd438, %rd104;
	@%p109 bra 	$L__BB3_115;
	ld.shared.u16 	%rs134, [%r58+6];
	st.shared.u16 	[%r58+6], %rs7;
	setp.ne.s16 	%p110, %rs134, -1;
	mov.u64 	%rd438, %rd104;
	@%p110 bra 	$L__BB3_115;
	add.s64 	%rd438, %rd437, 4;
	setp.ge.s64 	%p111, %rd104, %rd314;
	@%p111 bra 	$L__BB3_115;
	cvt.u32.u64 	%r490, %rd104;
	cvt.u32.u64 	%r491, %rd98;
	sub.s32 	%r492, %r491, %r490;
	mad.lo.s32 	%r495, %r492, %r466, %r465;
	cvt.s32.s16 	%r496, %r495;
	ld.shared.s16 	%r497, [%r57+8];
	setp.le.s32 	%p112, %r496, %r497;
	@%p112 bra 	$L__BB3_115;
	ld.shared.u16 	%rs135, [%r58+8];
	st.shared.u16 	[%r58+8], %rs7;
	setp.eq.s16 	%p113, %rs135, -1;
	mov.u64 	%rd437, %rd438;
	@%p113 bra 	$L__BB3_103;
$L__BB3_115:
	cvt.u32.u64 	%r498, %rd4;
	bar.sync 	0;
	add.s64 	%rd107, %rd98, %rd4;
	add.s64 	%rd440, %rd438, %rd4;
	cvt.u32.u64 	%r499, %rd440;
	shl.b32 	%r500, %r499, 1;
	mov.u32 	%r501, _ZZ11swat_print1PclS_lssE2H0;
	add.s32 	%r502, %r501, %r500;
	ld.shared.u16 	%rs136, [%r502];
	sub.s16 	%rs137, %rs136, %rs24;
	mov.u32 	%r503, _ZZ11swat_print1PclS_lssE1F;
	add.s32 	%r504, %r503, %r500;
	st.shared.u16 	[%r504], %rs137;
	add.s32 	%r505, %r53, %r7;
	ld.shared.u16 	%rs138, [%r505];
	add.s32 	%r506, %r54, %r498;
	ld.shared.u8 	%rs139, [%r506];
	setp.eq.s16 	%p114, %rs139, %rs4;
	selp.b16 	%rs141, 4, 0, %p114;
	add.s16 	%rs142, %rs138, %rs141;
	add.s16 	%rs143, %rs142, -2;
	max.s16 	%rs144, %rs143, %rs137;
	max.s16 	%rs145, %rs144, 0;
	cvt.u32.u16 	%r507, %rs145;
	mov.u32 	%r508, _ZZ11swat_print1PclS_lssE2H1;
	add.s32 	%r509, %r508, %r500;
	st.shared.u16 	[%r509], %rs145;
	add.s32 	%r59, %r55, %r7;
	ld.shared.s16 	%r510, [%r59];
	sub.s32 	%r511, %r510, %r1;
	setp.gt.s32 	%p115, %r511, %r507;
	cvt.u16.u64 	%rs8, %rd107;
	selp.b16 	%rs146, %rs8, -1, %p115;
	st.shared.u16 	[%r505], %rs146;
	bar.sync 	0;
	mov.b16 	%rs147, -1;
	st.shared.u16 	[%r502+-2], %rs147;
	st.shared.u16 	[%r502], %rs147;
	bar.sync 	0;
	ld.shared.s16 	%rd369, [%r505];
	setp.ne.s64 	%p116, %rd107, %rd369;
	@%p116 bra 	$L__BB3_129;
	ld.shared.u16 	%rd370, [%r59];
	sub.s64 	%rd109, %rd370, %rd37;
	mov.u64 	%rd439, %rd107;
$L__BB3_117:
	.pragma "nounroll";
	add.s64 	%rd111, %rd439, 1;
	setp.ge.s64 	%p117, %rd439, %rd314;
	mov.u64 	%rd440, %rd111;
	@%p117 bra 	$L__BB3_129;
	cvt.u32.u64 	%r60, %rd439;
	cvt.u32.u64 	%r512, %rd107;
	sub.s32 	%r513, %r512, %r60;
	cvt.u32.u64 	%r514, %rd109;
	cvt.u32.u64 	%r515, %rd38;
	mad.lo.s32 	%r516, %r513, %r515, %r514;
	cvt.s32.s16 	%r517, %r516;
	shl.b32 	%r518, %r60, 1;
	mov.u32 	%r519, _ZZ11swat_print1PclS_lssE2H1;
	add.s32 	%r61, %r519, %r518;
	ld.shared.s16 	%r520, [%r61+2];
	setp.le.s32 	%p118, %r517, %r520;
	mov.u64 	%rd440, %rd111;
	@%p118 bra 	$L__BB3_129;
	shl.b32 	%r521, %r60, 1;
	mov.u32 	%r522, _ZZ11swat_print1PclS_lssE2H0;
	add.s32 	%r62, %r522, %r521;
	ld.shared.u16 	%rs148, [%r62+2];
	st.shared.u16 	[%r62+2], %rs8;
	setp.ne.s16 	%p119, %rs148, -1;
	mov.u64 	%rd440, %rd111;
	@%p119 bra 	$L__BB3_129;
	add.s64 	%rd112, %rd439, 2;
	setp.ge.s64 	%p120, %rd111, %rd314;
	mov.u64 	%rd440, %rd112;
	@%p120 bra 	$L__BB3_129;
	cvt.u32.u64 	%r523, %rd111;
	cvt.u32.u64 	%r524, %rd107;
	sub.s32 	%r525, %r524, %r523;
	mad.lo.s32 	%r528, %r525, %r515, %r514;
	cvt.s32.s16 	%r529, %r528;
	ld.shared.s16 	%r530, [%r61+4];
	setp.le.s32 	%p121, %r529, %r530;
	mov.u64 	%rd440, %rd112;
	@%p121 bra 	$L__BB3_129;
	ld.shared.u16 	%rs149, [%r62+4];
	st.shared.u16 	[%r62+4], %rs8;
	setp.ne.s16 	%p122, %rs149, -1;
	mov.u64 	%rd440, %rd112;
	@%p122 bra 	$L__BB3_129;
	add.s64 	%rd113, %rd439, 3;
	setp.ge.s64 	%p123, %rd112, %rd314;
	mov.u64 	%rd440, %rd113;
	@%p123 bra 	$L__BB3_129;
	cvt.u32.u64 	%r531, %rd112;
	cvt.u32.u64 	%r532, %rd107;
	sub.s32 	%r533, %r532, %r531;
	mad.lo.s32 	%r536, %r533, %r515, %r514;
	cvt.s32.s16 	%r537, %r536;
	ld.shared.s16 	%r538, [%r61+6];
	setp.le.s32 	%p124, %r537, %r538;
	mov.u64 	%rd440, %rd113;
	@%p124 bra 	$L__BB3_129;
	ld.shared.u16 	%rs150, [%r62+6];
	st.shared.u16 	[%r62+6], %rs8;
	setp.ne.s16 	%p125, %rs150, -1;
	mov.u64 	%rd440, %rd113;
	@%p125 bra 	$L__BB3_129;
	add.s64 	%rd440, %rd439, 4;
	setp.ge.s64 	%p126, %rd113, %rd314;
	@%p126 bra 	$L__BB3_129;
	cvt.u32.u64 	%r539, %rd113;
	cvt.u32.u64 	%r540, %rd107;
	sub.s32 	%r541, %r540, %r539;
	mad.lo.s32 	%r544, %r541, %r515, %r514;
	cvt.s32.s16 	%r545, %r544;
	ld.shared.s16 	%r546, [%r61+8];
	setp.le.s32 	%p127, %r545, %r546;
	@%p127 bra 	$L__BB3_129;
	ld.shared.u16 	%rs151, [%r62+8];
	st.shared.u16 	[%r62+8], %rs8;
	setp.eq.s16 	%p128, %rs151, -1;
	mov.u64 	%rd439, %rd440;
	@%p128 bra 	$L__BB3_117;
$L__BB3_129:
	bar.sync 	0;
	add.s64 	%rd429, %rd107, %rd4;
	add.s64 	%rd425, %rd440, %rd4;
	setp.lt.s64 	%p129, %rd429, %rd314;
	@%p129 bra 	$L__BB3_71;
$L__BB3_130:
	ld.shared.u8 	%rs9, [%r14+1];
	bar.sync 	0;
	@%p17 bra 	$L__BB3_239;
	setp.eq.s64 	%p131, %rd45, 0;
	mov.u64 	%rd444, %rd36;
	mov.u64 	%rd448, %rd3;
	@%p131 bra 	$L__BB3_179;
	cvt.u32.u64 	%r547, %rd3;
	setp.ne.s32 	%p132, %r547, 0;
	ld.shared.u16 	%rs152, [%r3+2];
	sub.s16 	%rs153, %rs152, %rs24;
	st.shared.u16 	[%r4+2], %rs153;
	ld.shared.u16 	%rs154, [%r3];
	ld.shared.u8 	%rs155, [%r5];
	setp.eq.s16 	%p133, %rs155, %rs9;
	selp.b16 	%rs157, 4, 0, %p133;
	add.s16 	%rs158, %rs154, %rs157;
	add.s16 	%rs159, %rs158, -2;
	max.s16 	%rs160, %rs159, %rs153;
	max.s16 	%rs161, %rs160, 0;
	cvt.u32.u16 	%r548, %rs161;
	st.shared.u16 	[%r6+2], %rs161;
	ld.shared.s16 	%r549, [%r6];
	sub.s32 	%r550, %r549, %r1;
	setp.gt.s32 	%p134, %r550, %r548;
	selp.b16 	%rs162, %rs1, -1, %p134;
	st.shared.u16 	[%r3], %rs162;
	@%p132 bra 	$L__BB3_134;
	mov.b16 	%rs163, -1;
	st.shared.u16 	[%r2], %rs163;
$L__BB3_134:
	bar.sync 	0;
	mov.b16 	%rs164, -1;
	st.shared.u16 	[%r3], %rs164;
	st.shared.u16 	[%r3+2], %rs164;
	bar.sync 	0;
	ld.shared.s16 	%r552, [%r3];
	setp.ne.s32 	%p135, %r547, %r552;
	mov.u64 	%rd442, %rd36;
	@%p135 bra 	$L__BB3_148;
	ld.shared.u16 	%rd371, [%r6];
	sub.s64 	%rd118, %rd371, %rd37;
	mov.u64 	%rd441, %rd3;
$L__BB3_136:
	.pragma "nounroll";
	add.s64 	%rd120, %rd441, 1;
	setp.ge.s64 	%p136, %rd441, %rd314;
	mov.u64 	%rd442, %rd120;
	@%p136 bra 	$L__BB3_148;
	cvt.u32.u64 	%r63, %rd441;
	cvt.u32.u64 	%r553, %rd3;
	sub.s32 	%r554, %r553, %r63;
	cvt.u32.u64 	%r555, %rd118;
	cvt.u32.u64 	%r556, %rd38;
	mad.lo.s32 	%r557, %r554, %r556, %r555;
	cvt.s32.s16 	%r558, %r557;
	shl.b32 	%r559, %r63, 1;
	mov.u32 	%r560, _ZZ11swat_print1PclS_lssE2H1;
	add.s32 	%r64, %r560, %r559;
	ld.shared.s16 	%r561, [%r64+2];
	setp.le.s32 	%p137, %r558, %r561;
	mov.u64 	%rd442, %rd120;
	@%p137 bra 	$L__BB3_148;
	shl.b32 	%r562, %r63, 1;
	mov.u32 	%r563, _ZZ11swat_print1PclS_lssE2H0;
	add.s32 	%r65, %r563, %r562;
	ld.shared.u16 	%rs165, [%r65+2];
	st.shared.u16 	[%r65+2], %rs1;
	setp.ne.s16 	%p138, %rs165, -1;
	mov.u64 	%rd442, %rd120;
	@%p138 bra 	$L__BB3_148;
	add.s64 	%rd121, %rd441, 2;
	setp.ge.s64 	%p139, %rd120, %rd314;
	mov.u64 	%rd442, %rd121;
	@%p139 bra 	$L__BB3_148;
	cvt.u32.u64 	%r564, %rd120;
	cvt.u32.u64 	%r565, %rd3;
	sub.s32 	%r566, %r565, %r564;
	mad.lo.s32 	%r569, %r566, %r556, %r555;
	cvt.s32.s16 	%r570, %r569;
	ld.shared.s16 	%r571, [%r64+4];
	setp.le.s32 	%p140, %r570, %r571;
	mov.u64 	%rd442, %rd121;
	@%p140 bra 	$L__BB3_148;
	ld.shared.u16 	%rs166, [%r65+4];
	st.shared.u16 	[%r65+4], %rs1;
	setp.ne.s16 	%p141, %rs166, -1;
	mov.u64 	%rd442, %rd121;
	@%p141 bra 	$L__BB3_148;
	add.s64 	%rd122, %rd441, 3;
	setp.ge.s64 	%p142, %rd121, %rd314;
	mov.u64 	%rd442, %rd122;
	@%p142 bra 	$L__BB3_148;
	cvt.u32.u64 	%r572, %rd121;
	cvt.u32.u64 	%r573, %rd3;
	sub.s32 	%r574, %r573, %r572;
	mad.lo.s32 	%r577, %r574, %r556, %r555;
	cvt.s32.s16 	%r578, %r577;
	ld.shared.s16 	%r579, [%r64+6];
	setp.le.s32 	%p143, %r578, %r579;
	mov.u64 	%rd442, %rd122;
	@%p143 bra 	$L__BB3_148;
	ld.shared.u16 	%rs167, [%r65+6];
	st.shared.u16 	[%r65+6], %rs1;
	setp.ne.s16 	%p144, %rs167, -1;
	mov.u64 	%rd442, %rd122;
	@%p144 bra 	$L__BB3_148;
	add.s64 	%rd442, %rd441, 4;
	setp.ge.s64 	%p145, %rd122, %rd314;
	@%p145 bra 	$L__BB3_148;
	cvt.u32.u64 	%r580, %rd122;
	cvt.u32.u64 	%r581, %rd3;
	sub.s32 	%r582, %r581, %r580;
	mad.lo.s32 	%r585, %r582, %r556, %r555;
	cvt.s32.s16 	%r586, %r585;
	ld.shared.s16 	%r587, [%r64+8];
	setp.le.s32 	%p146, %r586, %r587;
	@%p146 bra 	$L__BB3_148;
	ld.shared.u16 	%rs168, [%r65+8];
	st.shared.u16 	[%r65+8], %rs1;
	setp.eq.s16 	%p147, %rs168, -1;
	mov.u64 	%rd441, %rd442;
	@%p147 bra 	$L__BB3_136;
$L__BB3_148:
	setp.eq.s64 	%p148, %rd45, 1;
	bar.sync 	0;
	add.s64 	%rd444, %rd442, %rd4;
	mov.u64 	%rd448, %rd19;
	@%p148 bra 	$L__BB3_179;
	cvt.u32.u64 	%r588, %rd444;
	shl.b32 	%r589, %r588, 1;
	mov.u32 	%r590, _ZZ11swat_print1PclS_lssE2H0;
	add.s32 	%r591, %r590, %r589;
	ld.shared.u16 	%rs169, [%r591];
	sub.s16 	%rs170, %rs169, %rs24;
	mov.u32 	%r592, _ZZ11swat_print1PclS_lssE1F;
	add.s32 	%r593, %r592, %r589;
	st.shared.u16 	[%r593], %rs170;
	ld.shared.u16 	%rs171, [%r8];
	ld.shared.u8 	%rs172, [%r9];
	setp.eq.s16 	%p149, %rs172, %rs9;
	selp.b16 	%rs174, 4, 0, %p149;
	add.s16 	%rs175, %rs171, %rs174;
	add.s16 	%rs176, %rs175, -2;
	max.s16 	%rs177, %rs176, %rs170;
	max.s16 	%rs178, %rs177, 0;
	cvt.u32.u16 	%r594, %rs178;
	mov.u32 	%r595, _ZZ11swat_print1PclS_lssE2H1;
	add.s32 	%r596, %r595, %r589;
	st.shared.u16 	[%r596], %rs178;
	ld.shared.s16 	%r597, [%r10];
	sub.s32 	%r598, %r597, %r1;
	setp.gt.s32 	%p150, %r598, %r594;
	selp.b16 	%rs179, %rs2, -1, %p150;
	st.shared.u16 	[%r8], %rs179;
	bar.sync 	0;
	mov.b16 	%rs180, -1;
	st.shared.u16 	[%r591+-2], %rs180;
	st.shared.u16 	[%r591], %rs180;
	bar.sync 	0;
	ld.shared.s16 	%rd372, [%r8];
	setp.ne.s64 	%p151, %rd19, %rd372;
	@%p151 bra 	$L__BB3_163;
	ld.shared.u16 	%rd373, [%r10];
	sub.s64 	%rd126, %rd373, %rd37;
	mov.u64 	%rd443, %rd19;
$L__BB3_151:
	.pragma "nounroll";
	add.s64 	%rd128, %rd443, 1;
	setp.ge.s64 	%p152, %rd443, %rd314;
	mov.u64 	%rd444, %rd128;
	@%p152 bra 	$L__BB3_163;
	cvt.u32.u64 	%r66, %rd443;
	cvt.u32.u64 	%r599, %rd19;
	sub.s32 	%r600, %r599, %r66;
	cvt.u32.u64 	%r601, %rd126;
	cvt.u32.u64 	%r602, %rd38;
	mad.lo.s32 	%r603, %r600, %r602, %r601;
	cvt.s32.s16 	%r604, %r603;
	shl.b32 	%r605, %r66, 1;
	mov.u32 	%r606, _ZZ11swat_print1PclS_lssE2H1;
	add.s32 	%r67, %r606, %r605;
	ld.shared.s16 	%r607, [%r67+2];
	setp.le.s32 	%p153, %r604, %r607;
	mov.u64 	%rd444, %rd128;
	@%p153 bra 	$L__BB3_163;
	shl.b32 	%r608, %r66, 1;
	mov.u32 	%r609, _ZZ11swat_print1PclS_lssE2H0;
	add.s32 	%r68, %r609, %r608;
	ld.shared.u16 	%rs181, [%r68+2];
	st.shared.u16 	[%r68+2], %rs2;
	setp.ne.s16 	%p154, %rs181, -1;
	mov.u64 	%rd444, %rd128;
	@%p154 bra 	$L__BB3_163;
	add.s64 	%rd129, %rd443, 2;
	setp.ge.s64 	%p155, %rd128, %rd314;
	mov.u64 	%rd444, %rd129;
	@%p155 bra 	$L__BB3_163;
	cvt.u32.u64 	%r610, %rd128;
	cvt.u32.u64 	%r611, %rd19;
	sub.s32 	%r612, %r611, %r610;
	mad.lo.s32 	%r615, %r612, %r602, %r601;
	cvt.s32.s16 	%r616, %r615;
	ld.shared.s16 	%r617, [%r67+4];
	setp.le.s32 	%p156, %r616, %r617;
	mov.u64 	%rd444, %rd129;
	@%p156 bra 	$L__BB3_163;
	ld.shared.u16 	%rs182, [%r68+4];
	st.shared.u16 	[%r68+4], %rs2;
	setp.ne.s16 	%p157, %rs182, -1;
	mov.u64 	%rd444, %rd129;
	@%p157 bra 	$L__BB3_163;
	add.s64 	%rd130, %rd443, 3;
	setp.ge.s64 	%p158, %rd129, %rd314;
	mov.u64 	%rd444, %rd130;
	@%p158 bra 	$L__BB3_163;
	cvt.u32.u64 	%r618, %rd129;
	cvt.u32.u64 	%r619, %rd19;
	sub.s32 	%r620, %r619, %r618;
	mad.lo.s32 	%r623, %r620, %r602, %r601;
	cvt.s32.s16 	%r624, %r623;
	ld.shared.s16 	%r625, [%r67+6];
	setp.le.s32 	%p159, %r624, %r625;
	mov.u64 	%rd444, %rd130;
	@%p159 bra 	$L__BB3_163;
	ld.shared.u16 	%rs183, [%r68+6];
	st.shared.u16 	[%r68+6], %rs2;
	setp.ne.s16 	%p160, %rs183, -1;
	mov.u64 	%rd444, %rd130;
	@%p160 bra 	$L__BB3_163;
	add.s64 	%rd444, %rd443, 4;
	setp.ge.s64 	%p161, %rd130, %rd314;
	@%p161 bra 	$L__BB3_163;
	cvt.u32.u64 	%r626, %rd130;
	cvt.u32.u64 	%r627, %rd19;
	sub.s32 	%r628, %r627, %r626;
	mad.lo.s32 	%r631, %r628, %r602, %r601;
	cvt.s32.s16 	%r632, %r631;
	ld.shared.s16 	%r633, [%r67+8];
	setp.le.s32 	%p162, %r632, %r633;
	@%p162 bra 	$L__BB3_163;
	ld.shared.u16 	%rs184, [%r68+8];
	st.shared.u16 	[%r68+8], %rs2;
	setp.eq.s16 	%p163, %rs184, -1;
	mov.u64 	%rd443, %rd444;
	@%p163 bra 	$L__BB3_151;
$L__BB3_163:
	setp.eq.s64 	%p164, %rd45, 2;
	bar.sync 	0;
	add.s64 	%rd444, %rd444, %rd4;
	mov.u64 	%rd448, %rd46;
	@%p164 bra 	$L__BB3_179;
	cvt.u32.u64 	%r634, %rd444;
	shl.b32 	%r635, %r634, 1;
	mov.u32 	%r636, _ZZ11swat_print1PclS_lssE2H0;
	add.s32 	%r637, %r636, %r635;
	ld.shared.u16 	%rs185, [%r637];
	sub.s16 	%rs186, %rs185, %rs24;
	mov.u32 	%r638, _ZZ11swat_print1PclS_lssE1F;
	add.s32 	%r639, %r638, %r635;
	st.shared.u16 	[%r639], %rs186;
	add.s32 	%r640, %r8, %r7;
	ld.shared.u16 	%rs187, [%r640];
	ld.shared.u8 	%rs188, [%r11];
	setp.eq.s16 	%p165, %rs188, %rs9;
	selp.b16 	%rs190, 4, 0, %p165;
	add.s16 	%rs191, %rs187, %rs190;
	add.s16 	%rs192, %rs191, -2;
	max.s16 	%rs193, %rs192, %rs186;
	max.s16 	%rs194, %rs193, 0;
	cvt.u32.u16 	%r641, %rs194;
	mov.u32 	%r642, _ZZ11swat_print1PclS_lssE2H1;
	add.s32 	%r643, %r642, %r635;
	st.shared.u16 	[%r643], %rs194;
	ld.shared.s16 	%r644, [%r12];
	sub.s32 	%r645, %r644, %r1;
	setp.gt.s32 	%p166, %r645, %r641;
	selp.b16 	%rs195, %rs3, -1, %p166;
	st.shared.u16 	[%r640], %rs195;
	bar.sync 	0;
	mov.b16 	%rs196, -1;
	st.shared.u16 	[%r637+-2], %rs196;
	st.shared.u16 	[%r637], %rs196;
	bar.sync 	0;
	ld.shared.s16 	%rd374, [%r640];
	setp.ne.s64 	%p167, %rd46, %rd374;
	@%p167 bra 	$L__BB3_178;
	ld.shared.u16 	%rd375, [%r12];
	sub.s64 	%rd134, %rd375, %rd37;
	mov.u64 	%rd445, %rd46;
$L__BB3_166:
	.pragma "nounroll";
	add.s64 	%rd136, %rd445, 1;
	setp.ge.s64 	%p168, %rd445, %rd314;
	mov.u64 	%rd444, %rd136;
	@%p168 bra 	$L__BB3_178;
	cvt.u32.u64 	%r69, %rd445;
	cvt.u32.u64 	%r646, %rd46;
	sub.s32 	%r647, %r646, %r69;
	cvt.u32.u64 	%r648, %rd134;
	cvt.u32.u64 	%r649, %rd38;
	mad.lo.s32 	%r650, %r647, %r649, %r648;
	cvt.s32.s16 	%r651, %r650;
	shl.b32 	%r652, %r69, 1;
	mov.u32 	%r653, _ZZ11swat_print1PclS_lssE2H1;
	add.s32 	%r70, %r653, %r652;
	ld.shared.s16 	%r654, [%r70+2];
	setp.le.s32 	%p169, %r651, %r654;
	mov.u64 	%rd444, %rd136;
	@%p169 bra 	$L__BB3_178;
	shl.b32 	%r655, %r69, 1;
	mov.u32 	%r656, _ZZ11swat_print1PclS_lssE2H0;
	add.s32 	%r71, %r656, %r655;
	ld.shared.u16 	%rs197, [%r71+2];
	st.shared.u16 	[%r71+2], %rs3;
	setp.ne.s16 	%p170, %rs197, -1;
	mov.u64 	%rd444, %rd136;
	@%p170 bra 	$L__BB3_178;
	add.s64 	%rd137, %rd445, 2;
	setp.ge.s64 	%p171, %rd136, %rd314;
	mov.u64 	%rd444, %rd137;
	@%p171 bra 	$L__BB3_178;
	cvt.u32.u64 	%r657, %rd136;
	cvt.u32.u64 	%r658, %rd46;
	sub.s32 	%r659, %r658, %r657;
	mad.lo.s32 	%r662, %r659, %r649, %r648;
	cvt.s32.s16 	%r663, %r662;
	ld.shared.s16 	%r664, [%r70+4];
	setp.le.s32 	%p172, %r663, %r664;
	mov.u64 	%rd444, %rd137;
	@%p172 bra 	$L__BB3_178;
	ld.shared.u16 	%rs198, [%r71+4];
	st.shared.u16 	[%r71+4], %rs3;
	setp.ne.s16 	%p173, %rs198, -1;
	mov.u64 	%rd444, %rd137;
	@%p173 bra 	$L__BB3_178;
	add.s64 	%rd138, %rd445, 3;
	setp.ge.s64 	%p174, %rd137, %rd314;
	mov.u64 	%rd444, %rd138;
	@%p174 bra 	$L__BB3_178;
	cvt.u32.u64 	%r665, %rd137;
	cvt.u32.u64 	%r666, %rd46;
	sub.s32 	%r667, %r666, %r665;
	mad.lo.s32 	%r670, %r667, %r649, %r648;
	cvt.s32.s16 	%r671, %r670;
	ld.shared.s16 	%r672, [%r70+6];
	setp.le.s32 	%p175, %r671, %r672;
	mov.u64 	%rd444, %rd138;
	@%p175 bra 	$L__BB3_178;
	ld.shared.u16 	%rs199, [%r71+6];
	st.shared.u16 	[%r71+6], %rs3;
	setp.ne.s16 	%p176, %rs199, -1;
	mov.u64 	%rd444, %rd138;
	@%p176 bra 	$L__BB3_178;
	add.s64 	%rd444, %rd445, 4;
	setp.ge.s64 	%p177, %rd138, %rd314;
	@%p177 bra 	$L__BB3_178;
	cvt.u32.u64 	%r673, %rd138;
	cvt.u32.u64 	%r674, %rd46;
	sub.s32 	%r675, %r674, %r673;
	mad.lo.s32 	%r678, %r675, %r649, %r648;
	cvt.s32.s16 	%r679, %r678;
	ld.shared.s16 	%r680, [%r70+8];
	setp.le.s32 	%p178, %r679, %r680;
	@%p178 bra 	$L__BB3_178;
	ld.shared.u16 	%rs200, [%r71+8];
	st.shared.u16 	[%r71+8], %rs3;
	setp.eq.s16 	%p179, %rs200, -1;
	mov.u64 	%rd445, %rd444;
	@%p179 bra 	$L__BB3_166;
$L__BB3_178:
	add.s64 	%rd448, %rd46, %rd4;
	bar.sync 	0;
	add.s64 	%rd444, %rd444, %rd4;
$L__BB3_179:
	setp.lt.u64 	%p180, %rd44, 3;
	@%p180 bra 	$L__BB3_239;
$L__BB3_180:
	.pragma "nounroll";
	cvt.u32.u64 	%r681, %rd444;
	shl.b32 	%r682, %r681, 1;
	mov.u32 	%r683, _ZZ11swat_print1PclS_lssE2H0;
	add.s32 	%r72, %r683, %r682;
	ld.shared.u16 	%rs201, [%r72];
	sub.s16 	%rs202, %rs201, %rs24;
	mov.u32 	%r684, _ZZ11swat_print1PclS_lssE1F;
	add.s32 	%r685, %r684, %r682;
	st.shared.u16 	[%r685], %rs202;
	cvt.u32.u64 	%r686, %rd448;
	shl.b32 	%r687, %r686, 1;
	add.s32 	%r73, %r683, %r687;
	ld.shared.u16 	%rs203, [%r73];
	mov.u32 	%r688, _ZZ11swat_print1PclS_lssE2S0;
	add.s32 	%r74, %r688, %r686;
	ld.shared.u8 	%rs204, [%r74];
	setp.eq.s16 	%p181, %rs204, %rs9;
	selp.b16 	%rs206, 4, 0, %p181;
	add.s16 	%rs207, %rs203, %rs206;
	add.s16 	%rs208, %rs207, -2;
	max.s16 	%rs209, %rs208, %rs202;
	max.s16 	%rs210, %rs209, 0;
	cvt.u32.u16 	%r689, %rs210;
	mov.u32 	%r690, _ZZ11swat_print1PclS_lssE2H1;
	add.s32 	%r691, %r690, %r682;
	st.shared.u16 	[%r691], %rs210;
	add.s32 	%r75, %r690, %r687;
	ld.shared.s16 	%r692, [%r75];
	sub.s32 	%r693, %r692, %r1;
	setp.gt.s32 	%p182, %r693, %r689;
	cvt.u16.u64 	%rs10, %rd448;
	selp.b16 	%rs211, %rs10, -1, %p182;
	st.shared.u16 	[%r73], %rs211;
	setp.ne.s64 	%p183, %rd448, 0;
	@%p183 bra 	$L__BB3_182;
	mov.b16 	%rs212, -1;
	st.shared.u16 	[%r2], %rs212;
$L__BB3_182:
	bar.sync 	0;
	mov.b16 	%rs213, -1;
	st.shared.u16 	[%r72+-2], %rs213;
	st.shared.u16 	[%r72], %rs213;
	bar.sync 	0;
	ld.shared.s16 	%rd376, [%r73];
	setp.ne.s64 	%p184, %rd448, %rd376;
	@%p184 bra 	$L__BB3_196;
	ld.shared.u16 	%rd377, [%r75];
	sub.s64 	%rd147, %rd377, %rd37;
	mov.u64 	%rd451, %rd448;
$L__BB3_184:
	.pragma "nounroll";
	add.s64 	%rd149, %rd451, 1;
	setp.ge.s64 	%p185, %rd451, %rd314;
	mov.u64 	%rd444, %rd149;
	@%p185 bra 	$L__BB3_196;
	cvt.u32.u64 	%r76, %rd451;
	cvt.u32.u64 	%r694, %rd448;
	sub.s32 	%r695, %r694, %r76;
	cvt.u32.u64 	%r696, %rd147;
	cvt.u32.u64 	%r697, %rd38;
	mad.lo.s32 	%r698, %r695, %r697, %r696;
	cvt.s32.s16 	%r699, %r698;
	shl.b32 	%r700, %r76, 1;
	mov.u32 	%r701, _ZZ11swat_print1PclS_lssE2H1;
	add.s32 	%r77, %r701, %r700;
	ld.shared.s16 	%r702, [%r77+2];
	setp.le.s32 	%p186, %r699, %r702;
	mov.u64 	%rd444, %rd149;
	@%p186 bra 	$L__BB3_196;
	shl.b32 	%r703, %r76, 1;
	mov.u32 	%r704, _ZZ11swat_print1PclS_lssE2H0;
	add.s32 	%r78, %r704, %r703;
	ld.shared.u16 	%rs214, [%r78+2];
	st.shared.u16 	[%r78+2], %rs10;
	setp.ne.s16 	%p187, %rs214, -1;
	mov.u64 	%rd444, %rd149;
	@%p187 bra 	$L__BB3_196;
	add.s64 	%rd150, %rd451, 2;
	setp.ge.s64 	%p188, %rd149, %rd314;
	mov.u64 	%rd444, %rd150;
	@%p188 bra 	$L__BB3_196;
	cvt.u32.u64 	%r705, %rd149;
	cvt.u32.u64 	%r706, %rd448;
	sub.s32 	%r707, %r706, %r705;
	mad.lo.s32 	%r710, %r707, %r697, %r696;
	cvt.s32.s16 	%r711, %r710;
	ld.shared.s16 	%r712, [%r77+4];
	setp.le.s32 	%p189, %r711, %r712;
	mov.u64 	%rd444, %rd150;
	@%p189 bra 	$L__BB3_196;
	ld.shared.u16 	%rs215, [%r78+4];
	st.shared.u16 	[%r78+4], %rs10;
	setp.ne.s16 	%p190, %rs215, -1;
	mov.u64 	%rd444, %rd150;
	@%p190 bra 	$L__BB3_196;
	add.s64 	%rd151, %rd451, 3;
	setp.ge.s64 	%p191, %rd150, %rd314;
	mov.u64 	%rd444, %rd151;
	@%p191 bra 	$L__BB3_196;
	cvt.u32.u64 	%r713, %rd150;
	cvt.u32.u64 	%r714, %rd448;
	sub.s32 	%r715, %r714, %r713;
	mad.lo.s32 	%r718, %r715, %r697, %r696;
	cvt.s32.s16 	%r719, %r718;
	ld.shared.s16 	%r720, [%r77+6];
	setp.le.s32 	%p192, %r719, %r720;
	mov.u64 	%rd444, %rd151;
	@%p192 bra 	$L__BB3_196;
	ld.shared.u16 	%rs216, [%r78+6];
	st.shared.u16 	[%r78+6], %rs10;
	setp.ne.s16 	%p193, %rs216, -1;
	mov.u64 	%rd444, %rd151;
	@%p193 bra 	$L__BB3_196;
	add.s64 	%rd444, %rd451, 4;
	setp.ge.s64 	%p194, %rd151, %rd314;
	@%p194 bra 	$L__BB3_196;
	cvt.u32.u64 	%r721, %rd151;
	cvt.u32.u64 	%r722, %rd448;
	sub.s32 	%r723, %r722, %r721;
	mad.lo.s32 	%r726, %r723, %r697, %r696;
	cvt.s32.s16 	%r727, %r726;
	ld.shared.s16 	%r728, [%r77+8];
	setp.le.s32 	%p195, %r727, %r728;
	@%p195 bra 	$L__BB3_196;
	ld.shared.u16 	%rs217, [%r78+8];
	st.shared.u16 	[%r78+8], %rs10;
	setp.eq.s16 	%p196, %rs217, -1;
	mov.u64 	%rd451, %rd444;
	@%p196 bra 	$L__BB3_184;
$L__BB3_196:
	cvt.u32.u64 	%r729, %rd4;
	bar.sync 	0;
	add.s64 	%rd154, %rd448, %rd4;
	add.s64 	%rd454, %rd444, %rd4;
	cvt.u32.u64 	%r730, %rd454;
	shl.b32 	%r731, %r730, 1;
	mov.u32 	%r732, _ZZ11swat_print1PclS_lssE2H0;
	add.s32 	%r733, %r732, %r731;
	ld.shared.u16 	%rs218, [%r733];
	sub.s16 	%rs219, %rs218, %rs24;
	mov.u32 	%r734, _ZZ11swat_print1PclS_lssE1F;
	add.s32 	%r735, %r734, %r731;
	st.shared.u16 	[%r735], %rs219;
	add.s32 	%r79, %r73, %r7;
	ld.shared.u16 	%rs220, [%r79];
	add.s32 	%r80, %r74, %r729;
	ld.shared.u8 	%rs221, [%r80];
	setp.eq.s16 	%p197, %rs221, %rs9;
	selp.b16 	%rs223, 4, 0, %p197;
	add.s16 	%rs224, %rs220, %rs223;
	add.s16 	%rs225, %rs224, -2;
	max.s16 	%rs226, %rs225, %rs219;
	max.s16 	%rs227, %rs226, 0;
	cvt.u32.u16 	%r736, %rs227;
	mov.u32 	%r737, _ZZ11swat_print1PclS_lssE2H1;
	add.s32 	%r738, %r737, %r731;
	st.shared.u16 	[%r738], %rs227;
	add.s32 	%r81, %r75, %r7;
	ld.shared.s16 	%r739, [%r81];
	sub.s32 	%r740, %r739, %r1;
	setp.gt.s32 	%p198, %r740, %r736;
	cvt.u16.u64 	%rs11, %rd154;
	selp.b16 	%rs228, %rs11, -1, %p198;
	st.shared.u16 	[%r79], %rs228;
	bar.sync 	0;
	mov.b16 	%rs229, -1;
	st.shared.u16 	[%r733+-2], %rs229;
	st.shared.u16 	[%r733], %rs229;
	bar.sync 	0;
	ld.shared.s16 	%rd378, [%r79];
	setp.ne.s64 	%p199, %rd154, %rd378;
	@%p199 bra 	$L__BB3_210;
	ld.shared.u16 	%rd379, [%r81];
	sub.s64 	%rd156, %rd379, %rd37;
	mov.u64 	%rd453, %rd154;
$L__BB3_198:
	.pragma "nounroll";
	add.s64 	%rd158, %rd453, 1;
	setp.ge.s64 	%p200, %rd453, %rd314;
	mov.u64 	%rd454, %rd158;
	@%p200 bra 	$L__BB3_210;
	cvt.u32.u64 	%r82, %rd453;
	cvt.u32.u64 	%r741, %rd154;
	sub.s32 	%r742, %r741, %r82;
	cvt.u32.u64 	%r743, %rd156;
	cvt.u32.u64 	%r744, %rd38;
	mad.lo.s32 	%r745, %r742, %r744, %r743;
	cvt.s32.s16 	%r746, %r745;
	shl.b32 	%r747, %r82, 1;
	mov.u32 	%r748, _ZZ11swat_print1PclS_lssE2H1;
	add.s32 	%r83, %r748, %r747;
	ld.shared.s16 	%r749, [%r83+2];
	setp.le.s32 	%p201, %r746, %r749;
	mov.u64 	%rd454, %rd158;
	@%p201 bra 	$L__BB3_210;
	shl.b32 	%r750, %r82, 1;
	mov.u32 	%r751, _ZZ11swat_print1PclS_lssE2H0;
	add.s32 	%r84, %r751, %r750;
	ld.shared.u16 	%rs230, [%r84+2];
	st.shared.u16 	[%r84+2], %rs11;
	setp.ne.s16 	%p202, %rs230, -1;
	mov.u64 	%rd454, %rd158;
	@%p202 bra 	$L__BB3_210;
	add.s64 	%rd159, %rd453, 2;
	setp.ge.s64 	%p203, %rd158, %rd314;
	mov.u64 	%rd454, %rd159;
	@%p203 bra 	$L__BB3_210;
	cvt.u32.u64 	%r752, %rd158;
	cvt.u32.u64 	%r753, %rd154;
	sub.s32 	%r754, %r753, %r752;
	mad.lo.s32 	%r757, %r754, %r744, %r743;
	cvt.s32.s16 	%r758, %r757;
	ld.shared.s16 	%r759, [%r83+4];
	setp.le.s32 	%p204, %r758, %r759;
	mov.u64 	%rd454, %rd159;
	@%p204 bra 	$L__BB3_210;
	ld.shared.u16 	%rs231, [%r84+4];
	st.shared.u16 	[%r84+4], %rs11;
	setp.ne.s16 	%p205, %rs231, -1;
	mov.u64 	%rd454, %rd159;
	@%p205 bra 	$L__BB3_210;
	add.s64 	%rd160, %rd453, 3;
	setp.ge.s64 	%p206, %rd159, %rd314;
	mov.u64 	%rd454, %rd160;
	@%p206 bra 	$L__BB3_210;
	cvt.u32.u64 	%r760, %rd159;
	cvt.u32.u64 	%r761, %rd154;
	sub.s32 	%r762, %r761, %r760;
	mad.lo.s32 	%r765, %r762, %r744, %r743;
	cvt.s32.s16 	%r766, %r765;
	ld.shared.s16 	%r767, [%r83+6];
	setp.le.s32 	%p207, %r766, %r767;
	mov.u64 	%rd454, %rd160;
	@%p207 bra 	$L__BB3_210;
	ld.shared.u16 	%rs232, [%r84+6];
	st.shared.u16 	[%r84+6], %rs11;
	setp.ne.s16 	%p208, %rs232, -1;
	mov.u64 	%rd454, %rd160;
	@%p208 bra 	$L__BB3_210;
	add.s64 	%rd454, %rd453, 4;
	setp.ge.s64 	%p209, %rd160, %rd314;
	@%p209 bra 	$L__BB3_210;
	cvt.u32.u64 	%r768, %rd160;
	cvt.u32.u64 	%r769, %rd154;
	sub.s32 	%r770, %r769, %r768;
	mad.lo.s32 	%r773, %r770, %r744, %r743;
	cvt.s32.s16 	%r774, %r773;
	ld.shared.s16 	%r775, [%r83+8];
	setp.le.s32 	%p210, %r774, %r775;
	@%p210 bra 	$L__BB3_210;
	ld.shared.u16 	%rs233, [%r84+8];
	st.shared.u16 	[%r84+8], %rs11;
	setp.eq.s16 	%p211, %rs233, -1;
	mov.u64 	%rd453, %rd454;
	@%p211 bra 	$L__BB3_198;
$L__BB3_210:
	cvt.u32.u64 	%r776, %rd4;
	bar.sync 	0;
	add.s64 	%rd163, %rd154, %rd4;
	add.s64 	%rd456, %rd454, %rd4;
	cvt.u32.u64 	%r777, %rd456;
	shl.b32 	%r778, %r777, 1;
	mov.u32 	%r779, _ZZ11swat_print1PclS_lssE2H0;
	add.s32 	%r780, %r779, %r778;
	ld.shared.u16 	%rs234, [%r780];
	sub.s16 	%rs235, %rs234, %rs24;
	mov.u32 	%r781, _ZZ11swat_print1PclS_lssE1F;
	add.s32 	%r782, %r781, %r778;
	st.shared.u16 	[%r782], %rs235;
	add.s32 	%r85, %r79, %r7;
	ld.shared.u16 	%rs236, [%r85];
	add.s32 	%r86, %r80, %r776;
	ld.shared.u8 	%rs237, [%r86];
	setp.eq.s16 	%p212, %rs237, %rs9;
	selp.b16 	%rs239, 4, 0, %p212;
	add.s16 	%rs240, %rs236, %rs239;
	add.s16 	%rs241, %rs240, -2;
	max.s16 	%rs242, %rs241, %rs235;
	max.s16 	%rs243, %rs242, 0;
	cvt.u32.u16 	%r783, %rs243;
	mov.u32 	%r784, _ZZ11swat_print1PclS_lssE2H1;
	add.s32 	%r785, %r784, %r778;
	st.shared.u16 	[%r785], %rs243;
	add.s32 	%r87, %r81, %r7;
	ld.shared.s16 	%r786, [%r87];
	sub.s32 	%r787, %r786, %r1;
	setp.gt.s32 	%p213, %r787, %r783;
	cvt.u16.u64 	%rs12, %rd163;
	selp.b16 	%rs244, %rs12, -1, %p213;
	st.shared.u16 	[%r85], %rs244;
	bar.sync 	0;
	mov.b16 	%rs245, -1;
	st.shared.u16 	[%r780+-2], %rs245;
	st.shared.u16 	[%r780], %rs245;
	bar.sync 	0;
	ld.shared.s16 	%rd380, [%r85];
	setp.ne.s64 	%p214, %rd163, %rd380;
	@%p214 bra 	$L__BB3_224;
	ld.shared.u16 	%rd381, [%r87];
	sub.s64 	%rd165, %rd381, %rd37;
	mov.u64 	%rd455, %rd163;
$L__BB3_212:
	.pragma "nounroll";
	add.s64 	%rd167, %rd455, 1;
	setp.ge.s64 	%p215, %rd455, %rd314;
	mov.u64 	%rd456, %rd167;
	@%p215 bra 	$L__BB3_224;
	cvt.u32.u64 	%r88, %rd455;
	cvt.u32.u64 	%r788, %rd163;
	sub.s32 	%r789, %r788, %r88;
	cvt.u32.u64 	%r790, %rd165;
	cvt.u32.u64 	%r791, %rd38;
	mad.lo.s32 	%r792, %r789, %r791, %r790;
	cvt.s32.s16 	%r793, %r792;
	shl.b32 	%r794, %r88, 1;
	mov.u32 	%r795, _ZZ11swat_print1PclS_lssE2H1;
	add.s32 	%r89, %r795, %r794;
	ld.shared.s16 	%r796, [%r89+2];
	setp.le.s32 	%p216, %r793, %r796;
	mov.u64 	%rd456, %rd167;
	@%p216 bra 	$L__BB3_224;
	shl.b32 	%r797, %r88, 1;
	mov.u32 	%r798, _ZZ11swat_print1PclS_lssE2H0;
	add.s32 	%r90, %r798, %r797;
	ld.shared.u16 	%rs246, [%r90+2];
	st.shared.u16 	[%r90+2], %rs12;
	setp.ne.s16 	%p217, %rs246, -1;
	mov.u64 	%rd456, %rd167;
	@%p217 bra 	$L__BB3_224;
	add.s64 	%rd168, %rd455, 2;
	setp.ge.s64 	%p218, %rd167, %rd314;
	mov.u64 	%rd456, %rd168;
	@%p218 bra 	$L__BB3_224;
	cvt.u32.u64 	%r799, %rd167;
	cvt.u32.u64 	%r800, %rd163;
	sub.s32 	%r801, %r800, %r799;
	mad.lo.s32 	%r804, %r801, %r791, %r790;
	cvt.s32.s16 	%r805, %r804;
	ld.shared.s16 	%r806, [%r89+4];
	setp.le.s32 	%p219, %r805, %r806;
	mov.u64 	%rd456, %rd168;
	@%p219 bra 	$L__BB3_224;
	ld.shared.u16 	%rs247, [%r90+4];
	st.shared.u16 	[%r90+4], %rs12;
	setp.ne.s16 	%p220, %rs247, -1;
	mov.u64 	%rd456, %rd168;
	@%p220 bra 	$L__BB3_224;
	add.s64 	%rd169, %rd455, 3;
	setp.ge.s64 	%p221, %rd168, %rd314;
	mov.u64 	%rd456, %rd169;
	@%p221 bra 	$L__BB3_224;
	cvt.u32.u64 	%r807, %rd168;
	cvt.u32.u64 	%r808, %rd163;
	sub.s32 	%r809, %r808, %r807;
	mad.lo.s32 	%r812, %r809, %r791, %r790;
	cvt.s32.s16 	%r813, %r812;
	ld.shared.s16 	%r814, [%r89+6];
	setp.le.s32 	%p222, %r813, %r814;
	mov.u64 	%rd456, %rd169;
	@%p222 bra 	$L__BB3_224;
	ld.shared.u16 	%rs248, [%r90+6];
	st.shared.u16 	[%r90+6], %rs12;
	setp.ne.s16 	%p223, %rs248, -1;
	mov.u64 	%rd456, %rd169;
	@%p223 bra 	$L__BB3_224;
	add.s64 	%rd456, %rd455, 4;
	setp.ge.s64 	%p224, %rd169, %rd314;
	@%p224 bra 	$L__BB3_224;
	cvt.u32.u64 	%r815, %rd169;
	cvt.u32.u64 	%r816, %rd163;
	sub.s32 	%r817, %r816, %r815;
	mad.lo.s32 	%r820, %r817, %r791, %r790;
	cvt.s32.s16 	%r821, %r820;
	ld.shared.s16 	%r822, [%r89+8];
	setp.le.s32 	%p225, %r821, %r822;
	@%p225 bra 	$L__BB3_224;
	ld.shared.u16 	%rs249, [%r90+8];
	st.shared.u16 	[%r90+8], %rs12;
	setp.eq.s16 	%p226, %rs249, -1;
	mov.u64 	%rd455, %rd456;
	@%p226 bra 	$L__BB3_212;
$L__BB3_224:
	cvt.u32.u64 	%r823, %rd4;
	bar.sync 	0;
	add.s64 	%rd172, %rd163, %rd4;
	add.s64 	%rd458, %rd456, %rd4;
	cvt.u32.u64 	%r824, %rd458;
	shl.b32 	%r825, %r824, 1;
	mov.u32 	%r826, _ZZ11swat_print1PclS_lssE2H0;
	add.s32 	%r827, %r826, %r825;
	ld.shared.u16 	%rs250, [%r827];
	sub.s16 	%rs251, %rs250, %rs24;
	mov.u32 	%r828, _ZZ11swat_print1PclS_lssE1F;
	add.s32 	%r829, %r828, %r825;
	st.shared.u16 	[%r829], %rs251;
	add.s32 	%r830, %r85, %r7;
	ld.shared.u16 	%rs252, [%r830];
	add.s32 	%r831, %r86, %r823;
	ld.shared.u8 	%rs253, [%r831];
	setp.eq.s16 	%p227, %rs253, %rs9;
	selp.b16 	%rs255, 4, 0, %p227;
	add.s16 	%rs256, %rs252, %rs255;
	add.s16 	%rs257, %rs256, -2;
	max.s16 	%rs258, %rs257, %rs251;
	max.s16 	%rs259, %rs258, 0;
	cvt.u32.u16 	%r832, %rs259;
	mov.u32 	%r833, _ZZ11swat_print1PclS_lssE2H1;
	add.s32 	%r834, %r833, %r825;
	st.shared.u16 	[%r834], %rs259;
	add.s32 	%r91, %r87, %r7;
	ld.shared.s16 	%r835, [%r91];
	sub.s32 	%r836, %r835, %r1;
	setp.gt.s32 	%p228, %r836, %r832;
	cvt.u16.u64 	%rs13, %rd172;
	selp.b16 	%rs260, %rs13, -1, %p228;
	st.shared.u16 	[%r830], %rs260;
	bar.sync 	0;
	mov.b16 	%rs261, -1;
	st.shared.u16 	[%r827+-2], %rs261;
	st.shared.u16 	[%r827], %rs261;
	bar.sync 	0;
	ld.shared.s16 	%rd382, [%r830];
	setp.ne.s64 	%p229, %rd172, %rd382;
	@%p229 bra 	$L__BB3_238;
	ld.shared.u16 	%rd383, [%r91];
	sub.s64 	%rd174, %rd383, %rd37;
	mov.u64 	%rd457, %rd172;
$L__BB3_226:
	.pragma "nounroll";
	add.s64 	%rd176, %rd457, 1;
	setp.ge.s64 	%p230, %rd457, %rd314;
	mov.u64 	%rd458, %rd176;
	@%p230 bra 	$L__BB3_238;
	cvt.u32.u64 	%r92, %rd457;
	cvt.u32.u64 	%r837, %rd172;
	sub.s32 	%r838, %r837, %r92;
	cvt.u32.u64 	%r839, %rd174;
	cvt.u32.u64 	%r840, %rd38;
	mad.lo.s32 	%r841, %r838, %r840, %r839;
	cvt.s32.s16 	%r842, %r841;
	shl.b32 	%r843, %r92, 1;
	mov.u32 	%r844, _ZZ11swat_print1PclS_lssE2H1;
	add.s32 	%r93, %r844, %r843;
	ld.shared.s16 	%r845, [%r93+2];
	setp.le.s32 	%p231, %r842, %r845;
	mov.u64 	%rd458, %rd176;
	@%p231 bra 	$L__BB3_238;
	shl.b32 	%r846, %r92, 1;
	mov.u32 	%r847, _ZZ11swat_print1PclS_lssE2H0;
	add.s32 	%r94, %r847, %r846;
	ld.shared.u16 	%rs262, [%r94+2];
	st.shared.u16 	[%r94+2], %rs13;
	setp.ne.s16 	%p232, %rs262, -1;
	mov.u64 	%rd458, %rd176;
	@%p232 bra 	$L__BB3_238;
	add.s64 	%rd177, %rd457, 2;
	setp.ge.s64 	%p233, %rd176, %rd314;
	mov.u64 	%rd458, %rd177;
	@%p233 bra 	$L__BB3_238;
	cvt.u32.u64 	%r848, %rd176;
	cvt.u32.u64 	%r849, %rd172;
	sub.s32 	%r850, %r849, %r848;
	mad.lo.s32 	%r853, %r850, %r840, %r839;
	cvt.s32.s16 	%r854, %r853;
	ld.shared.s16 	%r855, [%r93+4];
	setp.le.s32 	%p234, %r854, %r855;
	mov.u64 	%rd458, %rd177;
	@%p234 bra 	$L__BB3_238;
	ld.shared.u16 	%rs263, [%r94+4];
	st.shared.u16 	[%r94+4], %rs13;
	setp.ne.s16 	%p235, %rs263, -1;
	mov.u64 	%rd458, %rd177;
	@%p235 bra 	$L__BB3_238;
	add.s64 	%rd178, %rd457, 3;
	setp.ge.s64 	%p236, %rd177, %rd314;
	mov.u64 	%rd458, %rd178;
	@%p236 bra 	$L__BB3_238;
	cvt.u32.u64 	%r856, %rd177;
	cvt.u32.u64 	%r857, %rd172;
	sub.s32 	%r858, %r857, %r856;
	mad.lo.s32 	%r861, %r858, %r840, %r839;
	cvt.s32.s16 	%r862, %r861;
	ld.shared.s16 	%r863, [%r93+6];
	setp.le.s32 	%p237, %r862, %r863;
	mov.u64 	%rd458, %rd178;
	@%p237 bra 	$L__BB3_238;
	ld.shared.u16 	%rs264, [%r94+6];
	st.shared.u16 	[%r94+6], %rs13;
	setp.ne.s16 	%p238, %rs264, -1;
	mov.u64 	%rd458, %rd178;
	@%p238 bra 	$L__BB3_238;
	add.s64 	%rd458, %rd457, 4;
	setp.ge.s64 	%p239, %rd178, %rd314;
	@%p239 bra 	$L__BB3_238;
	cvt.u32.u64 	%r864, %rd178;
	cvt.u32.u64 	%r865, %rd172;
	sub.s32 	%r866, %r865, %r864;
	mad.lo.s32 	%r869, %r866, %r840, %r839;
	cvt.s32.s16 	%r870, %r869;
	ld.shared.s16 	%r871, [%r93+8];
	setp.le.s32 	%p240, %r870, %r871;
	@%p240 bra 	$L__BB3_238;
	ld.shared.u16 	%rs265, [%r94+8];
	st.shared.u16 	[%r94+8], %rs13;
	setp.eq.s16 	%p241, %rs265, -1;
	mov.u64 	%rd457, %rd458;
	@%p241 bra 	$L__BB3_226;
$L__BB3_238:
	bar.sync 	0;
	add.s64 	%rd448, %rd172, %rd4;
	add.s64 	%rd444, %rd458, %rd4;
	setp.lt.s64 	%p242, %rd448, %rd314;
	@%p242 bra 	$L__BB3_180;
$L__BB3_239:
	ld.shared.u8 	%rs14, [%r14+2];
	bar.sync 	0;
	@%p17 bra 	$L__BB3_348;
	setp.eq.s64 	%p244, %rd45, 0;
	mov.u64 	%rd462, %rd36;
	mov.u64 	%rd466, %rd3;
	@%p244 bra 	$L__BB3_288;
	cvt.u32.u64 	%r872, %rd3;
	setp.ne.s32 	%p245, %r872, 0;
	ld.shared.u16 	%rs266, [%r3+2];
	sub.s16 	%rs267, %rs266, %rs24;
	st.shared.u16 	[%r4+2], %rs267;
	ld.shared.u16 	%rs268, [%r3];
	ld.shared.u8 	%rs269, [%r5];
	setp.eq.s16 	%p246, %rs269, %rs14;
	selp.b16 	%rs271, 4, 0, %p246;
	add.s16 	%rs272, %rs268, %rs271;
	add.s16 	%rs273, %rs272, -2;
	max.s16 	%rs274, %rs273, %rs267;
	max.s16 	%rs275, %rs274, 0;
	cvt.u32.u16 	%r873, %rs275;
	st.shared.u16 	[%r6+2], %rs275;
	ld.shared.s16 	%r874, [%r6];
	sub.s32 	%r875, %r874, %r1;
	setp.gt.s32 	%p247, %r875, %r873;
	selp.b16 	%rs276, %rs1, -1, %p247;
	st.shared.u16 	[%r3], %rs276;
	@%p245 bra 	$L__BB3_243;
	mov.b16 	%rs277, -1;
	st.shared.u16 	[%r2], %rs277;
$L__BB3_243:
	bar.sync 	0;
	mov.b16 	%rs278, -1;
	st.shared.u16 	[%r3], %rs278;
	st.shared.u16 	[%r3+2], %rs278;
	bar.sync 	0;
	ld.shared.s16 	%r877, [%r3];
	setp.ne.s32 	%p248, %r872, %r877;
	mov.u64 	%rd460, %rd36;
	@%p248 bra 	$L__BB3_257;
	ld.shared.u16 	%rd384, [%r6];
	sub.s64 	%rd183, %rd384, %rd37;
	mov.u64 	%rd459, %rd3;
$L__BB3_245:
	.pragma "nounroll";
	add.s64 	%rd185, %rd459, 1;
	setp.ge.s64 	%p249, %rd459, %rd314;
	mov.u64 	%rd460, %rd185;
	@%p249 bra 	$L__BB3_257;
	cvt.u32.u64 	%r95, %rd459;
	cvt.u32.u64 	%r878, %rd3;
	sub.s32 	%r879, %r878, %r95;
	cvt.u32.u64 	%r880, %rd183;
	cvt.u32.u64 	%r881, %rd38;
	mad.lo.s32 	%r882, %r879, %r881, %r880;
	cvt.s32.s16 	%r883, %r882;
	shl.b32 	%r884, %r95, 1;
	mov.u32 	%r885, _ZZ11swat_print1PclS_lssE2H1;
	add.s32 	%r96, %r885, %r884;
	ld.shared.s16 	%r886, [%r96+2];
	setp.le.s32 	%p250, %r883, %r886;
	mov.u64 	%rd460, %rd185;
	@%p250 bra 	$L__BB3_257;
	shl.b32 	%r887, %r95, 1;
	mov.u32 	%r888, _ZZ11swat_print1PclS_lssE2H0;
	add.s32 	%r97, %r888, %r887;
	ld.shared.u16 	%rs279, [%r97+2];
	st.shared.u16 	[%r97+2], %rs1;
	setp.ne.s16 	%p251, %rs279, -1;
	mov.u64 	%rd460, %rd185;
	@%p251 bra 	$L__BB3_257;
	add.s64 	%rd186, %rd459, 2;
	setp.ge.s64 	%p252, %rd185, %rd314;
	mov.u64 	%rd460, %rd186;
	@%p252 bra 	$L__BB3_257;
	cvt.u32.u64 	%r889, %rd185;
	cvt.u32.u64 	%r890, %rd3;
	sub.s32 	%r891, %r890, %r889;
	mad.lo.s32 	%r894, %r891, %r881, %r880;
	cvt.s32.s16 	%r895, %r894;
	ld.shared.s16 	%r896, [%r96+4];
	setp.le.s32 	%p253, %r895, %r896;
	mov.u64 	%rd460, %rd186;
	@%p253 bra 	$L__BB3_257;
	ld.shared.u16 	%rs280, [%r97+4];
	st.shared.u16 	[%r97+4], %rs1;
	setp.ne.s16 	%p254, %rs280, -1;
	mov.u64 	%rd460, %rd186;
	@%p254 bra 	$L__BB3_257;
	add.s64 	%rd187, %rd459, 3;
	setp.ge.s64 	%p255, %rd186, %rd314;
	mov.u64 	%rd460, %rd187;
	@%p255 bra 	$L__BB3_257;
	cvt.u32.u64 	%r897, %rd186;
	cvt.u32.u64 	%r898, %rd3;
	sub.s32 	%r899, %r898, %r897;
	mad.lo.s32 	%r902, %r899, %r881, %r880;
	cvt.s32.s16 	%r903, %r902;
	ld.shared.s16 	%r904, [%r96+6];
	setp.le.s32 	%p256, %r903, %r904;
	mov.u64 	%rd460, %rd187;
	@%p256 bra 	$L__BB3_257;
	ld.shared.u16 	%rs281, [%r97+6];
	st.shared.u16 	[%r97+6], %rs1;
	setp.ne.s16 	%p257, %rs281, -1;
	mov.u64 	%rd460, %rd187;
	@%p257 bra 	$L__BB3_257;
	add.s64 	%rd460, %rd459, 4;
	setp.ge.s64 	%p258, %rd187, %rd314;
	@%p258 bra 	$L__BB3_257;
	cvt.u32.u64 	%r905, %rd187;
	cvt.u32.u64 	%r906, %rd3;
	sub.s32 	%r907, %r906, %r905;
	mad.lo.s32 	%r910, %r907, %r881, %r880;
	cvt.s32.s16 	%r911, %r910;
	ld.shared.s16 	%r912, [%r96+8];
	setp.le.s32 	%p259, %r911, %r912;
	@%p259 bra 	$L__BB3_257;
	ld.shared.u16 	%rs282, [%r97+8];
	st.shared.u16 	[%r97+8], %rs1;
	setp.eq.s16 	%p260, %rs282, -1;
	mov.u64 	%rd459, %rd460;
	@%p260 bra 	$L__BB3_245;
$L__BB3_257:
	setp.eq.s64 	%p261, %rd45, 1;
	bar.sync 	0;
	add.s64 	%rd462, %rd460, %rd4;
	mov.u64 	%rd466, %rd19;
	@%p261 bra 	$L__BB3_288;
	cvt.u32.u64 	%r913, %rd462;
	shl.b32 	%r914, %r913, 1;
	mov.u32 	%r915, _ZZ11swat_print1PclS_lssE2H0;
	add.s32 	%r916, %r915, %r914;
	ld.shared.u16 	%rs283, [%r916];
	sub.s16 	%rs284, %rs283, %rs24;
	mov.u32 	%r917, _ZZ11swat_print1PclS_lssE1F;
	add.s32 	%r918, %r917, %r914;
	st.shared.u16 	[%r918], %rs284;
	ld.shared.u16 	%rs285, [%r8];
	ld.shared.u8 	%rs286, [%r9];
	setp.eq.s16 	%p262, %rs286, %rs14;
	selp.b16 	%rs288, 4, 0, %p262;
	add.s16 	%rs289, %rs285, %rs288;
	add.s16 	%rs290, %rs289, -2;
	max.s16 	%rs291, %rs290, %rs284;
	max.s16 	%rs292, %rs291, 0;
	cvt.u32.u16 	%r919, %rs292;
	mov.u32 	%r920, _ZZ11swat_print1PclS_lssE2H1;
	add.s32 	%r921, %r920, %r914;
	st.shared.u16 	[%r921], %rs292;
	ld.shared.s16 	%r922, [%r10];
	sub.s32 	%r923, %r922, %r1;
	setp.gt.s32 	%p263, %r923, %r919;
	selp.b16 	%rs293, %rs2, -1, %p263;
	st.shared.u16 	[%r8], %rs293;
	bar.sync 	0;
	mov.b16 	%rs294, -1;
	st.shared.u16 	[%r916+-2], %rs294;
	st.shared.u16 	[%r916], %rs294;
	bar.sync 	0;
	ld.shared.s16 	%rd385, [%r8];
	setp.ne.s64 	%p264, %rd19, %rd385;
	@%p264 bra 	$L__BB3_272;
	ld.shared.u16 	%rd386, [%r10];
	sub.s64 	%rd191, %rd386, %rd37;
	mov.u64 	%rd461, %rd19;
$L__BB3_260:
	.pragma "nounroll";
	add.s64 	%rd193, %rd461, 1;
	setp.ge.s64 	%p265, %rd461, %rd314;
	mov.u64 	%rd462, %rd193;
	@%p265 bra 	$L__BB3_272;
	cvt.u32.u64 	%r98, %rd461;
	cvt.u32.u64 	%r924, %rd19;
	sub.s32 	%r925, %r924, %r98;
	cvt.u32.u64 	%r926, %rd191;
	cvt.u32.u64 	%r927, %rd38;
	mad.lo.s32 	%r928, %r925, %r927, %r926;
	cvt.s32.s16 	%r929, %r928;
	shl.b32 	%r930, %r98, 1;
	mov.u32 	%r931, _ZZ11swat_print1PclS_lssE2H1;
	add.s32 	%r99, %r931, %r930;
	ld.shared.s16 	%r932, [%r99+2];
	setp.le.s32 	%p266, %r929, %r932;
	mov.u64 	%rd462, %rd193;
	@%p266 bra 	$L__BB3_272;
	shl.b32 	%r933, %r98, 1;
	mov.u32 	%r934, _ZZ11swat_print1PclS_lssE2H0;
	add.s32 	%r100, %r934, %r933;
	ld.shared.u16 	%rs295, [%r100+2];
	st.shared.u16 	[%r100+2], %rs2;
	setp.ne.s16 	%p267, %rs295, -1;
	mov.u64 	%rd462, %rd193;
	@%p267 bra 	$L__BB3_272;
	add.s64 	%rd194, %rd461, 2;
	setp.ge.s64 	%p268, %rd193, %rd314;
	mov.u64 	%rd462, %rd194;
	@%p268 bra 	$L__BB3_272;
	cvt.u32.u64 	%r935, %rd193;
	cvt.u32.u64 	%r936, %rd19;
	sub.s32 	%r937, %r936, %r935;
	mad.lo.s32 	%r940, %r937, %r927, %r926;
	cvt.s32.s16 	%r941, %r940;
	ld.shared.s16 	%r942, [%r99+4];
	setp.le.s32 	%p269, %r941, %r942;
	mov.u64 	%rd462, %rd194;
	@%p269 bra 	$L__BB3_272;
	ld.shared.u16 	%rs296, [%r100+4];
	st.shared.u16 	[%r100+4], %rs2;
	setp.ne.s16 	%p270, %rs296, -1;
	mov.u64 	%rd462, %rd194;
	@%p270 bra 	$L__BB3_272;
	add.s64 	%rd195, %rd461, 3;
	setp.ge.s64 	%p271, %rd194, %rd314;
	mov.u64 	%rd462, %rd195;
	@%p271 bra 	$L__BB3_272;
	cvt.u32.u64 	%r943, %rd194;
	cvt.u32.u64 	%r944, %rd19;
	sub.s32 	%r945, %r944, %r943;
	mad.lo.s32 	%r948, %r945, %r927, %r926;
	cvt.s32.s16 	%r949, %r948;
	ld.shared.s16 	%r950, [%r99+6];
	setp.le.s32 	%p272, %r949, %r950;
	mov.u64 	%rd462, %rd195;
	@%p272 bra 	$L__BB3_272;
	ld.shared.u16 	%rs297, [%r100+6];
	st.shared.u16 	[%r100+6], %rs2;
	setp.ne.s16 	%p273, %rs297, -1;
	mov.u64 	%rd462, %rd195;
	@%p273 bra 	$L__BB3_272;
	add.s64 	%rd462, %rd461, 4;
	setp.ge.s64 	%p274, %rd195, %rd314;
	@%p274 bra 	$L__BB3_272;
	cvt.u32.u64 	%r951, %rd195;
	cvt.u32.u64 	%r952, %rd19;
	sub.s32 	%r953, %r952, %r951;
	mad.lo.s32 	%r956, %r953, %r927, %r926;
	cvt.s32.s16 	%r957, %r956;
	ld.shared.s16 	%r958, [%r99+8];
	setp.le.s32 	%p275, %r957, %r958;
	@%p275 bra 	$L__BB3_272;
	ld.shared.u16 	%rs298, [%r100+8];
	st.shared.u16 	[%r100+8], %rs2;
	setp.eq.s16 	%p276, %rs298, -1;
	mov.u64 	%rd461, %rd462;
	@%p276 bra 	$L__BB3_260;
$L__BB3_272:
	setp.eq.s64 	%p277, %rd45, 2;
	bar.sync 	0;
	add.s64 	%rd462, %rd462, %rd4;
	mov.u64 	%rd466, %rd46;
	@%p277 bra 	$L__BB3_288;
	cvt.u32.u64 	%r959, %rd462;
	shl.b32 	%r960, %r959, 1;
	mov.u32 	%r961, _ZZ11swat_print1PclS_lssE2H0;
	add.s32 	%r962, %r961, %r960;
	ld.shared.u16 	%rs299, [%r962];
	sub.s16 	%rs300, %rs299, %rs24;
	mov.u32 	%r963, _ZZ11swat_print1PclS_lssE1F;
	add.s32 	%r964, %r963, %r960;
	st.shared.u16 	[%r964], %rs300;
	add.s32 	%r965, %r8, %r7;
	ld.shared.u16 	%rs301, [%r965];
	ld.shared.u8 	%rs302, [%r11];
	setp.eq.s16 	%p278, %rs302, %rs14;
	selp.b16 	%rs304, 4, 0, %p278;
	add.s16 	%rs305, %rs301, %rs304;
	add.s16 	%rs306, %rs305, -2;
	max.s16 	%rs307, %rs306, %rs300;
	max.s16 	%rs308, %rs307, 0;
	cvt.u32.u16 	%r966, %rs308;
	mov.u32 	%r967, _ZZ11swat_print1PclS_lssE2H1;
	add.s32 	%r968, %r967, %r960;
	st.shared.u16 	[%r968], %rs308;
	ld.shared.s16 	%r969, [%r12];
	sub.s32 	%r970, %r969, %r1;
	setp.gt.s32 	%p279, %r970, %r966;
	selp.b16 	%rs309, %rs3, -1, %p279;
	st.shared.u16 	[%r965], %rs309;
	bar.sync 	0;
	mov.b16 	%rs310, -1;
	st.shared.u16 	[%r962+-2], %rs310;
	st.shared.u16 	[%r962], %rs310;
	bar.sync 	0;
	ld.shared.s16 	%rd387, [%r965];
	setp.ne.s64 	%p280, %rd46, %rd387;
	@%p280 bra 	$L__BB3_287;
	ld.shared.u16 	%rd388, [%r12];
	sub.s64 	%rd199, %rd388, %rd37;
	mov.u64 	%rd463, %rd46;
$L__BB3_275:
	.pragma "nounroll";
	add.s64 	%rd201, %rd463, 1;
	setp.ge.s64 	%p281, %rd463, %rd314;
	mov.u64 	%rd462, %rd201;
	@%p281 bra 	$L__BB3_287;
	cvt.u32.u64 	%r101, %rd463;
	cvt.u32.u64 	%r971, %rd46;
	sub.s32 	%r972, %r971, %r101;
	cvt.u32.u64 	%r973, %rd199;
	cvt.u32.u64 	%r974, %rd38;
	mad.lo.s32 	%r975, %r972, %r974, %r973;
	cvt.s32.s16 	%r976, %r975;
	shl.b32 	%r977, %r101, 1;
	mov.u32 	%r978, _ZZ11swat_print1PclS_lssE2H1;
	add.s32 	%r102, %r978, %r977;
	ld.shared.s16 	%r979, [%r102+2];
	setp.le.s32 	%p282, %r976, %r979;
	mov.u64 	%rd462, %rd201;
	@%p282 bra 	$L__BB3_287;
	shl.b32 	%r980, %r101, 1;
	mov.u32 	%r981, _ZZ11swat_print1PclS_lssE2H0;
	add.s32 	%r103, %r981, %r980;
	ld.shared.u16 	%rs311, [%r103+2];
	st.shared.u16 	[%r103+2], %rs3;
	setp.ne.s16 	%p283, %rs311, -1;
	mov.u64 	%rd462, %rd201;
	@%p283 bra 	$L__BB3_287;
	add.s64 	%rd202, %rd463, 2;
	setp.ge.s64 	%p284, %rd201, %rd314;
	mov.u64 	%rd462, %rd202;
	@%p284 bra 	$L__BB3_287;
	cvt.u32.u64 	%r982, %rd201;
	cvt.u32.u64 	%r983, %rd46;
	sub.s32 	%r984, %r983, %r982;
	mad.lo.s32 	%r987, %r984, %r974, %r973;
	cvt.s32.s16 	%r988, %r987;
	ld.shared.s16 	%r989, [%r102+4];
	setp.le.s32 	%p285, %r988, %r989;
	mov.u64 	%rd462, %rd202;
	@%p285 bra 	$L__BB3_287;
	ld.shared.u16 	%rs312, [%r103+4];
	st.shared.u16 	[%r103+4], %rs3;
	setp.ne.s16 	%p286, %rs312, -1;
	mov.u64 	%rd462, %rd202;
	@%p286 bra 	$L__BB3_287;
	add.s64 	%rd203, %rd463, 3;
	setp.ge.s64 	%p287, %rd202, %rd314;
	mov.u64 	%rd462, %rd203;
	@%p287 bra 	$L__BB3_287;
	cvt.u32.u64 	%r990, %rd202;
	cvt.u32.u64 	%r991, %rd46;
	sub.s32 	%r992, %r991, %r990;
	mad.lo.s32 	%r995, %r992, %r974, %r973;
	cvt.s32.s16 	%r996, %r995;
	ld.shared.s16 	%r997, [%r102+6];
	setp.le.s32 	%p288, %r996, %r997;
	mov.u64 	%rd462, %rd203;
	@%p288 bra 	$L__BB3_287;
	ld.shared.u16 	%rs313, [%r103+6];
	st.shared.u16 	[%r103+6], %rs3;
	setp.ne.s16 	%p289, %rs313, -1;
	mov.u64 	%rd462, %rd203;
	@%p289 bra 	$L__BB3_287;
	add.s64 	%rd462, %rd463, 4;
	setp.ge.s64 	%p290, %rd203, %rd314;
	@%p290 bra 	$L__BB3_287;
	cvt.u32.u64 	%r998, %rd203;
	cvt.u32.u64 	%r999, %rd46;
	sub.s32 	%r1000, %r999, %r998;
	mad.lo.s32 	%r1003, %r1000, %r974, %r973;
	cvt.s32.s16 	%r1004, %r1003;
	ld.shared.s16 	%r1005, [%r102+8];
	setp.le.s32 	%p291, %r1004, %r1005;
	@%p291 bra 	$L__BB3_287;
	ld.shared.u16 	%rs314, [%r103+8];
	st.shared.u16 	[%r103+8], %rs3;
	setp.eq.s16 	%p292, %rs314, -1;
	mov.u64 	%rd463, %rd462;
	@%p292 bra 	$L__BB3_275;
$L__BB3_287:
	add.s64 	%rd466, %rd46, %rd4;
	bar.sync 	0;
	add.s64 	%rd462, %rd462, %rd4;
$L__BB3_288:
	setp.lt.u64 	%p293, %rd44, 3;
	@%p293 bra 	$L__BB3_348;
$L__BB3_289:
	.pragma "nounroll";
	cvt.u32.u64 	%r1006, %rd462;
	shl.b32 	%r1007, %r1006, 1;
	mov.u32 	%r1008, _ZZ11swat_print1PclS_lssE2H0;
	add.s32 	%r104, %r1008, %r1007;
	ld.shared.u16 	%rs315, [%r104];
	sub.s16 	%rs316, %rs315, %rs24;
	mov.u32 	%r1009, _ZZ11swat_print1PclS_lssE1F;
	add.s32 	%r1010, %r1009, %r1007;
	st.shared.u16 	[%r1010], %rs316;
	cvt.u32.u64 	%r1011, %rd466;
	shl.b32 	%r1012, %r1011, 1;
	add.s32 	%r105, %r1008, %r1012;
	ld.shared.u16 	%rs317, [%r105];
	mov.u32 	%r1013, _ZZ11swat_print1PclS_lssE2S0;
	add.s32 	%r106, %r1013, %r1011;
	ld.shared.u8 	%rs318, [%r106];
	setp.eq.s16 	%p294, %rs318, %rs14;
	selp.b16 	%rs320, 4, 0, %p294;
	add.s16 	%rs321, %rs317, %rs320;
	add.s16 	%rs322, %rs321, -2;
	max.s16 	%rs323, %rs322, %rs316;
	max.s16 	%rs324, %rs323, 0;
	cvt.u32.u16 	%r1014, %rs324;
	mov.u32 	%r1015, _ZZ11swat_print1PclS_lssE2H1;
	add.s32 	%r1016, %r1015, %r1007;
	st.shared.u16 	[%r1016], %rs324;
	add.s32 	%r107, %r1015, %r1012;
	ld.shared.s16 	%r1017, [%r107];
	sub.s32 	%r1018, %r1017, %r1;
	setp.gt.s32 	%p295, %r1018, %r1014;
	cvt.u16.u64 	%rs15, %rd466;
	selp.b16 	%rs325, %rs15, -1, %p295;
	st.shared.u16 	[%r105], %rs325;
	setp.ne.s64 	%p296, %rd466, 0;
	@%p296 bra 	$L__BB3_291;
	mov.b16 	%rs326, -1;
	st.shared.u16 	[%r2], %rs326;
$L__BB3_291:
	bar.sync 	0;
	mov.b16 	%rs327, -1;
	st.shared.u16 	[%r104+-2], %rs327;
	st.shared.u16 	[%r104], %rs327;
	bar.sync 	0;
	ld.shared.s16 	%rd389, [%r105];
	setp.ne.s64 	%p297, %rd466, %rd389;
	@%p297 bra 	$L__BB3_305;
	ld.shared.u16 	%rd390, [%r107];
	sub.s64 	%rd212, %rd390, %rd37;
	mov.u64 	%rd469, %rd466;
$L__BB3_293:
	.pragma "nounroll";
	add.s64 	%rd214, %rd469, 1;
	setp.ge.s64 	%p298, %rd469, %rd314;
	mov.u64 	%rd462, %rd214;
	@%p298 bra 	$L__BB3_305;
	cvt.u32.u64 	%r108, %rd469;
	cvt.u32.u64 	%r1019, %rd466;
	sub.s32 	%r1020, %r1019, %r108;
	cvt.u32.u64 	%r1021, %rd212;
	cvt.u32.u64 	%r1022, %rd38;
	mad.lo.s32 	%r1023, %r1020, %r1022, %r1021;
	cvt.s32.s16 	%r1024, %r1023;
	shl.b32 	%r1025, %r108, 1;
	mov.u32 	%r1026, _ZZ11swat_print1PclS_lssE2H1;
	add.s32 	%r109, %r1026, %r1025;
	ld.shared.s16 	%r1027, [%r109+2];
	setp.le.s32 	%p299, %r1024, %r1027;
	mov.u64 	%rd462, %rd214;
	@%p299 bra 	$L__BB3_305;
	shl.b32 	%r1028, %r108, 1;
	mov.u32 	%r1029, _ZZ11swat_print1PclS_lssE2H0;
	add.s32 	%r110, %r1029, %r1028;
	ld.shared.u16 	%rs328, [%r110+2];
	st.shared.u16 	[%r110+2], %rs15;
	setp.ne.s16 	%p300, %rs328, -1;
	mov.u64 	%rd462, %rd214;
	@%p300 bra 	$L__BB3_305;
	add.s64 	%rd215, %rd469, 2;
	setp.ge.s64 	%p301, %rd214, %rd314;
	mov.u64 	%rd462, %rd215;
	@%p301 bra 	$L__BB3_305;
	cvt.u32.u64 	%r1030, %rd214;
	cvt.u32.u64 	%r1031, %rd466;
	sub.s32 	%r1032, %r1031, %r1030;
	mad.lo.s32 	%r1035, %r1032, %r1022, %r1021;
	cvt.s32.s16 	%r1036, %r1035;
	ld.shared.s16 	%r1037, [%r109+4];
	setp.le.s32 	%p302, %r1036, %r1037;
	mov.u64 	%rd462, %rd215;
	@%p302 bra 	$L__BB3_305;
	ld.shared.u16 	%rs329, [%r110+4];
	st.shared.u16 	[%r110+4], %rs15;
	setp.ne.s16 	%p303, %rs329, -1;
	mov.u64 	%rd462, %rd215;
	@%p303 bra 	$L__BB3_305;
	add.s64 	%rd216, %rd469, 3;
	setp.ge.s64 	%p304, %rd215, %rd314;
	mov.u64 	%rd462, %rd216;
	@%p304 bra 	$L__BB3_305;
	cvt.u32.u64 	%r1038, %rd215;
	cvt.u32.u64 	%r1039, %rd466;
	sub.s32 	%r1040, %r1039, %r1038;
	mad.lo.s32 	%r1043, %r1040, %r1022, %r1021;
	cvt.s32.s16 	%r1044, %r1043;
	ld.shared.s16 	%r1045, [%r109+6];
	setp.le.s32 	%p305, %r1044, %r1045;
	mov.u64 	%rd462, %rd216;
	@%p305 bra 	$L__BB3_305;
	ld.shared.u16 	%rs330, [%r110+6];
	st.shared.u16 	[%r110+6], %rs15;
	setp.ne.s16 	%p306, %rs330, -1;
	mov.u64 	%rd462, %rd216;
	@%p306 bra 	$L__BB3_305;
	add.s64 	%rd462, %rd469, 4;
	setp.ge.s64 	%p307, %rd216, %rd314;
	@%p307 bra 	$L__BB3_305;
	cvt.u32.u64 	%r1046, %rd216;
	cvt.u32.u64 	%r1047, %rd466;
	sub.s32 	%r1048, %r1047, %r1046;
	mad.lo.s32 	%r1051, %r1048, %r1022, %r1021;
	cvt.s32.s16 	%r1052, %r1051;
	ld.shared.s16 	%r1053, [%r109+8];
	setp.le.s32 	%p308, %r1052, %r1053;
	@%p308 bra 	$L__BB3_305;
	ld.shared.u16 	%rs331, [%r110+8];
	st.shared.u16 	[%r110+8], %rs15;
	setp.eq.s16 	%p309, %rs331, -1;
	mov.u64 	%rd469, %rd462;
	@%p309 bra 	$L__BB3_293;
$L__BB3_305:
	cvt.u32.u64 	%r1054, %rd4;
	bar.sync 	0;
	add.s64 	%rd219, %rd466, %rd4;
	add.s64 	%rd472, %rd462, %rd4;
	cvt.u32.u64 	%r1055, %rd472;
	shl.b32 	%r1056, %r1055, 1;
	mov.u32 	%r1057, _ZZ11swat_print1PclS_lssE2H0;
	add.s32 	%r1058, %r1057, %r1056;
	ld.shared.u16 	%rs332, [%r1058];
	sub.s16 	%rs333, %rs332, %rs24;
	mov.u32 	%r1059, _ZZ11swat_print1PclS_lssE1F;
	add.s32 	%r1060, %r1059, %r1056;
	st.shared.u16 	[%r1060], %rs333;
	add.s32 	%r111, %r105, %r7;
	ld.shared.u16 	%rs334, [%r111];
	add.s32 	%r112, %r106, %r1054;
	ld.shared.u8 	%rs335, [%r112];
	setp.eq.s16 	%p310, %rs335, %rs14;
	selp.b16 	%rs337, 4, 0, %p310;
	add.s16 	%rs338, %rs334, %rs337;
	add.s16 	%rs339, %rs338, -2;
	max.s16 	%rs340, %rs339, %rs333;
	max.s16 	%rs341, %rs340, 0;
	cvt.u32.u16 	%r1061, %rs341;
	mov.u32 	%r1062, _ZZ11swat_print1PclS_lssE2H1;
	add.s32 	%r1063, %r1062, %r1056;
	st.shared.u16 	[%r1063], %rs341;
	add.s32 	%r113, %r107, %r7;
	ld.shared.s16 	%r1064, [%r113];
	sub.s32 	%r1065, %r1064, %r1;
	setp.gt.s32 	%p311, %r1065, %r1061;
	cvt.u16.u64 	%rs16, %rd219;
	selp.b16 	%rs342, %rs16, -1, %p311;
	st.shared.u16 	[%r111], %rs342;
	bar.sync 	0;
	mov.b16 	%rs343, -1;
	st.shared.u16 	[%r1058+-2], %rs343;
	st.shared.u16 	[%r1058], %rs343;
	bar.sync 	0;
	ld.shared.s16 	%rd391, [%r111];
	setp.ne.s64 	%p312, %rd219, %rd391;
	@%p312 bra 	$L__BB3_319;
	ld.shared.u16 	%rd392, [%r113];
	sub.s64 	%rd221, %rd392, %rd37;
	mov.u64 	%rd471, %rd219;
$L__BB3_307:
	.pragma "nounroll";
	add.s64 	%rd223, %rd471, 1;
	setp.ge.s64 	%p313, %rd471, %rd314;
	mov.u64 	%rd472, %rd223;
	@%p313 bra 	$L__BB3_319;
	cvt.u32.u64 	%r114, %rd471;
	cvt.u32.u64 	%r1066, %rd219;
	sub.s32 	%r1067, %r1066, %r114;
	cvt.u32.u64 	%r1068, %rd221;
	cvt.u32.u64 	%r1069, %rd38;
	mad.lo.s32 	%r1070, %r1067, %r1069, %r1068;
	cvt.s32.s16 	%r1071, %r1070;
	shl.b32 	%r1072, %r114, 1;
	mov.u32 	%r1073, _ZZ11swat_print1PclS_lssE2H1;
	add.s32 	%r115, %r1073, %r1072;
	ld.shared.s16 	%r1074, [%r115+2];
	setp.le.s32 	%p314, %r1071, %r1074;
	mov.u64 	%rd472, %rd223;
	@%p314 bra 	$L__BB3_319;
	shl.b32 	%r1075, %r114, 1;
	mov.u32 	%r1076, _ZZ11swat_print1PclS_lssE2H0;
	add.s32 	%r116, %r1076, %r1075;
	ld.shared.u16 	%rs344, [%r116+2];
	st.shared.u16 	[%r116+2], %rs16;
	setp.ne.s16 	%p315, %rs344, -1;
	mov.u64 	%rd472, %rd223;
	@%p315 bra 	$L__BB3_319;
	add.s64 	%rd224, %rd471, 2;
	setp.ge.s64 	%p316, %rd223, %rd314;
	mov.u64 	%rd472, %rd224;
	@%p316 bra 	$L__BB3_319;
	cvt.u32.u64 	%r1077, %rd223;
	cvt.u32.u64 	%r1078, %rd219;
	sub.s32 	%r1079, %r1078, %r1077;
	mad.lo.s32 	%r1082, %r1079, %r1069, %r1068;
	cvt.s32.s16 	%r1083, %r1082;
	ld.shared.s16 	%r1084, [%r115+4];
	setp.le.s32 	%p317, %r1083, %r1084;
	mov.u64 	%rd472, %rd224;
	@%p317 bra 	$L__BB3_319;
	ld.shared.u16 	%rs345, [%r116+4];
	st.shared.u16 	[%r116+4], %rs16;
	setp.ne.s16 	%p318, %rs345, -1;
	mov.u64 	%rd472, %rd224;
	@%p318 bra 	$L__BB3_319;
	add.s64 	%rd225, %rd471, 3;
	setp.ge.s64 	%p319, %rd224, %rd314;
	mov.u64 	%rd472, %rd225;
	@%p319 bra 	$L__BB3_319;
	cvt.u32.u64 	%r1085, %rd224;
	cvt.u32.u64 	%r1086, %rd219;
	sub.s32 	%r1087, %r1086, %r1085;
	mad.lo.s32 	%r1090, %r1087, %r1069, %r1068;
	cvt.s32.s16 	%r1091, %r1090;
	ld.shared.s16 	%r1092, [%r115+6];
	setp.le.s32 	%p320, %r1091, %r1092;
	mov.u64 	%rd472, %rd225;
	@%p320 bra 	$L__BB3_319;
	ld.shared.u16 	%rs346, [%r116+6];
	st.shared.u16 	[%r116+6], %rs16;
	setp.ne.s16 	%p321, %rs346, -1;
	mov.u64 	%rd472, %rd225;
	@%p321 bra 	$L__BB3_319;
	add.s64 	%rd472, %rd471, 4;
	setp.ge.s64 	%p322, %rd225, %rd314;
	@%p322 bra 	$L__BB3_319;
	cvt.u32.u64 	%r1093, %rd225;
	cvt.u32.u64 	%r1094, %rd219;
	sub.s32 	%r1095, %r1094, %r1093;
	mad.lo.s32 	%r1098, %r1095, %r1069, %r1068;
	cvt.s32.s16 	%r1099, %r1098;
	ld.shared.s16 	%r1100, [%r115+8];
	setp.le.s32 	%p323, %r1099, %r1100;
	@%p323 bra 	$L__BB3_319;
	ld.shared.u16 	%rs347, [%r116+8];
	st.shared.u16 	[%r116+8], %rs16;
	setp.eq.s16 	%p324, %rs347, -1;
	mov.u64 	%rd471, %rd472;
	@%p324 bra 	$L__BB3_307;
$L__BB3_319:
	cvt.u32.u64 	%r1101, %rd4;
	bar.sync 	0;
	add.s64 	%rd228, %rd219, %rd4;
	add.s64 	%rd474, %rd472, %rd4;
	cvt.u32.u64 	%r1102, %rd474;
	shl.b32 	%r1103, %r1102, 1;
	mov.u32 	%r1104, _ZZ11swat_print1PclS_lssE2H0;
	add.s32 	%r1105, %r1104, %r1103;
	ld.shared.u16 	%rs348, [%r1105];
	sub.s16 	%rs349, %rs348, %rs24;
	mov.u32 	%r1106, _ZZ11swat_print1PclS_lssE1F;
	add.s32 	%r1107, %r1106, %r1103;
	st.shared.u16 	[%r1107], %rs349;
	add.s32 	%r117, %r111, %r7;
	ld.shared.u16 	%rs350, [%r117];
	add.s32 	%r118, %r112, %r1101;
	ld.shared.u8 	%rs351, [%r118];
	setp.eq.s16 	%p325, %rs351, %rs14;
	selp.b16 	%rs353, 4, 0, %p325;
	add.s16 	%rs354, %rs350, %rs353;
	add.s16 	%rs355, %rs354, -2;
	max.s16 	%rs356, %rs355, %rs349;
	max.s16 	%rs357, %rs356, 0;
	cvt.u32.u16 	%r1108, %rs357;
	mov.u32 	%r1109, _ZZ11swat_print1PclS_lssE2H1;
	add.s32 	%r1110, %r1109, %r1103;
	st.shared.u16 	[%r1110], %rs357;
	add.s32 	%r119, %r113, %r7;
	ld.shared.s16 	%r1111, [%r119];
	sub.s32 	%r1112, %r1111, %r1;
	setp.gt.s32 	%p326, %r1112, %r1108;
	cvt.u16.u64 	%rs17, %rd228;
	selp.b16 	%rs358, %rs17, -1, %p326;
	st.shared.u16 	[%r117], %rs358;
	bar.sync 	0;
	mov.b16 	%rs359, -1;
	st.shared.u16 	[%r1105+-2], %rs359;
	st.shared.u16 	[%r1105], %rs359;
	bar.sync 	0;
	ld.shared.s16 	%rd393, [%r117];
	setp.ne.s64 	%p327, %rd228, %rd393;
	@%p327 bra 	$L__BB3_333;
	ld.shared.u16 	%rd394, [%r119];
	sub.s64 	%rd230, %rd394, %rd37;
	mov.u64 	%rd473, %rd228;
$L__BB3_321:
	.pragma "nounroll";
	add.s64 	%rd232, %rd473, 1;
	setp.ge.s64 	%p328, %rd473, %rd314;
	mov.u64 	%rd474, %rd232;
	@%p328 bra 	$L__BB3_333;
	cvt.u32.u64 	%r120, %rd473;
	cvt.u32.u64 	%r1113, %rd228;
	sub.s32 	%r1114, %r1113, %r120;
	cvt.u32.u64 	%r1115, %rd230;
	cvt.u32.u64 	%r1116, %rd38;
	mad.lo.s32 	%r1117, %r1114, %r1116, %r1115;
	cvt.s32.s16 	%r1118, %r1117;
	shl.b32 	%r1119, %r120, 1;
	mov.u32 	%r1120, _ZZ11swat_print1PclS_lssE2H1;
	add.s32 	%r121, %r1120, %r1119;
	ld.shared.s16 	%r1121, [%r121+2];
	setp.le.s32 	%p329, %r1118, %r1121;
	mov.u64 	%rd474, %rd232;
	@%p329 bra 	$L__BB3_333;
	shl.b32 	%r1122, %r120, 1;
	mov.u32 	%r1123, _ZZ11swat_print1PclS_lssE2H0;
	add.s32 	%r122, %r1123, %r1122;
	ld.shared.u16 	%rs360, [%r122+2];
	st.shared.u16 	[%r122+2], %rs17;
	setp.ne.s16 	%p330, %rs360, -1;
	mov.u64 	%rd474, %rd232;
	@%p330 bra 	$L__BB3_333;
	add.s64 	%rd233, %rd473, 2;
	setp.ge.s64 	%p331, %rd232, %rd314;
	mov.u64 	%rd474, %rd233;
	@%p331 bra 	$L__BB3_333;
	cvt.u32.u64 	%r1124, %rd232;
	cvt.u32.u64 	%r1125, %rd228;
	sub.s32 	%r1126, %r1125, %r1124;
	mad.lo.s32 	%r1129, %r1126, %r1116, %r1115;
	cvt.s32.s16 	%r1130, %r1129;
	ld.shared.s16 	%r1131, [%r121+4];
	setp.le.s32 	%p332, %r1130, %r1131;
	mov.u64 	%rd474, %rd233;
	@%p332 bra 	$L__BB3_333;
	ld.shared.u16 	%rs361, [%r122+4];
	st.shared.u16 	[%r122+4], %rs17;
	setp.ne.s16 	%p333, %rs361, -1;
	mov.u64 	%rd474, %rd233;
	@%p333 bra 	$L__BB3_333;
	add.s64 	%rd234, %rd473, 3;
	setp.ge.s64 	%p334, %rd233, %rd314;
	mov.u64 	%rd474, %rd234;
	@%p334 bra 	$L__BB3_333;
	cvt.u32.u64 	%r1132, %rd233;
	cvt.u32.u64 	%r1133, %rd228;
	sub.s32 	%r1134, %r1133, %r1132;
	mad.lo.s32 	%r1137, %r1134, %r1116, %r1115;
	cvt.s32.s16 	%r1138, %r1137;
	ld.shared.s16 	%r1139, [%r121+6];
	setp.le.s32 	%p335, %r1138, %r1139;
	mov.u64 	%rd474, %rd234;
	@%p335 bra 	$L__BB3_333;
	ld.shared.u16 	%rs362, [%r122+6];
	st.shared.u16 	[%r122+6], %rs17;
	setp.ne.s16 	%p336, %rs362, -1;
	mov.u64 	%rd474, %rd234;
	@%p336 bra 	$L__BB3_333;
	add.s64 	%rd474, %rd473, 4;
	setp.ge.s64 	%p337, %rd234, %rd314;
	@%p337 bra 	$L__BB3_333;
	cvt.u32.u64 	%r1140, %rd234;
	cvt.u32.u64 	%r1141, %rd228;
	sub.s32 	%r1142, %r1141, %r1140;
	mad.lo.s32 	%r1145, %r1142, %r1116, %r1115;
	cvt.s32.s16 	%r1146, %r1145;
	ld.shared.s16 	%r1147, [%r121+8];
	setp.le.s32 	%p338, %r1146, %r1147;
	@%p338 bra 	$L__BB3_333;
	ld.shared.u16 	%rs363, [%r122+8];
	st.shared.u16 	[%r122+8], %rs17;
	setp.eq.s16 	%p339, %rs363, -1;
	mov.u64 	%rd473, %rd474;
	@%p339 bra 	$L__BB3_321;
$L__BB3_333:
	cvt.u32.u64 	%r1148, %rd4;
	bar.sync 	0;
	add.s64 	%rd237, %rd228, %rd4;
	add.s64 	%rd476, %rd474, %rd4;
	cvt.u32.u64 	%r1149, %rd476;
	shl.b32 	%r1150, %r1149, 1;
	mov.u32 	%r1151, _ZZ11swat_print1PclS_lssE2H0;
	add.s32 	%r1152, %r1151, %r1150;
	ld.shared.u16 	%rs364, [%r1152];
	sub.s16 	%rs365, %rs364, %rs24;
	mov.u32 	%r1153, _ZZ11swat_print1PclS_lssE1F;
	add.s32 	%r1154, %r1153, %r1150;
	st.shared.u16 	[%r1154], %rs365;
	add.s32 	%r1155, %r117, %r7;
	ld.shared.u16 	%rs366, [%r1155];
	add.s32 	%r1156, %r118, %r1148;
	ld.shared.u8 	%rs367, [%r1156];
	setp.eq.s16 	%p340, %rs367, %rs14;
	selp.b16 	%rs369, 4, 0, %p340;
	add.s16 	%rs370, %rs366, %rs369;
	add.s16 	%rs371, %rs370, -2;
	max.s16 	%rs372, %rs371, %rs365;
	max.s16 	%rs373, %rs372, 0;
	cvt.u32.u16 	%r1157, %rs373;
	mov.u32 	%r1158, _ZZ11swat_print1PclS_lssE2H1;
	add.s32 	%r1159, %r1158, %r1150;
	st.shared.u16 	[%r1159], %rs373;
	add.s32 	%r123, %r119, %r7;
	ld.shared.s16 	%r1160, [%r123];
	sub.s32 	%r1161, %r1160, %r1;
	setp.gt.s32 	%p341, %r1161, %r1157;
	cvt.u16.u64 	%rs18, %rd237;
	selp.b16 	%rs374, %rs18, -1, %p341;
	st.shared.u16 	[%r1155], %rs374;
	bar.sync 	0;
	mov.b16 	%rs375, -1;
	st.shared.u16 	[%r1152+-2], %rs375;
	st.shared.u16 	[%r1152], %rs375;
	bar.sync 	0;
	ld.shared.s16 	%rd395, [%r1155];
	setp.ne.s64 	%p342, %rd237, %rd395;
	@%p342 bra 	$L__BB3_347;
	ld.shared.u16 	%rd396, [%r123];
	sub.s64 	%rd239, %rd396, %rd37;
	mov.u64 	%rd475, %rd237;
$L__BB3_335:
	.pragma "nounroll";
	add.s64 	%rd241, %rd475, 1;
	setp.ge.s64 	%p343, %rd475, %rd314;
	mov.u64 	%rd476, %rd241;
	@%p343 bra 	$L__BB3_347;
	cvt.u32.u64 	%r124, %rd475;
	cvt.u32.u64 	%r1162, %rd237;
	sub.s32 	%r1163, %r1162, %r124;
	cvt.u32.u64 	%r1164, %rd239;
	cvt.u32.u64 	%r1165, %rd38;
	mad.lo.s32 	%r1166, %r1163, %r1165, %r1164;
	cvt.s32.s16 	%r1167, %r1166;
	shl.b32 	%r1168, %r124, 1;
	mov.u32 	%r1169, _ZZ11swat_print1PclS_lssE2H1;
	add.s32 	%r125, %r1169, %r1168;
	ld.shared.s16 	%r1170, [%r125+2];
	setp.le.s32 	%p344, %r1167, %r1170;
	mov.u64 	%rd476, %rd241;
	@%p344 bra 	$L__BB3_347;
	shl.b32 	%r1171, %r124, 1;
	mov.u32 	%r1172, _ZZ11swat_print1PclS_lssE2H0;
	add.s32 	%r126, %r1172, %r1171;
	ld.shared.u16 	%rs376, [%r126+2];
	st.shared.u16 	[%r126+2], %rs18;
	setp.ne.s16 	%p345, %rs376, -1;
	mov.u64 	%rd476, %rd241;
	@%p345 bra 	$L__BB3_347;
	add.s64 	%rd242, %rd475, 2;
	setp.ge.s64 	%p346, %rd241, %rd314;
	mov.u64 	%rd476, %rd242;
	@%p346 bra 	$L__BB3_347;
	cvt.u32.u64 	%r1173, %rd241;
	cvt.u32.u64 	%r1174, %rd237;
	sub.s32 	%r1175, %r1174, %r1173;
	mad.lo.s32 	%r1178, %r1175, %r1165, %r1164;
	cvt.s32.s16 	%r1179, %r1178;
	ld.shared.s16 	%r1180, [%r125+4];
	setp.le.s32 	%p347, %r1179, %r1180;
	mov.u64 	%rd476, %rd242;
	@%p347 bra 	$L__BB3_347;
	ld.shared.u16 	%rs377, [%r126+4];
	st.shared.u16 	[%r126+4], %rs18;
	setp.ne.s16 	%p348, %rs377, -1;
	mov.u64 	%rd476, %rd242;
	@%p348 bra 	$L__BB3_347;
	add.s64 	%rd243, %rd475, 3;
	setp.ge.s64 	%p349, %rd242, %rd314;
	mov.u64 	%rd476, %rd243;
	@%p349 bra 	$L__BB3_347;
	cvt.u32.u64 	%r1181, %rd242;
	cvt.u32.u64 	%r1182, %rd237;
	sub.s32 	%r1183, %r1182, %r1181;
	mad.lo.s32 	%r1186, %r1183, %r1165, %r1164;
	cvt.s32.s16 	%r1187, %r1186;
	ld.shared.s16 	%r1188, [%r125+6];
	setp.le.s32 	%p350, %r1187, %r1188;
	mov.u64 	%rd476, %rd243;
	@%p350 bra 	$L__BB3_347;
	ld.shared.u16 	%rs378, [%r126+6];
	st.shared.u16 	[%r126+6], %rs18;
	setp.ne.s16 	%p351, %rs378, -1;
	mov.u64 	%rd476, %rd243;
	@%p351 bra 	$L__BB3_347;
	add.s64 	%rd476, %rd475, 4;
	setp.ge.s64 	%p352, %rd243, %rd314;
	@%p352 bra 	$L__BB3_347;
	cvt.u32.u64 	%r1189, %rd243;
	cvt.u32.u64 	%r1190, %rd237;
	sub.s32 	%r1191, %r1190, %r1189;
	mad.lo.s32 	%r1194, %r1191, %r1165, %r1164;
	cvt.s32.s16 	%r1195, %r1194;
	ld.shared.s16 	%r1196, [%r125+8];
	setp.le.s32 	%p353, %r1195, %r1196;
	@%p353 bra 	$L__BB3_347;
	ld.shared.u16 	%rs379, [%r126+8];
	st.shared.u16 	[%r126+8], %rs18;
	setp.eq.s16 	%p354, %rs379, -1;
	mov.u64 	%rd475, %rd476;
	@%p354 bra 	$L__BB3_335;
$L__BB3_347:
	bar.sync 	0;
	add.s64 	%rd466, %rd237, %rd4;
	add.s64 	%rd462, %rd476, %rd4;
	setp.lt.s64 	%p355, %rd466, %rd314;
	@%p355 bra 	$L__BB3_289;
$L__BB3_348:
	ld.shared.u8 	%rs19, [%r14+3];
	bar.sync 	0;
	@%p17 bra 	$L__BB3_457;
	setp.eq.s64 	%p357, %rd45, 0;
	mov.u64 	%rd480, %rd36;
	mov.u64 	%rd484, %rd3;
	@%p357 bra 	$L__BB3_397;
	cvt.u32.u64 	%r1197, %rd3;
	setp.ne.s32 	%p358, %r1197, 0;
	ld.shared.u16 	%rs380, [%r3+2];
	sub.s16 	%rs381, %rs380, %rs24;
	st.shared.u16 	[%r4+2], %rs381;
	ld.shared.u16 	%rs382, [%r3];
	ld.shared.u8 	%rs383, [%r5];
	setp.eq.s16 	%p359, %rs383, %rs19;
	selp.b16 	%rs385, 4, 0, %p359;
	add.s16 	%rs386, %rs382, %rs385;
	add.s16 	%rs387, %rs386, -2;
	max.s16 	%rs388, %rs387, %rs381;
	max.s16 	%rs389, %rs388, 0;
	cvt.u32.u16 	%r1198, %rs389;
	st.shared.u16 	[%r6+2], %rs389;
	ld.shared.s16 	%r1199, [%r6];
	sub.s32 	%r1200, %r1199, %r1;
	setp.gt.s32 	%p360, %r1200, %r1198;
	selp.b16 	%rs390, %rs1, -1, %p360;
	st.shared.u16 	[%r3], %rs390;
	@%p358 bra 	$L__BB3_352;
	mov.b16 	%rs391, -1;
	st.shared.u16 	[%r2], %rs391;
$L__BB3_352:
	bar.sync 	0;
	mov.b16 	%rs392, -1;
	st.shared.u16 	[%r3], %rs392;
	st.shared.u16 	[%r3+2], %rs392;
	bar.sync 	0;
	ld.shared.s16 	%r1202, [%r3];
	setp.ne.s32 	%p361, %r1197, %r1202;
	mov.u64 	%rd478, %rd36;
	@%p361 bra 	$L__BB3_366;
	ld.shared.u16 	%rd397, [%r6];
	sub.s64 	%rd248, %rd397, %rd37;
	mov.u64 	%rd477, %rd3;
$L__BB3_354:
	.pragma "nounroll";
	add.s64 	%rd250, %rd477, 1;
	setp.ge.s64 	%p362, %rd477, %rd314;
	mov.u64 	%rd478, %rd250;
	@%p362 bra 	$L__BB3_366;
	cvt.u32.u64 	%r127, %rd477;
	cvt.u32.u64 	%r1203, %rd3;
	sub.s32 	%r1204, %r1203, %r127;
	cvt.u32.u64 	%r1205, %rd248;
	cvt.u32.u64 	%r1206, %rd38;
	mad.lo.s32 	%r1207, %r1204, %r1206, %r1205;
	cvt.s32.s16 	%r1208, %r1207;
	shl.b32 	%r1209, %r127, 1;
	mov.u32 	%r1210, _ZZ11swat_print1PclS_lssE2H1;
	add.s32 	%r128, %r1210, %r1209;
	ld.shared.s16 	%r1211, [%r128+2];
	setp.le.s32 	%p363, %r1208, %r1211;
	mov.u64 	%rd478, %rd250;
	@%p363 bra 	$L__BB3_366;
	shl.b32 	%r1212, %r127, 1;
	mov.u32 	%r1213, _ZZ11swat_print1PclS_lssE2H0;
	add.s32 	%r129, %r1213, %r1212;
	ld.shared.u16 	%rs393, [%r129+2];
	st.shared.u16 	[%r129+2], %rs1;
	setp.ne.s16 	%p364, %rs393, -1;
	mov.u64 	%rd478, %rd250;
	@%p364 bra 	$L__BB3_366;
	add.s64 	%rd251, %rd477, 2;
	setp.ge.s64 	%p365, %rd250, %rd314;
	mov.u64 	%rd478, %rd251;
	@%p365 bra 	$L__BB3_366;
	cvt.u32.u64 	%r1214, %rd250;
	cvt.u32.u64 	%r1215, %rd3;
	sub.s32 	%r1216, %r1215, %r1214;
	mad.lo.s32 	%r1219, %r1216, %r1206, %r1205;
	cvt.s32.s16 	%r1220, %r1219;
	ld.shared.s16 	%r1221, [%r128+4];
	setp.le.s32 	%p366, %r1220, %r1221;
	mov.u64 	%rd478, %rd251;
	@%p366 bra 	$L__BB3_366;
	ld.shared.u16 	%rs394, [%r129+4];
	st.shared.u16 	[%r129+4], %rs1;
	setp.ne.s16 	%p367, %rs394, -1;
	mov.u64 	%rd478, %rd251;
	@%p367 bra 	$L__BB3_366;
	add.s64 	%rd252, %rd477, 3;
	setp.ge.s64 	%p368, %rd251, %rd314;
	mov.u64 	%rd478, %rd252;
	@%p368 bra 	$L__BB3_366;
	cvt.u32.u64 	%r1222, %rd251;
	cvt.u32.u64 	%r1223, %rd3;
	sub.s32 	%r1224, %r1223, %r1222;
	mad.lo.s32 	%r1227, %r1224, %r1206, %r1205;
	cvt.s32.s16 	%r1228, %r1227;
	ld.shared.s16 	%r1229, [%r128+6];
	setp.le.s32 	%p369, %r1228, %r1229;
	mov.u64 	%rd478, %rd252;
	@%p369 bra 	$L__BB3_366;
	ld.shared.u16 	%rs395, [%r129+6];
	st.shared.u16 	[%r129+6], %rs1;
	setp.ne.s16 	%p370, %rs395, -1;
	mov.u64 	%rd478, %rd252;
	@%p370 bra 	$L__BB3_366;
	add.s64 	%rd478, %rd477, 4;
	setp.ge.s64 	%p371, %rd252, %rd314;
	@%p371 bra 	$L__BB3_366;
	cvt.u32.u64 	%r1230, %rd252;
	cvt.u32.u64 	%r1231, %rd3;
	sub.s32 	%r1232, %r1231, %r1230;
	mad.lo.s32 	%r1235, %r1232, %r1206, %r1205;
	cvt.s32.s16 	%r1236, %r1235;
	ld.shared.s16 	%r1237, [%r128+8];
	setp.le.s32 	%p372, %r1236, %r1237;
	@%p372 bra 	$L__BB3_366;
	ld.shared.u16 	%rs396, [%r129+8];
	st.shared.u16 	[%r129+8], %rs1;
	setp.eq.s16 	%p373, %rs396, -1;
	mov.u64 	%rd477, %rd478;
	@%p373 bra 	$L__BB3_354;
$L__BB3_366:
	setp.eq.s64 	%p374, %rd45, 1;
	bar.sync 	0;
	add.s64 	%rd480, %rd478, %rd4;
	mov.u64 	%rd484, %rd19;
	@%p374 bra 	$L__BB3_397;
	cvt.u32.u64 	%r1238, %rd480;
	shl.b32 	%r1239, %r1238, 1;
	mov.u32 	%r1240, _ZZ11swat_print1PclS_lssE2H0;
	add.s32 	%r1241, %r1240, %r1239;
	ld.shared.u16 	%rs397, [%r1241];
	sub.s16 	%rs398, %rs397, %rs24;
	mov.u32 	%r1242, _ZZ11swat_print1PclS_lssE1F;
	add.s32 	%r1243, %r1242, %r1239;
	st.shared.u16 	[%r1243], %rs398;
	ld.shared.u16 	%rs399, [%r8];
	ld.shared.u8 	%rs400, [%r9];
	setp.eq.s16 	%p375, %rs400, %rs19;
	selp.b16 	%rs402, 4, 0, %p375;
	add.s16 	%rs403, %rs399, %rs402;
	add.s16 	%rs404, %rs403, -2;
	max.s16 	%rs405, %rs404, %rs398;
	max.s16 	%rs406, %rs405, 0;
	cvt.u32.u16 	%r1244, %rs406;
	mov.u32 	%r1245, _ZZ11swat_print1PclS_lssE2H1;
	add.s32 	%r1246, %r1245, %r1239;
	st.shared.u16 	[%r1246], %rs406;
	ld.shared.s16 	%r1247, [%r10];
	sub.s32 	%r1248, %r1247, %r1;
	setp.gt.s32 	%p376, %r1248, %r1244;
	selp.b16 	%rs407, %rs2, -1, %p376;
	st.shared.u16 	[%r8], %rs407;
	bar.sync 	0;
	mov.b16 	%rs408, -1;
	st.shared.u16 	[%r1241+-2], %rs408;
	st.shared.u16 	[%r1241], %rs408;
	bar.sync 	0;
	ld.shared.s16 	%rd398, [%r8];
	setp.ne.s64 	%p377, %rd19, %rd398;
	@%p377 bra 	$L__BB3_381;
	ld.shared.u16 	%rd399, [%r10];
	sub.s64 	%rd256, %rd399, %rd37;
	mov.u64 	%rd479, %rd19;
$L__BB3_369:
	.pragma "nounroll";
	add.s64 	%rd258, %rd479, 1;
	setp.ge.s64 	%p378, %rd479, %rd314;
	mov.u64 	%rd480, %rd258;
	@%p378 bra 	$L__BB3_381;
	cvt.u32.u64 	%r130, %rd479;
	cvt.u32.u64 	%r1249, %rd19;
	sub.s32 	%r1250, %r1249, %r130;
	cvt.u32.u64 	%r1251, %rd256;
	cvt.u32.u64 	%r1252, %rd38;
	mad.lo.s32 	%r1253, %r1250, %r1252, %r1251;
	cvt.s32.s16 	%r1254, %r1253;
	shl.b32 	%r1255, %r130, 1;
	mov.u32 	%r1256, _ZZ11swat_print1PclS_lssE2H1;
	add.s32 	%r131, %r1256, %r1255;
	ld.shared.s16 	%r1257, [%r131+2];
	setp.le.s32 	%p379, %r1254, %r1257;
	mov.u64 	%rd480, %rd258;
	@%p379 bra 	$L__BB3_381;
	shl.b32 	%r1258, %r130, 1;
	mov.u32 	%r1259, _ZZ11swat_print1PclS_lssE2H0;
	add.s32 	%r132, %r1259, %r1258;
	ld.shared.u16 	%rs409, [%r132+2];
	st.shared.u16 	[%r132+2], %rs2;
	setp.ne.s16 	%p380, %rs409, -1;
	mov.u64 	%rd480, %rd258;
	@%p380 bra 	$L__BB3_381;
	add.s64 	%rd259, %rd479, 2;
	setp.ge.s64 	%p381, %rd258, %rd314;
	mov.u64 	%rd480, %rd259;
	@%p381 bra 	$L__BB3_381;
	cvt.u32.u64 	%r1260, %rd258;
	cvt.u32.u64 	%r1261, %rd19;
	sub.s32 	%r1262, %r1261, %r1260;
	mad.lo.s32 	%r1265, %r1262, %r1252, %r1251;
	cvt.s32.s16 	%r1266, %r1265;
	ld.shared.s16 	%r1267, [%r131+4];
	setp.le.s32 	%p382, %r1266, %r1267;
	mov.u64 	%rd480, %rd259;
	@%p382 bra 	$L__BB3_381;
	ld.shared.u16 	%rs410, [%r132+4];
	st.shared.u16 	[%r132+4], %rs2;
	setp.ne.s16 	%p383, %rs410, -1;
	mov.u64 	%rd480, %rd259;
	@%p383 bra 	$L__BB3_381;
	add.s64 	%rd260, %rd479, 3;
	setp.ge.s64 	%p384, %rd259, %rd314;
	mov.u64 	%rd480, %rd260;
	@%p384 bra 	$L__BB3_381;
	cvt.u32.u64 	%r1268, %rd259;
	cvt.u32.u64 	%r1269, %rd19;
	sub.s32 	%r1270, %r1269, %r1268;
	mad.lo.s32 	%r1273, %r1270, %r1252, %r1251;
	cvt.s32.s16 	%r1274, %r1273;
	ld.shared.s16 	%r1275, [%r131+6];
	setp.le.s32 	%p385, %r1274, %r1275;
	mov.u64 	%rd480, %rd260;
	@%p385 bra 	$L__BB3_381;
	ld.shared.u16 	%rs411, [%r132+6];
	st.shared.u16 	[%r132+6], %rs2;
	setp.ne.s16 	%p386, %rs411, -1;
	mov.u64 	%rd480, %rd260;
	@%p386 bra 	$L__BB3_381;
	add.s64 	%rd480, %rd479, 4;
	setp.ge.s64 	%p387, %rd260, %rd314;
	@%p387 bra 	$L__BB3_381;
	cvt.u32.u64 	%r1276, %rd260;
	cvt.u32.u64 	%r1277, %rd19;
	sub.s32 	%r1278, %r1277, %r1276;
	mad.lo.s32 	%r1281, %r1278, %r1252, %r1251;
	cvt.s32.s16 	%r1282, %r1281;
	ld.shared.s16 	%r1283, [%r131+8];
	setp.le.s32 	%p388, %r1282, %r1283;
	@%p388 bra 	$L__BB3_381;
	ld.shared.u16 	%rs412, [%r132+8];
	st.shared.u16 	[%r132+8], %rs2;
	setp.eq.s16 	%p389, %rs412, -1;
	mov.u64 	%rd479, %rd480;
	@%p389 bra 	$L__BB3_369;
$L__BB3_381:
	setp.eq.s64 	%p390, %rd45, 2;
	bar.sync 	0;
	add.s64 	%rd480, %rd480, %rd4;
	mov.u64 	%rd484, %rd46;
	@%p390 bra 	$L__BB3_397;
	cvt.u32.u64 	%r1284, %rd480;
	shl.b32 	%r1285, %r1284, 1;
	mov.u32 	%r1286, _ZZ11swat_print1PclS_lssE2H0;
	add.s32 	%r1287, %r1286, %r1285;
	ld.shared.u16 	%rs413, [%r1287];
	sub.s16 	%rs414, %rs413, %rs24;
	mov.u32 	%r1288, _ZZ11swat_print1PclS_lssE1F;
	add.s32 	%r1289, %r1288, %r1285;
	st.shared.u16 	[%r1289], %rs414;
	add.s32 	%r1290, %r8, %r7;
	ld.shared.u16 	%rs415, [%r1290];
	ld.shared.u8 	%rs416, [%r11];
	setp.eq.s16 	%p391, %rs416, %rs19;
	selp.b16 	%rs418, 4, 0, %p391;
	add.s16 	%rs419, %rs415, %rs418;
	add.s16 	%rs420, %rs419, -2;
	max.s16 	%rs421, %rs420, %rs414;
	max.s16 	%rs422, %rs421, 0;
	cvt.u32.u16 	%r1291, %rs422;
	mov.u32 	%r1292, _ZZ11swat_print1PclS_lssE2H1;
	add.s32 	%r1293, %r1292, %r1285;
	st.shared.u16 	[%r1293], %rs422;
	ld.shared.s16 	%r1294, [%r12];
	sub.s32 	%r1295, %r1294, %r1;
	setp.gt.s32 	%p392, %r1295, %r1291;
	selp.b16 	%rs423, %rs3, -1, %p392;
	st.shared.u16 	[%r1290], %rs423;
	bar.sync 	0;
	mov.b16 	%rs424, -1;
	st.shared.u16 	[%r1287+-2], %rs424;
	st.shared.u16 	[%r1287], %rs424;
	bar.sync 	0;
	ld.shared.s16 	%rd400, [%r1290];
	setp.ne.s64 	%p393, %rd46, %rd400;
	@%p393 bra 	$L__BB3_396;
	ld.shared.u16 	%rd401, [%r12];
	sub.s64 	%rd264, %rd401, %rd37;
	mov.u64 	%rd481, %rd46;
$L__BB3_384:
	.pragma "nounroll";
	add.s64 	%rd266, %rd481, 1;
	setp.ge.s64 	%p394, %rd481, %rd314;
	mov.u64 	%rd480, %rd266;
	@%p394 bra 	$L__BB3_396;
	cvt.u32.u64 	%r133, %rd481;
	cvt.u32.u64 	%r1296, %rd46;
	sub.s32 	%r1297, %r1296, %r133;
	cvt.u32.u64 	%r1298, %rd264;
	cvt.u32.u64 	%r1299, %rd38;
	mad.lo.s32 	%r1300, %r1297, %r1299, %r1298;
	cvt.s32.s16 	%r1301, %r1300;
	shl.b32 	%r1302, %r133, 1;
	mov.u32 	%r1303, _ZZ11swat_print1PclS_lssE2H1;
	add.s32 	%r134, %r1303, %r1302;
	ld.shared.s16 	%r1304, [%r134+2];
	setp.le.s32 	%p395, %r1301, %r1304;
	mov.u64 	%rd480, %rd266;
	@%p395 bra 	$L__BB3_396;
	shl.b32 	%r1305, %r133, 1;
	mov.u32 	%r1306, _ZZ11swat_print1PclS_lssE2H0;
	add.s32 	%r135, %r1306, %r1305;
	ld.shared.u16 	%rs425, [%r135+2];
	st.shared.u16 	[%r135+2], %rs3;
	setp.ne.s16 	%p396, %rs425, -1;
	mov.u64 	%rd480, %rd266;
	@%p396 bra 	$L__BB3_396;
	add.s64 	%rd267, %rd481, 2;
	setp.ge.s64 	%p397, %rd266, %rd314;
	mov.u64 	%rd480, %rd267;
	@%p397 bra 	$L__BB3_396;
	cvt.u32.u64 	%r1307, %rd266;
	cvt.u32.u64 	%r1308, %rd46;
	sub.s32 	%r1309, %r1308, %r1307;
	mad.lo.s32 	%r1312, %r1309, %r1299, %r1298;
	cvt.s32.s16 	%r1313, %r1312;
	ld.shared.s16 	%r1314, [%r134+4];
	setp.le.s32 	%p398, %r1313, %r1314;
	mov.u64 	%rd480, %rd267;
	@%p398 bra 	$L__BB3_396;
	ld.shared.u16 	%rs426, [%r135+4];
	st.shared.u16 	[%r135+4], %rs3;
	setp.ne.s16 	%p399, %rs426, -1;
	mov.u64 	%rd480, %rd267;
	@%p399 bra 	$L__BB3_396;
	add.s64 	%rd268, %rd481, 3;
	setp.ge.s64 	%p400, %rd267, %rd314;
	mov.u64 	%rd480, %rd268;
	@%p400 bra 	$L__BB3_396;
	cvt.u32.u64 	%r1315, %rd267;
	cvt.u32.u64 	%r1316, %rd46;
	sub.s32 	%r1317, %r1316, %r1315;
	mad.lo.s32 	%r1320, %r1317, %r1299, %r1298;
	cvt.s32.s16 	%r1321, %r1320;
	ld.shared.s16 	%r1322, [%r134+6];
	setp.le.s32 	%p401, %r1321, %r1322;
	mov.u64 	%rd480, %rd268;
	@%p401 bra 	$L__BB3_396;
	ld.shared.u16 	%rs427, [%r135+6];
	st.shared.u16 	[%r135+6], %rs3;
	setp.ne.s16 	%p402, %rs427, -1;
	mov.u64 	%rd480, %rd268;
	@%p402 bra 	$L__BB3_396;
	add.s64 	%rd480, %rd481, 4;
	setp.ge.s64 	%p403, %rd268, %rd314;
	@%p403 bra 	$L__BB3_396;
	cvt.u32.u64 	%r1323, %rd268;
	cvt.u32.u64 	%r1324, %rd46;
	sub.s32 	%r1325, %r1324, %r1323;
	mad.lo.s32 	%r1328, %r1325, %r1299, %r1298;
	cvt.s32.s16 	%r1329, %r1328;
	ld.shared.s16 	%r1330, [%r134+8];
	setp.le.s32 	%p404, %r1329, %r1330;
	@%p404 bra 	$L__BB3_396;
	ld.shared.u16 	%rs428, [%r135+8];
	st.shared.u16 	[%r135+8], %rs3;
	setp.eq.s16 	%p405, %rs428, -1;
	mov.u64 	%rd481, %rd480;
	@%p405 bra 	$L__BB3_384;
$L__BB3_396:
	add.s64 	%rd484, %rd46, %rd4;
	bar.sync 	0;
	add.s64 	%rd480, %rd480, %rd4;
$L__BB3_397:
	setp.lt.u64 	%p406, %rd44, 3;
	@%p406 bra 	$L__BB3_457;
$L__BB3_398:
	.pragma "nounroll";
	cvt.u32.u64 	%r1331, %rd480;
	shl.b32 	%r1332, %r1331, 1;
	mov.u32 	%r1333, _ZZ11swat_print1PclS_lssE2H0;
	add.s32 	%r136, %r1333, %r1332;
	ld.shared.u16 	%rs429, [%r136];
	sub.s16 	%rs430, %rs429, %rs24;
	mov.u32 	%r1334, _ZZ11swat_print1PclS_lssE1F;
	add.s32 	%r1335, %r1334, %r1332;
	st.shared.u16 	[%r1335], %rs430;
	cvt.u32.u64 	%r1336, %rd484;
	shl.b32 	%r1337, %r1336, 1;
	add.s32 	%r137, %r1333, %r1337;
	ld.shared.u16 	%rs431, [%r137];
	mov.u32 	%r1338, _ZZ11swat_print1PclS_lssE2S0;
	add.s32 	%r138, %r1338, %r1336;
	ld.shared.u8 	%rs432, [%r138];
	setp.eq.s16 	%p407, %rs432, %rs19;
	selp.b16 	%rs434, 4, 0, %p407;
	add.s16 	%rs435, %rs431, %rs434;
	add.s16 	%rs436, %rs435, -2;
	max.s16 	%rs437, %rs436, %rs430;
	max.s16 	%rs438, %rs437, 0;
	cvt.u32.u16 	%r1339, %rs438;
	mov.u32 	%r1340, _ZZ11swat_print1PclS_lssE2H1;
	add.s32 	%r1341, %r1340, %r1332;
	st.shared.u16 	[%r1341], %rs438;
	add.s32 	%r139, %r1340, %r1337;
	ld.shared.s16 	%r1342, [%r139];
	sub.s32 	%r1343, %r1342, %r1;
	setp.gt.s32 	%p408, %r1343, %r1339;
	cvt.u16.u64 	%rs20, %rd484;
	selp.b16 	%rs439, %rs20, -1, %p408;
	st.shared.u16 	[%r137], %rs439;
	setp.ne.s64 	%p409, %rd484, 0;
	@%p409 bra 	$L__BB3_400;
	mov.b16 	%rs440, -1;
	st.shared.u16 	[%r2], %rs440;
$L__BB3_400:
	bar.sync 	0;
	mov.b16 	%rs441, -1;
	st.shared.u16 	[%r136+-2], %rs441;
	st.shared.u16 	[%r136], %rs441;
	bar.sync 	0;
	ld.shared.s16 	%rd402, [%r137];
	setp.ne.s64 	%p410, %rd484, %rd402;
	@%p410 bra 	$L__BB3_414;
	ld.shared.u16 	%rd403, [%r139];
	sub.s64 	%rd277, %rd403, %rd37;
	mov.u64 	%rd487, %rd484;
$L__BB3_402:
	.pragma "nounroll";
	add.s64 	%rd279, %rd487, 1;
	setp.ge.s64 	%p411, %rd487, %rd314;
	mov.u64 	%rd480, %rd279;
	@%p411 bra 	$L__BB3_414;
	cvt.u32.u64 	%r140, %rd487;
	cvt.u32.u64 	%r1344, %rd484;
	sub.s32 	%r1345, %r1344, %r140;
	cvt.u32.u64 	%r1346, %rd277;
	cvt.u32.u64 	%r1347, %rd38;
	mad.lo.s32 	%r1348, %r1345, %r1347, %r1346;
	cvt.s32.s16 	%r1349, %r1348;
	shl.b32 	%r1350, %r140, 1;
	mov.u32 	%r1351, _ZZ11swat_print1PclS_lssE2H1;
	add.s32 	%r141, %r1351, %r1350;
	ld.shared.s16 	%r1352, [%r141+2];
	setp.le.s32 	%p412, %r1349, %r1352;
	mov.u64 	%rd480, %rd279;
	@%p412 bra 	$L__BB3_414;
	shl.b32 	%r1353, %r140, 1;
	mov.u32 	%r1354, _ZZ11swat_print1PclS_lssE2H0;
	add.s32 	%r142, %r1354, %r1353;
	ld.shared.u16 	%rs442, [%r142+2];
	st.shared.u16 	[%r142+2], %rs20;
	setp.ne.s16 	%p413, %rs442, -1;
	mov.u64 	%rd480, %rd279;
	@%p413 bra 	$L__BB3_414;
	add.s64 	%rd280, %rd487, 2;
	setp.ge.s64 	%p414, %rd279, %rd314;
	mov.u64 	%rd480, %rd280;
	@%p414 bra 	$L__BB3_414;
	cvt.u32.u64 	%r1355, %rd279;
	cvt.u32.u64 	%r1356, %rd484;
	sub.s32 	%r1357, %r1356, %r1355;
	mad.lo.s32 	%r1360, %r1357, %r1347, %r1346;
	cvt.s32.s16 	%r1361, %r1360;
	ld.shared.s16 	%r1362, [%r141+4];
	setp.le.s32 	%p415, %r1361, %r1362;
	mov.u64 	%rd480, %rd280;
	@%p415 bra 	$L__BB3_414;
	ld.shared.u16 	%rs443, [%r142+4];
	st.shared.u16 	[%r142+4], %rs20;
	setp.ne.s16 	%p416, %rs443, -1;
	mov.u64 	%rd480, %rd280;
	@%p416 bra 	$L__BB3_414;
	add.s64 	%rd281, %rd487, 3;
	setp.ge.s64 	%p417, %rd280, %rd314;
	mov.u64 	%rd480, %rd281;
	@%p417 bra 	$L__BB3_414;
	cvt.u32.u64 	%r1363, %rd280;
	cvt.u32.u64 	%r1364, %rd484;
	sub.s32 	%r1365, %r1364, %r1363;
	mad.lo.s32 	%r1368, %r1365, %r1347, %r1346;
	cvt.s32.s16 	%r1369, %r1368;
	ld.shared.s16 	%r1370, [%r141+6];
	setp.le.s32 	%p418, %r1369, %r1370;
	mov.u64 	%rd480, %rd281;
	@%p418 bra 	$L__BB3_414;
	ld.shared.u16 	%rs444, [%r142+6];
	st.shared.u16 	[%r142+6], %rs20;
	setp.ne.s16 	%p419, %rs444, -1;
	mov.u64 	%rd480, %rd281;
	@%p419 bra 	$L__BB3_414;
	add.s64 	%rd480, %rd487, 4;
	setp.ge.s64 	%p420, %rd281, %rd314;
	@%p420 bra 	$L__BB3_414;
	cvt.u32.u64 	%r1371, %rd281;
	cvt.u32.u64 	%r1372, %rd484;
	sub.s32 	%r1373, %r1372, %r1371;
	mad.lo.s32 	%r1376, %r1373, %r1347, %r1346;
	cvt.s32.s16 	%r1377, %r1376;
	ld.shared.s16 	%r1378, [%r141+8];
	setp.le.s32 	%p421, %r1377, %r1378;
	@%p421 bra 	$L__BB3_414;
	ld.shared.u16 	%rs445, [%r142+8];
	st.shared.u16 	[%r142+8], %rs20;
	setp.eq.s16 	%p422, %rs445, -1;
	mov.u64 	%rd487, %rd480;
	@%p422 bra 	$L__BB3_402;
$L__BB3_414:
	cvt.u32.u64 	%r1379, %rd4;
	bar.sync 	0;
	add.s64 	%rd284, %rd484, %rd4;
	add.s64 	%rd490, %rd480, %rd4;
	cvt.u32.u64 	%r1380, %rd490;
	shl.b32 	%r1381, %r1380, 1;
	mov.u32 	%r1382, _ZZ11swat_print1PclS_lssE2H0;
	add.s32 	%r1383, %r1382, %r1381;
	ld.shared.u16 	%rs446, [%r1383];
	sub.s16 	%rs447, %rs446, %rs24;
	mov.u32 	%r1384, _ZZ11swat_print1PclS_lssE1F;
	add.s32 	%r1385, %r1384, %r1381;
	st.shared.u16 	[%r1385], %rs447;
	add.s32 	%r143, %r137, %r7;
	ld.shared.u16 	%rs448, [%r143];
	add.s32 	%r144, %r138, %r1379;
	ld.shared.u8 	%rs449, [%r144];
	setp.eq.s16 	%p423, %rs449, %rs19;
	selp.b16 	%rs451, 4, 0, %p423;
	add.s16 	%rs452, %rs448, %rs451;
	add.s16 	%rs453, %rs452, -2;
	max.s16 	%rs454, %rs453, %rs447;
	max.s16 	%rs455, %rs454, 0;
	cvt.u32.u16 	%r1386, %rs455;
	mov.u32 	%r1387, _ZZ11swat_print1PclS_lssE2H1;
	add.s32 	%r1388, %r1387, %r1381;
	st.shared.u16 	[%r1388], %rs455;
	add.s32 	%r145, %r139, %r7;
	ld.shared.s16 	%r1389, [%r145];
	sub.s32 	%r1390, %r1389, %r1;
	setp.gt.s32 	%p424, %r1390, %r1386;
	cvt.u16.u64 	%rs21, %rd284;
	selp.b16 	%rs456, %rs21, -1, %p424;
	st.shared.u16 	[%r143], %rs456;
	bar.sync 	0;
	mov.b16 	%rs457, -1;
	st.shared.u16 	[%r1383+-2], %rs457;
	st.shared.u16 	[%r1383], %rs457;
	bar.sync 	0;
	ld.shared.s16 	%rd404, [%r143];
	setp.ne.s64 	%p425, %rd284, %rd404;
	@%p425 bra 	$L__BB3_428;
	ld.shared.u16 	%rd405, [%r145];
	sub.s64 	%rd286, %rd405, %rd37;
	mov.u64 	%rd489, %rd284;
$L__BB3_416:
	.pragma "nounroll";
	add.s64 	%rd288, %rd489, 1;
	setp.ge.s64 	%p426, %rd489, %rd314;
	mov.u64 	%rd490, %rd288;
	@%p426 bra 	$L__BB3_428;
	cvt.u32.u64 	%r146, %rd489;
	cvt.u32.u64 	%r1391, %rd284;
	sub.s32 	%r1392, %r1391, %r146;
	cvt.u32.u64 	%r1393, %rd286;
	cvt.u32.u64 	%r1394, %rd38;
	mad.lo.s32 	%r1395, %r1392, %r1394, %r1393;
	cvt.s32.s16 	%r1396, %r1395;
	shl.b32 	%r1397, %r146, 1;
	mov.u32 	%r1398, _ZZ11swat_print1PclS_lssE2H1;
	add.s32 	%r147, %r1398, %r1397;
	ld.shared.s16 	%r1399, [%r147+2];
	setp.le.s32 	%p427, %r1396, %r1399;
	mov.u64 	%rd490, %rd288;
	@%p427 bra 	$L__BB3_428;
	shl.b32 	%r1400, %r146, 1;
	mov.u32 	%r1401, _ZZ11swat_print1PclS_lssE2H0;
	add.s32 	%r148, %r1401, %r1400;
	ld.shared.u16 	%rs458, [%r148+2];
	st.shared.u16 	[%r148+2], %rs21;
	setp.ne.s16 	%p428, %rs458, -1;
	mov.u64 	%rd490, %rd288;
	@%p428 bra 	$L__BB3_428;
	add.s64 	%rd289, %rd489, 2;
	setp.ge.s64 	%p429, %rd288, %rd314;
	mov.u64 	%rd490, %rd289;
	@%p429 bra 	$L__BB3_428;
	cvt.u32.u64 	%r1402, %rd288;
	cvt.u32.u64 	%r1403, %rd284;
	sub.s32 	%r1404, %r1403, %r1402;
	mad.lo.s32 	%r1407, %r1404, %r1394, %r1393;
	cvt.s32.s16 	%r1408, %r1407;
	ld.shared.s16 	%r1409, [%r147+4];
	setp.le.s32 	%p430, %r1408, %r1409;
	mov.u64 	%rd490, %rd289;
	@%p430 bra 	$L__BB3_428;
	ld.shared.u16 	%rs459, [%r148+4];
	st.shared.u16 	[%r148+4], %rs21;
	setp.ne.s16 	%p431, %rs459, -1;
	mov.u64 	%rd490, %rd289;
	@%p431 bra 	$L__BB3_428;
	add.s64 	%rd290, %rd489, 3;
	setp.ge.s64 	%p432, %rd289, %rd314;
	mov.u64 	%rd490, %rd290;
	@%p432 bra 	$L__BB3_428;
	cvt.u32.u64 	%r1410, %rd289;
	cvt.u32.u64 	%r1411, %rd284;
	sub.s32 	%r1412, %r1411, %r1410;
	mad.lo.s32 	%r1415, %r1412, %r1394, %r1393;
	cvt.s32.s16 	%r1416, %r1415;
	ld.shared.s16 	%r1417, [%r147+6];
	setp.le.s32 	%p433, %r1416, %r1417;
	mov.u64 	%rd490, %rd290;
	@%p433 bra 	$L__BB3_428;
	ld.shared.u16 	%rs460, [%r148+6];
	st.shared.u16 	[%r148+6], %rs21;
	setp.ne.s16 	%p434, %rs460, -1;
	mov.u64 	%rd490, %rd290;
	@%p434 bra 	$L__BB3_428;
	add.s64 	%rd490, %rd489, 4;
	setp.ge.s64 	%p435, %rd290, %rd314;
	@%p435 bra 	$L__BB3_428;
	cvt.u32.u64 	%r1418, %rd290;
	cvt.u32.u64 	%r1419, %rd284;
	sub.s32 	%r1420, %r1419, %r1418;
	mad.lo.s32 	%r1423, %r1420, %r1394, %r1393;
	cvt.s32.s16 	%r1424, %r1423;
	ld.shared.s16 	%r1425, [%r147+8];
	setp.le.s32 	%p436, %r1424, %r1425;
	@%p436 bra 	$L__BB3_428;
	ld.shared.u16 	%rs461, [%r148+8];
	st.shared.u16 	[%r148+8], %rs21;
	setp.eq.s16 	%p437, %rs461, -1;
	mov.u64 	%rd489, %rd490;
	@%p437 bra 	$L__BB3_416;
$L__BB3_428:
	cvt.u32.u64 	%r1426, %rd4;
	bar.sync 	0;
	add.s64 	%rd293, %rd284, %rd4;
	add.s64 	%rd492, %rd490, %rd4;
	cvt.u32.u64 	%r1427, %rd492;
	shl.b32 	%r1428, %r1427, 1;
	mov.u32 	%r1429, _ZZ11swat_print1PclS_lssE2H0;
	add.s32 	%r1430, %r1429, %r1428;
	ld.shared.u16 	%rs462, [%r1430];
	sub.s16 	%rs463, %rs462, %rs24;
	mov.u32 	%r1431, _ZZ11swat_print1PclS_lssE1F;
	add.s32 	%r1432, %r1431, %r1428;
	st.shared.u16 	[%r1432], %rs463;
	add.s32 	%r149, %r143, %r7;
	ld.shared.u16 	%rs464, [%r149];
	add.s32 	%r150, %r144, %r1426;
	ld.shared.u8 	%rs465, [%r150];
	setp.eq.s16 	%p438, %rs465, %rs19;
	selp.b16 	%rs467, 4, 0, %p438;
	add.s16 	%rs468, %rs464, %rs467;
	add.s16 	%rs469, %rs468, -2;
	max.s16 	%rs470, %rs469, %rs463;
	max.s16 	%rs471, %rs470, 0;
	cvt.u32.u16 	%r1433, %rs471;
	mov.u32 	%r1434, _ZZ11swat_print1PclS_lssE2H1;
	add.s32 	%r1435, %r1434, %r1428;
	st.shared.u16 	[%r1435], %rs471;
	add.s32 	%r151, %r145, %r7;
	ld.shared.s16 	%r1436, [%r151];
	sub.s32 	%r1437, %r1436, %r1;
	setp.gt.s32 	%p439, %r1437, %r1433;
	cvt.u16.u64 	%rs22, %rd293;
	selp.b16 	%rs472, %rs22, -1, %p439;
	st.shared.u16 	[%r149], %rs472;
	bar.sync 	0;
	mov.b16 	%rs473, -1;
	st.shared.u16 	[%r1430+-2], %rs473;
	st.shared.u16 	[%r1430], %rs473;
	bar.sync 	0;
	ld.shared.s16 	%rd406, [%r149];
	setp.ne.s64 	%p440, %rd293, %rd406;
	@%p440 bra 	$L__BB3_442;
	ld.shared.u16 	%rd407, [%r151];
	sub.s64 	%rd295, %rd407, %rd37;
	mov.u64 	%rd491, %rd293;
$L__BB3_430:
	.pragma "nounroll";
	add.s64 	%rd297, %rd491, 1;
	setp.ge.s64 	%p441, %rd491, %rd314;
	mov.u64 	%rd492, %rd297;
	@%p441 bra 	$L__BB3_442;
	cvt.u32.u64 	%r152, %rd491;
	cvt.u32.u64 	%r1438, %rd293;
	sub.s32 	%r1439, %r1438, %r152;
	cvt.u32.u64 	%r1440, %rd295;
	cvt.u32.u64 	%r1441, %rd38;
	mad.lo.s32 	%r1442, %r1439, %r1441, %r1440;
	cvt.s32.s16 	%r1443, %r1442;
	shl.b32 	%r1444, %r152, 1;
	mov.u32 	%r1445, _ZZ11swat_print1PclS_lssE2H1;
	add.s32 	%r153, %r1445, %r1444;
	ld.shared.s16 	%r1446, [%r153+2];
	setp.le.s32 	%p442, %r1443, %r1446;
	mov.u64 	%rd492, %rd297;
	@%p442 bra 	$L__BB3_442;
	shl.b32 	%r1447, %r152, 1;
	mov.u32 	%r1448, _ZZ11swat_print1PclS_lssE2H0;
	add.s32 	%r154, %r1448, %r1447;
	ld.shared.u16 	%rs474, [%r154+2];
	st.shared.u16 	[%r154+2], %rs22;
	setp.ne.s16 	%p443, %rs474, -1;
	mov.u64 	%rd492, %rd297;
	@%p443 bra 	$L__BB3_442;
	add.s64 	%rd298, %rd491, 2;
	setp.ge.s64 	%p444, %rd297, %rd314;
	mov.u64 	%rd492, %rd298;
	@%p444 bra 	$L__BB3_442;
	cvt.u32.u64 	%r1449, %rd297;
	cvt.u32.u64 	%r1450, %rd293;
	sub.s32 	%r1451, %r1450, %r1449;
	mad.lo.s32 	%r1454, %r1451, %r1441, %r1440;
	cvt.s32.s16 	%r1455, %r1454;
	ld.shared.s16 	%r1456, [%r153+4];
	setp.le.s32 	%p445, %r1455, %r1456;
	mov.u64 	%rd492, %rd298;
	@%p445 bra 	$L__BB3_442;
	ld.shared.u16 	%rs475, [%r154+4];
	st.shared.u16 	[%r154+4], %rs22;
	setp.ne.s16 	%p446, %rs475, -1;
	mov.u64 	%rd492, %rd298;
	@%p446 bra 	$L__BB3_442;
	add.s64 	%rd299, %rd491, 3;
	setp.ge.s64 	%p447, %rd298, %rd314;
	mov.u64 	%rd492, %rd299;
	@%p447 bra 	$L__BB3_442;
	cvt.u32.u64 	%r1457, %rd298;
	cvt.u32.u64 	%r1458, %rd293;
	sub.s32 	%r1459, %r1458, %r1457;
	mad.lo.s32 	%r1462, %r1459, %r1441, %r1440;
	cvt.s32.s16 	%r1463, %r1462;
	ld.shared.s16 	%r1464, [%r153+6];
	setp.le.s32 	%p448, %r1463, %r1464;
	mov.u64 	%rd492, %rd299;
	@%p448 bra 	$L__BB3_442;
	ld.shared.u16 	%rs476, [%r154+6];
	st.shared.u16 	[%r154+6], %rs22;
	setp.ne.s16 	%p449, %rs476, -1;
	mov.u64 	%rd492, %rd299;
	@%p449 bra 	$L__BB3_442;
	add.s64 	%rd492, %rd491, 4;
	setp.ge.s64 	%p450, %rd299, %rd314;
	@%p450 bra 	$L__BB3_442;
	cvt.u32.u64 	%r1465, %rd299;
	cvt.u32.u64 	%r1466, %rd293;
	sub.s32 	%r1467, %r1466, %r1465;
	mad.lo.s32 	%r1470, %r1467, %r1441, %r1440;
	cvt.s32.s16 	%r1471, %r1470;
	ld.shared.s16 	%r1472, [%r153+8];
	setp.le.s32 	%p451, %r1471, %r1472;
	@%p451 bra 	$L__BB3_442;
	ld.shared.u16 	%rs477, [%r154+8];
	st.shared.u16 	[%r154+8], %rs22;
	setp.eq.s16 	%p452, %rs477, -1;
	mov.u64 	%rd491, %rd492;
	@%p452 bra 	$L__BB3_430;
$L__BB3_442:
	cvt.u32.u64 	%r1473, %rd4;
	bar.sync 	0;
	add.s64 	%rd302, %rd293, %rd4;
	add.s64 	%rd494, %rd492, %rd4;
	cvt.u32.u64 	%r1474, %rd494;
	shl.b32 	%r1475, %r1474, 1;
	mov.u32 	%r1476, _ZZ11swat_print1PclS_lssE2H0;
	add.s32 	%r1477, %r1476, %r1475;
	ld.shared.u16 	%rs478, [%r1477];
	sub.s16 	%rs479, %rs478, %rs24;
	mov.u32 	%r1478, _ZZ11swat_print1PclS_lssE1F;
	add.s32 	%r1479, %r1478, %r1475;
	st.shared.u16 	[%r1479], %rs479;
	add.s32 	%r1480, %r149, %r7;
	ld.shared.u16 	%rs480, [%r1480];
	add.s32 	%r1481, %r150, %r1473;
	ld.shared.u8 	%rs481, [%r1481];
	setp.eq.s16 	%p453, %rs481, %rs19;
	selp.b16 	%rs483, 4, 0, %p453;
	add.s16 	%rs484, %rs480, %rs483;
	add.s16 	%rs485, %rs484, -2;
	max.s16 	%rs486, %rs485, %rs479;
	max.s16 	%rs487, %rs486, 0;
	cvt.u32.u16 	%r1482, %rs487;
	mov.u32 	%r1483, _ZZ11swat_print1PclS_lssE2H1;
	add.s32 	%r1484, %r1483, %r1475;
	st.shared.u16 	[%r1484], %rs487;
	add.s32 	%r155, %r151, %r7;
	ld.shared.s16 	%r1485, [%r155];
	sub.s32 	%r1486, %r1485, %r1;
	setp.gt.s32 	%p454, %r1486, %r1482;
	cvt.u16.u64 	%rs23, %rd302;
	selp.b16 	%rs488, %rs23, -1, %p454;
	st.shared.u16 	[%r1480], %rs488;
	bar.sync 	0;
	mov.b16 	%rs489, -1;
	st.shared.u16 	[%r1477+-2], %rs489;
	st.shared.u16 	[%r1477], %rs489;
	bar.sync 	0;
	ld.shared.s16 	%rd408, [%r1480];
	setp.ne.s64 	%p455, %rd302, %rd408;
	@%p455 bra 	$L__BB3_456;
	ld.shared.u16 	%rd409, [%r155];
	sub.s64 	%rd304, %rd409, %rd37;
	mov.u64 	%rd493, %rd302;
$L__BB3_444:
	.pragma "nounroll";
	add.s64 	%rd306, %rd493, 1;
	setp.ge.s64 	%p456, %rd493, %rd314;
	mov.u64 	%rd494, %rd306;
	@%p456 bra 	$L__BB3_456;
	cvt.u32.u64 	%r156, %rd493;
	cvt.u32.u64 	%r1487, %rd302;
	sub.s32 	%r1488, %r1487, %r156;
	cvt.u32.u64 	%r1489, %rd304;
	cvt.u32.u64 	%r1490, %rd38;
	mad.lo.s32 	%r1491, %r1488, %r1490, %r1489;
	cvt.s32.s16 	%r1492, %r1491;
	shl.b32 	%r1493, %r156, 1;
	mov.u32 	%r1494, _ZZ11swat_print1PclS_lssE2H1;
	add.s32 	%r157, %r1494, %r1493;
	ld.shared.s16 	%r1495, [%r157+2];
	setp.le.s32 	%p457, %r1492, %r1495;
	mov.u64 	%rd494, %rd306;
	@%p457 bra 	$L__BB3_456;
	shl.b32 	%r1496, %r156, 1;
	mov.u32 	%r1497, _ZZ11swat_print1PclS_lssE2H0;
	add.s32 	%r158, %r1497, %r1496;
	ld.shared.u16 	%rs490, [%r158+2];
	st.shared.u16 	[%r158+2], %rs23;
	setp.ne.s16 	%p458, %rs490, -1;
	mov.u64 	%rd494, %rd306;
	@%p458 bra 	$L__BB3_456;
	add.s64 	%rd307, %rd493, 2;
	setp.ge.s64 	%p459, %rd306, %rd314;
	mov.u64 	%rd494, %rd307;
	@%p459 bra 	$L__BB3_456;
	cvt.u32.u64 	%r1498, %rd306;
	cvt.u32.u64 	%r1499, %rd302;
	sub.s32 	%r1500, %r1499, %r1498;
	mad.lo.s32 	%r1503, %r1500, %r1490, %r1489;
	cvt.s32.s16 	%r1504, %r1503;
	ld.shared.s16 	%r1505, [%r157+4];
	setp.le.s32 	%p460, %r1504, %r1505;
	mov.u64 	%rd494, %rd307;
	@%p460 bra 	$L__BB3_456;
	ld.shared.u16 	%rs491, [%r158+4];
	st.shared.u16 	[%r158+4], %rs23;
	setp.ne.s16 	%p461, %rs491, -1;
	mov.u64 	%rd494, %rd307;
	@%p461 bra 	$L__BB3_456;
	add.s64 	%rd308, %rd493, 3;
	setp.ge.s64 	%p462, %rd307, %rd314;
	mov.u64 	%rd494, %rd308;
	@%p462 bra 	$L__BB3_456;
	cvt.u32.u64 	%r1506, %rd307;
	cvt.u32.u64 	%r1507, %rd302;
	sub.s32 	%r1508, %r1507, %r1506;
	mad.lo.s32 	%r1511, %r1508, %r1490, %r1489;
	cvt.s32.s16 	%r1512, %r1511;
	ld.shared.s16 	%r1513, [%r157+6];
	setp.le.s32 	%p463, %r1512, %r1513;
	mov.u64 	%rd494, %rd308;
	@%p463 bra 	$L__BB3_456;
	ld.shared.u16 	%rs492, [%r158+6];
	st.shared.u16 	[%r158+6], %rs23;
	setp.ne.s16 	%p464, %rs492, -1;
	mov.u64 	%rd494, %rd308;
	@%p464 bra 	$L__BB3_456;
	add.s64 	%rd494, %rd493, 4;
	setp.ge.s64 	%p465, %rd308, %rd314;
	@%p465 bra 	$L__BB3_456;
	cvt.u32.u64 	%r1514, %rd308;
	cvt.u32.u64 	%r1515, %rd302;
	sub.s32 	%r1516, %r1515, %r1514;
	mad.lo.s32 	%r1519, %r1516, %r1490, %r1489;
	cvt.s32.s16 	%r1520, %r1519;
	ld.shared.s16 	%r1521, [%r157+8];
	setp.le.s32 	%p466, %r1520, %r1521;
	@%p466 bra 	$L__BB3_456;
	ld.shared.u16 	%rs493, [%r158+8];
	st.shared.u16 	[%r158+8], %rs23;
	setp.eq.s16 	%p467, %rs493, -1;
	mov.u64 	%rd493, %rd494;
	@%p467 bra 	$L__BB3_444;
$L__BB3_456:
	bar.sync 	0;
	add.s64 	%rd484, %rd302, %rd4;
	add.s64 	%rd480, %rd494, %rd4;
	setp.lt.s64 	%p468, %rd484, %rd314;
	@%p468 bra 	$L__BB3_398;
$L__BB3_457:
	add.s64 	%rd421, %rd421, 4;
	setp.ne.s64 	%p469, %rd421, 1024;
	@%p469 bra 	$L__BB3_21;
$L__BB3_458:
	ret;
$L__BB3_459:
	.pragma "nounroll";
	cvt.u32.u64 	%r177, %rd4;
	add.s64 	%rd332, %rd1, %rd413;
	ld.global.u8 	%rs28, [%rd332];
	cvt.u32.u64 	%r178, %rd413;
	mov.u32 	%r179, _ZZ11swat_print1PclS_lssE2S0;
	add.s32 	%r180, %r179, %r178;
	st.shared.u8 	[%r180], %rs28;
	shl.b32 	%r181, %r178, 1;
	mov.u32 	%r182, _ZZ11swat_print1PclS_lssE1F;
	add.s32 	%r183, %r182, %r181;
	mov.b16 	%rs29, 0;
	st.shared.u16 	[%r183], %rs29;
	mov.u32 	%r184, _ZZ11swat_print1PclS_lssE2H0;
	add.s32 	%r185, %r184, %r181;
	st.shared.u16 	[%r185], %rs29;
	mov.u32 	%r186, _ZZ11swat_print1PclS_lssE2H1;
	add.s32 	%r187, %r186, %r181;
	st.shared.u16 	[%r187], %rs29;
	add.s64 	%rd333, %rd332, %rd4;
	ld.global.u8 	%rs30, [%rd333];
	add.s32 	%r188, %r180, %r177;
	st.shared.u8 	[%r188], %rs30;
	shl.b32 	%r189, %r177, 1;
	add.s32 	%r190, %r183, %r189;
	st.shared.u16 	[%r190], %rs29;
	add.s32 	%r191, %r185, %r189;
	st.shared.u16 	[%r191], %rs29;
	add.s32 	%r192, %r187, %r189;
	st.shared.u16 	[%r192], %rs29;
	add.s64 	%rd334, %rd333, %rd4;
	ld.global.u8 	%rs31, [%rd334];
	add.s32 	%r193, %r188, %r177;
	st.shared.u8 	[%r193], %rs31;
	add.s32 	%r194, %r190, %r189;
	st.shared.u16 	[%r194], %rs29;
	add.s32 	%r195, %r191, %r189;
	st.shared.u16 	[%r195], %rs29;
	add.s32 	%r196, %r192, %r189;
	st.shared.u16 	[%r196], %rs29;
	add.s64 	%rd335, %rd334, %rd4;
	ld.global.u8 	%rs32, [%rd335];
	add.s32 	%r197, %r193, %r177;
	st.shared.u8 	[%r197], %rs32;
	add.s32 	%r198, %r194, %r189;
	st.shared.u16 	[%r198], %rs29;
	add.s32 	%r199, %r195, %r189;
	st.shared.u16 	[%r199], %rs29;
	add.s32 	%r200, %r196, %r189;
	st.shared.u16 	[%r200], %rs29;
	shl.b64 	%rd336, %rd4, 2;
	add.s64 	%rd413, %rd336, %rd413;
	setp.lt.s64 	%p8, %rd413, %rd314;
	@%p8 bra 	$L__BB3_459;
	bra.uni 	$L__BB3_9;

}
	// .globl	_Z10swat_printPclS_lss
.visible .entry _Z10swat_printPclS_lss(
	.param .u64 .ptr .align 1 _Z10swat_printPclS_lss_param_0,
	.param .u64 _Z10swat_printPclS_lss_param_1,
	.param .u64 .ptr .align 1 _Z10swat_printPclS_lss_param_2,
	.param .u64 _Z10swat_printPclS_lss_param_3,
	.param .u16 _Z10swat_printPclS_lss_param_4,
	.param .u16 _Z10swat_printPclS_lss_param_5
)
{
	.reg .pred 	%p<86>;
	.reg .b16 	%rs<129>;
	.reg .b32 	%r<161>;
	.reg .b64 	%rd<134>;
	// demoted variable
	.shared .align 1 .b8 _ZZ10swat_printPclS_lssE2S0[4097];
	// demoted variable
	.shared .align 1 .b8 _ZZ10swat_printPclS_lssE2S1[4097];
	// demoted variable
	.shared .align 2 .b8 _ZZ10swat_printPclS_lssE1F[8194];
	// demoted variable
	.shared .align 2 .b8 _ZZ10swat_printPclS_lssE2H0[8194];
	// demoted variable
	.shared .align 2 .b8 _ZZ10swat_printPclS_lssE2H1[8194];
	ld.param.u64 	%rd62, [_Z10swat_printPclS_lss_param_0];
	ld.param.u64 	%rd61, [_Z10swat_printPclS_lss_param_1];
	ld.param.u64 	%rd63, [_Z10swat_printPclS_lss_param_2];
	ld.param.u64 	%rd64, [_Z10swat_printPclS_lss_param_3];
	ld.param.u16 	%rs45, [_Z10swat_printPclS_lss_param_4];
	ld.param.u16 	%rs46, [_Z10swat_printPclS_lss_param_5];
	cvta.to.global.u64 	%rd1, %rd62;
	cvta.to.global.u64 	%rd2, %rd63;
	mov.u32 	%r38, %tid.x;
	cvt.u64.u32 	%rd3, %r38;
	mov.u32 	%r39, %ctaid.x;
	cvt.u64.u32 	%rd65, %r39;
	mov.u32 	%r40, %ctaid.y;
	mov.u32 	%r41, %ntid.x;
	cvt.u64.u32 	%rd4, %r41;
	mov.u32 	%r42, %nctaid.x;
	mul.wide.u32 	%rd66, %r40, %r42;
	add.s64 	%rd67, %rd66, %rd65;
	setp.lt.s64 	%p1, %rd61, %rd3;
	shr.s64 	%rd68, %rd64, 63;
	shr.u64 	%rd69, %rd68, 54;
	add.s64 	%rd70, %rd64, %rd69;
	shr.s64 	%rd71, %rd70, 10;
	setp.ge.s64 	%p2, %rd67, %rd71;
	or.pred  	%p3, %p1, %p2;
	@%p3 bra 	$L__BB4_92;
	setp.le.u64 	%p4, %rd61, %rd3;
	@%p4 bra 	$L__BB4_9;
	add.s64 	%rd73, %rd3, %rd4;
	max.u64 	%rd74, %rd61, %rd73;
	setp.lt.u64 	%p5, %rd73, %rd61;
	selp.u64 	%rd6, 1, 0, %p5;
	add.s64 	%rd75, %rd73, %rd6;
	sub.s64 	%rd7, %rd74, %rd75;
	and.b64  	%rd76, %rd7, -4294967296;
	setp.ne.s64 	%p6, %rd76, 0;
	@%p6 bra 	$L__BB4_4;
	cvt.u32.u64 	%r43, %rd4;
	cvt.u32.u64 	%r44, %rd7;
	div.u32 	%r45, %r44, %r43;
	cvt.u64.u32 	%rd115, %r45;
	bra.uni 	$L__BB4_5;
$L__BB4_4:
	div.u64 	%rd115, %rd7, %rd4;
$L__BB4_5:
	add.s64 	%rd11, %rd115, %rd6;
	and.b64  	%rd77, %rd11, 3;
	setp.eq.s64 	%p7, %rd77, 3;
	mov.u64 	%rd118, %rd3;
	@%p7 bra 	$L__BB4_8;
	cvt.u32.u64 	%r46, %rd4;
	cvt.u32.u64 	%r47, %rd3;
	shl.b32 	%r158, %r47, 1;
	shl.b32 	%r2, %r46, 1;
	mov.u32 	%r48, _ZZ10swat_printPclS_lssE2S0;
	add.s32 	%r157, %r48, %r47;
	add.s64 	%rd78, %rd11, 1;
	and.b64  	%rd79, %rd78, 3;
	neg.s64 	%rd116, %rd79;
	mov.u32 	%r50, _ZZ10swat_printPclS_lssE1F;
	mov.u32 	%r52, _ZZ10swat_printPclS_lssE2H0;
	mov.u64 	%rd118, %rd3;
$L__BB4_7:
	.pragma "nounroll";
	add.s64 	%rd80, %rd1, %rd118;
	ld.global.u8 	%rs47, [%rd80];
	st.shared.u8 	[%r157], %rs47;
	add.s32 	%r51, %r50, %r158;
	mov.b16 	%rs48, 0;
	st.shared.u16 	[%r51], %rs48;
	add.s32 	%r53, %r52, %r158;
	st.shared.u16 	[%r53], %rs48;
	mov.u32 	%r54, _ZZ10swat_printPclS_lssE2H1;
	add.s32 	%r55, %r54, %r158;
	st.shared.u16 	[%r55], %rs48;
	add.s64 	%rd118, %rd118, %rd4;
	add.s32 	%r158, %r158, %r2;
	add.s32 	%r157, %r157, %r46;
	add.s64 	%rd116, %rd116, 1;
	setp.ne.s64 	%p8, %rd116, 0;
	@%p8 bra 	$L__BB4_7;
$L__BB4_8:
	setp.lt.u64 	%p9, %rd11, 3;
	@%p9 bra 	$L__BB4_9;
	bra.uni 	$L__BB4_93;
$L__BB4_9:
	shl.b64 	%rd18, %rd67, 10;
	add.s64 	%rd86, %rd3, %rd4;
	max.u64 	%rd87, %rd86, 1024;
	setp.lt.u64 	%p11, %rd86, 1024;
	selp.u64 	%rd19, 1, 0, %p11;
	add.s64 	%rd88, %rd86, %rd19;
	sub.s64 	%rd20, %rd87, %rd88;
	and.b64  	%rd89, %rd20, -4294967296;
	setp.ne.s64 	%p12, %rd89, 0;
	@%p12 bra 	$L__BB4_11;
	cvt.u32.u64 	%r80, %rd4;
	cvt.u32.u64 	%r81, %rd20;
	div.u32 	%r82, %r81, %r80;
	cvt.u64.u32 	%rd119, %r82;
	bra.uni 	$L__BB4_12;
$L__BB4_11:
	div.u64 	%rd119, %rd20, %rd4;
$L__BB4_12:
	add.s64 	%rd24, %rd119, %rd19;
	and.b64  	%rd90, %rd24, 3;
	setp.eq.s64 	%p13, %rd90, 3;
	mov.u64 	%rd122, %rd3;
	@%p13 bra 	$L__BB4_15;
	cvt.u32.u64 	%r83, %rd3;
	mov.u32 	%r84, _ZZ10swat_printPclS_lssE2S1;
	add.s32 	%r159, %r84, %r83;
	add.s64 	%rd25, %rd2, %rd18;
	add.s64 	%rd91, %rd24, 1;
	and.b64  	%rd92, %rd91, 3;
	neg.s64 	%rd120, %rd92;
	cvt.u32.u64 	%r85, %rd4;
	mov.u64 	%rd122, %rd3;
$L__BB4_14:
	.pragma "nounroll";
	add.s64 	%rd93, %rd25, %rd122;
	ld.global.u8 	%rs54, [%rd93];
	st.shared.u8 	[%r159], %rs54;
	add.s64 	%rd122, %rd122, %rd4;
	add.s32 	%r159, %r159, %r85;
	add.s64 	%rd120, %rd120, 1;
	setp.ne.s64 	%p14, %rd120, 0;
	@%p14 bra 	$L__BB4_14;
$L__BB4_15:
	setp.lt.u64 	%p15, %rd24, 3;
	@%p15 bra 	$L__BB4_18;
	cvt.u32.u64 	%r86, %rd4;
	shl.b64 	%rd32, %rd4, 2;
	cvt.u32.u64 	%r87, %rd122;
	mov.u32 	%r88, _ZZ10swat_printPclS_lssE2S1;
	add.s32 	%r160, %r88, %r87;
	shl.b32 	%r12, %r86, 2;
	shl.b32 	%r13, %r86, 1;
	mul.lo.s32 	%r14, %r86, 3;
	add.s64 	%rd94, %rd18, %rd4;
	add.s64 	%rd33, %rd2, %rd94;
	shl.b64 	%rd95, %rd4, 1;
	add.s64 	%rd96, %rd18, %rd95;
	add.s64 	%rd34, %rd2, %rd96;
	mad.lo.s64 	%rd97, %rd4, 3, %rd18;
	add.s64 	%rd35, %rd2, %rd97;
	add.s64 	%rd36, %rd2, %rd18;
$L__BB4_17:
	.pragma "nounroll";
	add.s64 	%rd98, %rd36, %rd122;
	ld.global.u8 	%rs55, [%rd98];
	st.shared.u8 	[%r160], %rs55;
	add.s64 	%rd99, %rd33, %rd122;
	ld.global.u8 	%rs56, [%rd99];
	add.s32 	%r90, %r160, %r86;
	st.shared.u8 	[%r90], %rs56;
	add.s64 	%rd100, %rd34, %rd122;
	ld.global.u8 	%rs57, [%rd100];
	add.s32 	%r91, %r160, %r13;
	st.shared.u8 	[%r91], %rs57;
	add.s64 	%rd101, %rd35, %rd122;
	ld.global.u8 	%rs58, [%rd101];
	add.s32 	%r92, %r160, %r14;
	st.shared.u8 	[%r92], %rs58;
	add.s64 	%rd122, %rd122, %rd32;
	add.s32 	%r160, %r160, %r12;
	setp.lt.u64 	%p16, %rd122, 1024;
	@%p16 bra 	$L__BB4_17;
$L__BB4_18:
	cvt.u32.u64 	%r93, %rd3;
	bar.sync 	0;
	add.s64 	%rd41, %rd3, 1;
	shl.b32 	%r94, %r93, 1;
	mov.u32 	%r95, _ZZ10swat_printPclS_lssE2H0;
	add.s32 	%r17, %r95, %r94;
	mov.u32 	%r96, _ZZ10swat_printPclS_lssE1F;
	add.s32 	%r18, %r96, %r94;
	mov.u32 	%r97, _ZZ10swat_printPclS_lssE2S0;
	add.s32 	%r19, %r97, %r93;
	mov.u32 	%r98, _ZZ10swat_printPclS_lssE2H1;
	add.s32 	%r20, %r98, %r94;
	add.s64 	%rd42, %rd61, -3;
	ld.shared.u16 	%rs120, [%r17+2];
	ld.shared.u16 	%rs119, [%r17];
	mov.b64 	%rd125, 0;
$L__BB4_19:
	.pragma "nounroll";
	setp.ge.u64 	%p17, %rd41, %rd61;
	cvt.u32.u64 	%r99, %rd125;
	mov.u32 	%r100, _ZZ10swat_printPclS_lssE2S1;
	add.s32 	%r21, %r100, %r99;
	ld.shared.u8 	%rs59, [%r21];
	sub.s16 	%rs60, %rs120, %rs45;
	st.shared.u16 	[%r18+2], %rs60;
	ld.shared.u8 	%rs61, [%r19];
	setp.ne.s16 	%p18, %rs61, %rs59;
	selp.s16 	%rs62, -1, 0, %p18;
	setp.eq.s16 	%p19, %rs119, %rs62;
	selp.b32 	%r101, 2, -2, %p19;
	cvt.s32.s16 	%r102, %rs60;
	max.s32 	%r103, %r101, %r102;
	max.s32 	%r104, %r103, 0;
	st.shared.u16 	[%r20+2], %r104;
	mov.b16 	%rs63, -1;
	st.shared.u16 	[%r17], %rs63;
	bar.sync 	0;
	@%p17 bra 	$L__BB4_23;
	ld.shared.u16 	%rs64, [%r20];
	sub.s16 	%rs121, %rs64, %rs45;
	mov.u64 	%rd126, %rd41;
$L__BB4_21:
	cvt.u32.u64 	%r22, %rd126;
	shl.b32 	%r105, %r22, 1;
	add.s32 	%r107, %r98, %r105;
	ld.shared.u16 	%rs65, [%r107];
	setp.le.s16 	%p20, %rs121, %rs65;
	@%p20 bra 	$L__BB4_23;
	add.s32 	%r110, %r95, %r105;
	mov.b16 	%rs66, 1;
	st.shared.u16 	[%r110], %rs66;
	sub.s16 	%rs121, %rs121, %rs46;
	add.s64 	%rd126, %rd126, 1;
	setp.lt.s64 	%p21, %rd126, %rd61;
	@%p21 bra 	$L__BB4_21;
$L__BB4_23:
	bar.sync 	0;
	ld.shared.u16 	%rs8, [%r17];
	setp.ne.s16 	%p22, %rs8, -1;
	@%p22 bra 	$L__BB4_35;
	ld.shared.u16 	%rs67, [%r17+2];
	setp.ne.s16 	%p23, %rs67, 1;
	@%p23 bra 	$L__BB4_35;
	setp.ge.u64 	%p24, %rd41, %rd61;
	@%p24 bra 	$L__BB4_35;
	ld.shared.u16 	%rs68, [%r20+2];
	sub.s16 	%rs122, %rs68, %rs45;
	mov.u64 	%rd127, %rd41;
$L__BB4_27:
	.pragma "nounroll";
	cvt.u32.u64 	%r23, %rd127;
	shl.b32 	%r111, %r23, 1;
	add.s32 	%r24, %r95, %r111;
	ld.shared.u16 	%rs69, [%r24];
	setp.ne.s16 	%p25, %rs69, 1;
	@%p25 bra 	$L__BB4_35;
	add.s32 	%r25, %r98, %r111;
	st.shared.u16 	[%r25], %rs122;
	add.s64 	%rd103, %rd127, 1;
	setp.ge.s64 	%p26, %rd103, %rd61;
	@%p26 bra 	$L__BB4_35;
	ld.shared.u16 	%rs70, [%r24+2];
	setp.ne.s16 	%p27, %rs70, 1;
	@%p27 bra 	$L__BB4_35;
	sub.s16 	%rs11, %rs122, %rs46;
	st.shared.u16 	[%r25+2], %rs11;
	add.s64 	%rd104, %rd127, 2;
	setp.ge.s64 	%p28, %rd104, %rd61;
	@%p28 bra 	$L__BB4_35;
	ld.shared.u16 	%rs71, [%r24+4];
	setp.ne.s16 	%p29, %rs71, 1;
	@%p29 bra 	$L__BB4_35;
	sub.s16 	%rs12, %rs11, %rs46;
	st.shared.u16 	[%r25+4], %rs12;
	add.s64 	%rd105, %rd127, 3;
	setp.ge.s64 	%p30, %rd105, %rd61;
	@%p30 bra 	$L__BB4_35;
	ld.shared.u16 	%rs72, [%r24+6];
	setp.ne.s16 	%p31, %rs72, 1;
	@%p31 bra 	$L__BB4_35;
	sub.s16 	%rs73, %rs12, %rs46;
	st.shared.u16 	[%r25+6], %rs73;
	sub.s16 	%rs122, %rs73, %rs46;
	add.s64 	%rd127, %rd127, 4;
	setp.lt.s64 	%p32, %rd127, %rd61;
	@%p32 bra 	$L__BB4_27;
$L__BB4_35:
	setp.ne.s64 	%p33, %rd42, %rd3;
	ld.shared.u16 	%rs14, [%r20+2];
	st.shared.u16 	[%r17+2], %rs14;
	@%p33 bra 	$L__BB4_37;
	st.shared.u8 	[%r21], %rs14;
$L__BB4_37:
	setp.ge.u64 	%p34, %rd41, %rd61;
	ld.shared.u8 	%rs74, [%r21+1];
	sub.s16 	%rs75, %rs14, %rs45;
	st.shared.u16 	[%r18+2], %rs75;
	ld.shared.u8 	%rs76, [%r19];
	setp.ne.s16 	%p35, %rs76, %rs74;
	selp.s16 	%rs77, -1, 0, %p35;
	setp.eq.s16 	%p36, %rs8, %rs77;
	selp.b32 	%r115, 2, -2, %p36;
	cvt.s32.s16 	%r116, %rs75;
	max.s32 	%r117, %r115, %r116;
	max.s32 	%r118, %r117, 0;
	st.shared.u16 	[%r20+2], %r118;
	mov.b16 	%rs78, -1;
	st.shared.u16 	[%r17], %rs78;
	bar.sync 	0;
	@%p34 bra 	$L__BB4_41;
	ld.shared.u16 	%rs79, [%r20];
	sub.s16 	%rs123, %rs79, %rs45;
	mov.u64 	%rd128, %rd41;
$L__BB4_39:
	cvt.u32.u64 	%r26, %rd128;
	shl.b32 	%r119, %r26, 1;
	add.s32 	%r121, %r98, %r119;
	ld.shared.u16 	%rs80, [%r121];
	setp.le.s16 	%p37, %rs123, %rs80;
	@%p37 bra 	$L__BB4_41;
	add.s32 	%r124, %r95, %r119;
	mov.b16 	%rs81, 1;
	st.shared.u16 	[%r124], %rs81;
	sub.s16 	%rs123, %rs123, %rs46;
	add.s64 	%rd128, %rd128, 1;
	setp.lt.s64 	%p38, %rd128, %rd61;
	@%p38 bra 	$L__BB4_39;
$L__BB4_41:
	bar.sync 	0;
	ld.shared.u16 	%rs18, [%r17];
	setp.ne.s16 	%p39, %rs18, -1;
	@%p39 bra 	$L__BB4_53;
	ld.shared.u16 	%rs82, [%r17+2];
	setp.ne.s16 	%p40, %rs82, 1;
	@%p40 bra 	$L__BB4_53;
	setp.ge.u64 	%p41, %rd41, %rd61;
	@%p41 bra 	$L__BB4_53;
	ld.shared.u16 	%rs83, [%r20+2];
	sub.s16 	%rs124, %rs83, %rs45;
	mov.u64 	%rd129, %rd41;
$L__BB4_45:
	.pragma "nounroll";
	cvt.u32.u64 	%r27, %rd129;
	shl.b32 	%r125, %r27, 1;
	add.s32 	%r28, %r95, %r125;
	ld.shared.u16 	%rs84, [%r28];
	setp.ne.s16 	%p42, %rs84, 1;
	@%p42 bra 	$L__BB4_53;
	add.s32 	%r29, %r98, %r125;
	st.shared.u16 	[%r29], %rs124;
	add.s64 	%rd106, %rd129, 1;
	setp.ge.s64 	%p43, %rd106, %rd61;
	@%p43 bra 	$L__BB4_53;
	ld.shared.u16 	%rs85, [%r28+2];
	setp.ne.s16 	%p44, %rs85, 1;
	@%p44 bra 	$L__BB4_53;
	sub.s16 	%rs21, %rs124, %rs46;
	st.shared.u16 	[%r29+2], %rs21;
	add.s64 	%rd107, %rd129, 2;
	setp.ge.s64 	%p45, %rd107, %rd61;
	@%p45 bra 	$L__BB4_53;
	ld.shared.u16 	%rs86, [%r28+4];
	setp.ne.s16 	%p46, %rs86, 1;
	@%p46 bra 	$L__BB4_53;
	sub.s16 	%rs22, %rs21, %rs46;
	st.shared.u16 	[%r29+4], %rs22;
	add.s64 	%rd108, %rd129, 3;
	setp.ge.s64 	%p47, %rd108, %rd61;
	@%p47 bra 	$L__BB4_53;
	ld.shared.u16 	%rs87, [%r28+6];
	setp.ne.s16 	%p48, %rs87, 1;
	@%p48 bra 	$L__BB4_53;
	sub.s16 	%rs88, %rs22, %rs46;
	st.shared.u16 	[%r29+6], %rs88;
	sub.s16 	%rs124, %rs88, %rs46;
	add.s64 	%rd129, %rd129, 4;
	setp.lt.s64 	%p49, %rd129, %rd61;
	@%p49 bra 	$L__BB4_45;
$L__BB4_53:
	setp.ne.s64 	%p50, %rd42, %rd3;
	ld.shared.u16 	%rs24, [%r20+2];
	st.shared.u16 	[%r17+2], %rs24;
	@%p50 bra 	$L__BB4_55;
	st.shared.u8 	[%r21+1], %rs24;
$L__BB4_55:
	setp.ge.u64 	%p51, %rd41, %rd61;
	ld.shared.u8 	%rs89, [%r21+2];
	sub.s16 	%rs90, %rs24, %rs45;
	st.shared.u16 	[%r18+2], %rs90;
	ld.shared.u8 	%rs91, [%r19];
	setp.ne.s16 	%p52, %rs91, %rs89;
	selp.s16 	%rs92, -1, 0, %p52;
	setp.eq.s16 	%p53, %rs18, %rs92;
	selp.b32 	%r129, 2, -2, %p53;
	cvt.s32.s16 	%r130, %rs90;
	max.s32 	%r131, %r129, %r130;
	max.s32 	%r132, %r131, 0;
	st.shared.u16 	[%r20+2], %r132;
	mov.b16 	%rs93, -1;
	st.shared.u16 	[%r17], %rs93;
	bar.sync 	0;
	@%p51 bra 	$L__BB4_59;
	ld.shared.u16 	%rs94, [%r20];
	sub.s16 	%rs125, %rs94, %rs45;
	mov.u64 	%rd130, %rd41;
$L__BB4_57:
	cvt.u32.u64 	%r30, %rd130;
	shl.b32 	%r133, %r30, 1;
	add.s32 	%r135, %r98, %r133;
	ld.shared.u16 	%rs95, [%r135];
	setp.le.s16 	%p54, %rs125, %rs95;
	@%p54 bra 	$L__BB4_59;
	add.s32 	%r138, %r95, %r133;
	mov.b16 	%rs96, 1;
	st.shared.u16 	[%r138], %rs96;
	sub.s16 	%rs125, %rs125, %rs46;
	add.s64 	%rd130, %rd130, 1;
	setp.lt.s64 	%p55, %rd130, %rd61;
	@%p55 bra 	$L__BB4_57;
$L__BB4_59:
	bar.sync 	0;
	ld.shared.u16 	%rs28, [%r17];
	setp.ne.s16 	%p56, %rs28, -1;
	@%p56 bra 	$L__BB4_71;
	ld.shared.u16 	%rs97, [%r17+2];
	setp.ne.s16 	%p57, %rs97, 1;
	@%p57 bra 	$L__BB4_71;
	setp.ge.u64 	%p58, %rd41, %rd61;
	@%p58 bra 	$L__BB4_71;
	ld.shared.u16 	%rs98, [%r20+2];
	sub.s16 	%rs126, %rs98, %rs45;
	mov.u64 	%rd131, %rd41;
$L__BB4_63:
	.pragma "nounroll";
	cvt.u32.u64 	%r31, %rd131;
	shl.b32 	%r139, %r31, 1;
	add.s32 	%r32, %r95, %r139;
	ld.shared.u16 	%rs99, [%r32];
	setp.ne.s16 	%p59, %rs99, 1;
	@%p59 bra 	$L__BB4_71;
	add.s32 	%r33, %r98, %r139;
	st.shared.u16 	[%r33], %rs126;
	add.s64 	%rd109, %rd131, 1;
	setp.ge.s64 	%p60, %rd109, %rd61;
	@%p60 bra 	$L__BB4_71;
	ld.shared.u16 	%rs100, [%r32+2];
	setp.ne.s16 	%p61, %rs100, 1;
	@%p61 bra 	$L__BB4_71;
	sub.s16 	%rs31, %rs126, %rs46;
	st.shared.u16 	[%r33+2], %rs31;
	add.s64 	%rd110, %rd131, 2;
	setp.ge.s64 	%p62, %rd110, %rd61;
	@%p62 bra 	$L__BB4_71;
	ld.shared.u16 	%rs101, [%r32+4];
	setp.ne.s16 	%p63, %rs101, 1;
	@%p63 bra 	$L__BB4_71;
	sub.s16 	%rs32, %rs31, %rs46;
	st.shared.u16 	[%r33+4], %rs32;
	add.s64 	%rd111, %rd131, 3;
	setp.ge.s64 	%p64, %rd111, %rd61;
	@%p64 bra 	$L__BB4_71;
	ld.shared.u16 	%rs102, [%r32+6];
	setp.ne.s16 	%p65, %rs102, 1;
	@%p65 bra 	$L__BB4_71;
	sub.s16 	%rs103, %rs32, %rs46;
	st.shared.u16 	[%r33+6], %rs103;
	sub.s16 	%rs126, %rs103, %rs46;
	add.s64 	%rd131, %rd131, 4;
	setp.lt.s64 	%p66, %rd131, %rd61;
	@%p66 bra 	$L__BB4_63;
$L__BB4_71:
	setp.ne.s64 	%p67, %rd42, %rd3;
	ld.shared.u16 	%rs34, [%r20+2];
	st.shared.u16 	[%r17+2], %rs34;
	@%p67 bra 	$L__BB4_73;
	st.shared.u8 	[%r21+2], %rs34;
$L__BB4_73:
	setp.ge.u64 	%p68, %rd41, %rd61;
	ld.shared.u8 	%rs104, [%r21+3];
	sub.s16 	%rs105, %rs34, %rs45;
	st.shared.u16 	[%r18+2], %rs105;
	ld.shared.u8 	%rs106, [%r19];
	setp.ne.s16 	%p69, %rs106, %rs104;
	selp.s16 	%rs107, -1, 0, %p69;
	setp.eq.s16 	%p70, %rs28, %rs107;
	selp.b32 	%r143, 2, -2, %p70;
	cvt.s32.s16 	%r144, %rs105;
	max.s32 	%r145, %r143, %r144;
	max.s32 	%r146, %r145, 0;
	st.shared.u16 	[%r20+2], %r146;
	mov.b16 	%rs108, -1;
	st.shared.u16 	[%r17], %rs108;
	bar.sync 	0;
	@%p68 bra 	$L__BB4_77;
	ld.shared.u16 	%rs109, [%r20];
	sub.s16 	%rs127, %rs109, %rs45;
	mov.u64 	%rd132, %rd41;
$L__BB4_75:
	cvt.u32.u64 	%r34, %rd132;
	shl.b32 	%r147, %r34, 1;
	add.s32 	%r149, %r98, %r147;
	ld.shared.u16 	%rs110, [%r149];
	setp.le.s16 	%p71, %rs127, %rs110;
	@%p71 bra 	$L__BB4_77;
	add.s32 	%r152, %r95, %r147;
	mov.b16 	%rs111, 1;
	st.shared.u16 	[%r152], %rs111;
	sub.s16 	%rs127, %rs127, %rs46;
	add.s64 	%rd132, %rd132, 1;
	setp.lt.s64 	%p72, %rd132, %rd61;
	@%p72 bra 	$L__BB4_75;
$L__BB4_77:
	bar.sync 	0;
	ld.shared.u16 	%rs119, [%r17];
	setp.ne.s16 	%p73, %rs119, -1;
	@%p73 bra 	$L__BB4_89;
	ld.shared.u16 	%rs112, [%r17+2];
	setp.ne.s16 	%p74, %rs112, 1;
	@%p74 bra 	$L__BB4_89;
	setp.ge.u64 	%p75, %rd41, %rd61;
	@%p75 bra 	$L__BB4_89;
	ld.shared.u16 	%rs113, [%r20+2];
	sub.s16 	%rs128, %rs113, %rs45;
	mov.u64 	%rd133, %rd41;
$L__BB4_81:
	.pragma "nounroll";
	cvt.u32.u64 	%r35, %rd133;
	shl.b32 	%r153, %r35, 1;
	add.s32 	%r36, %r95, %r153;
	ld.shared.u16 	%rs114, [%r36];
	setp.ne.s16 	%p76, %rs114, 1;
	@%p76 bra 	$L__BB4_89;
	add.s32 	%r37, %r98, %r153;
	st.shared.u16 	[%r37], %rs128;
	add.s64 	%rd112, %rd133, 1;
	setp.ge.s64 	%p77, %rd112, %rd61;
	@%p77 bra 	$L__BB4_89;
	ld.shared.u16 	%rs115, [%r36+2];
	setp.ne.s16 	%p78, %rs115, 1;
	@%p78 bra 	$L__BB4_89;
	sub.s16 	%rs41, %rs128, %rs46;
	st.shared.u16 	[%r37+2], %rs41;
	add.s64 	%rd113, %rd133, 2;
	setp.ge.s64 	%p79, %rd113, %rd61;
	@%p79 bra 	$L__BB4_89;
	ld.shared.u16 	%rs116, [%r36+4];
	setp.ne.s16 	%p80, %rs116, 1;
	@%p80 bra 	$L__BB4_89;
	sub.s16 	%rs42, %rs41, %rs46;
	st.shared.u16 	[%r37+4], %rs42;
	add.s64 	%rd114, %rd133, 3;
	setp.ge.s64 	%p81, %rd114, %rd61;
	@%p81 bra 	$L__BB4_89;
	ld.shared.u16 	%rs117, [%r36+6];
	setp.ne.s16 	%p82, %rs117, 1;
	@%p82 bra 	$L__BB4_89;
	sub.s16 	%rs118, %rs42, %rs46;
	st.shared.u16 	[%r37+6], %rs118;
	sub.s16 	%rs128, %rs118, %rs46;
	add.s64 	%rd133, %rd133, 4;
	setp.lt.s64 	%p83, %rd133, %rd61;
	@%p83 bra 	$L__BB4_81;
$L__BB4_89:
	setp.ne.s64 	%p84, %rd42, %rd3;
	ld.shared.u16 	%rs120, [%r20+2];
	st.shared.u16 	[%r17+2], %rs120;
	@%p84 bra 	$L__BB4_91;
	st.shared.u8 	[%r21+3], %rs120;
$L__BB4_91:
	add.s64 	%rd125, %rd125, 4;
	setp.ne.s64 	%p85, %rd125, 1024;
	@%p85 bra 	$L__BB4_19;
$L__BB4_92:
	ret;
$L__BB4_93:
	.pragma "nounroll";
	cvt.u32.u64 	%r56, %rd4;
	add.s64 	%rd81, %rd1, %rd118;
	ld.global.u8 	%rs49, [%rd81];
	cvt.u32.u64 	%r57, %rd118;
	mov.u32 	%r58, _ZZ10swat_printPclS_lssE2S0;
	add.s32 	%r59, %r58, %r57;
	st.shared.u8 	[%r59], %rs49;
	shl.b32 	%r60, %r57, 1;
	mov.u32 	%r61, _ZZ10swat_printPclS_lssE1F;
	add.s32 	%r62, %r61, %r60;
	mov.b16 	%rs50, 0;
	st.shared.u16 	[%r62], %rs50;
	mov.u32 	%r63, _ZZ10swat_printPclS_lssE2H0;
	add.s32 	%r64, %r63, %r60;
	st.shared.u16 	[%r64], %rs50;
	mov.u32 	%r65, _ZZ10swat_printPclS_lssE2H1;
	add.s32 	%r66, %r65, %r60;
	st.shared.u16 	[%r66], %rs50;
	add.s64 	%rd82, %rd81, %rd4;
	ld.global.u8 	%rs51, [%rd82];
	add.s32 	%r67, %r59, %r56;
	st.shared.u8 	[%r67], %rs51;
	shl.b32 	%r68, %r56, 1;
	add.s32 	%r69, %r62, %r68;
	st.shared.u16 	[%r69], %rs50;
	add.s32 	%r70, %r64, %r68;
	st.shared.u16 	[%r70], %rs50;
	add.s32 	%r71, %r66, %r68;
	st.shared.u16 	[%r71], %rs50;
	add.s64 	%rd83, %rd82, %rd4;
	ld.global.u8 	%rs52, [%rd83];
	add.s32 	%r72, %r67, %r56;
	st.shared.u8 	[%r72], %rs52;
	add.s32 	%r73, %r69, %r68;
	st.shared.u16 	[%r73], %rs50;
	add.s32 	%r74, %r70, %r68;
	st.shared.u16 	[%r74], %rs50;
	add.s32 	%r75, %r71, %r68;
	st.shared.u16 	[%r75], %rs50;
	add.s64 	%rd84, %rd83, %rd4;
	ld.global.u8 	%rs53, [%rd84];
	add.s32 	%r76, %r72, %r56;
	st.shared.u8 	[%r76], %rs53;
	add.s32 	%r77, %r73, %r68;
	st.shared.u16 	[%r77], %rs50;
	add.s32 	%r78, %r74, %r68;
	st.shared.u16 	[%r78], %rs50;
	add.s32 	%r79, %r75, %r68;
	st.shared.u16 	[%r79], %rs50;
	shl.b64 	%rd85, %rd4, 2;
	add.s64 	%rd118, %rd85, %rd118;
	setp.lt.s64 	%p10, %rd118, %rd61;
	@%p10 bra 	$L__BB4_93;
	bra.uni 	$L__BB4_9;

}
	// .globl	_Z5swat2PclS_lss
.visible .entry _Z5swat2PclS_lss(
	.param .u64 .ptr .align 1 _Z5swat2PclS_lss_param_0,
	.param .u64 _Z5swat2PclS_lss_param_1,
	.param .u64 .ptr .align 1 _Z5swat2PclS_lss_param_2,
	.param .u64 _Z5swat2PclS_lss_param_3,
	.param .u16 _Z5swat2PclS_lss_param_4,
	.param .u16 _Z5swat2PclS_lss_param_5
)
{
	.local .align 16 .b8 	__local_depot5[16];
	.reg .b64 	%SP;
	.reg .b64 	%SPL;
	.reg .pred 	%p<36>;
	.reg .b16 	%rs<107>;
	.reg .b32 	%r<120>;
	.reg .b64 	%rd<105>;
	// demoted variable
	.shared .align 1 .b8 _ZZ5swat2PclS_lssE2S0[4097];
	// demoted variable
	.shared .align 2 .b8 _ZZ5swat2PclS_lssE1F[8194];
	// demoted variable
	.shared .align 2 .b8 _ZZ5swat2PclS_lssE1H[8194];
	mov.u64 	%SPL, __local_depot5;
	cvta.local.u64 	%SP, %SPL;
	ld.param.u64 	%rd54, [_Z5swat2PclS_lss_param_0];
	ld.param.u64 	%rd51, [_Z5swat2PclS_lss_param_1];
	ld.param.u64 	%rd52, [_Z5swat2PclS_lss_param_2];
	ld.param.u64 	%rd53, [_Z5swat2PclS_lss_param_3];
	ld.param.u16 	%rs2, [_Z5swat2PclS_lss_param_4];
	ld.param.u16 	%rs3, [_Z5swat2PclS_lss_param_5];
	cvta.to.global.u64 	%rd1, %rd54;
	add.u64 	%rd55, %SP, 0;
	add.u64 	%rd2, %SPL, 0;
	mov.u32 	%r8, %tid.x;
	cvt.u64.u32 	%rd103, %r8;
	mov.u32 	%r9, %ctaid.x;
	cvt.u64.u32 	%rd4, %r9;
	mov.u32 	%r10, %ntid.x;
	cvt.u64.u32 	%rd5, %r10;
	bar.sync 	0;
	setp.le.s64 	%p1, %rd51, %rd103;
	@%p1 bra 	$L__BB5_7;
	not.b64 	%rd56, %rd103;
	add.s64 	%rd6, %rd51, %rd56;
	and.b64  	%rd57, %rd6, 96;
	setp.eq.s64 	%p2, %rd57, 96;
	mov.u64 	%rd89, %rd103;
	@%p2 bra 	$L__BB5_4;
	shr.u64 	%rd59, %rd6, 5;
	add.s64 	%rd60, %rd59, 1;
	and.b64  	%rd7, %rd60, 3;
	mov.b64 	%rd88, 0;
	mov.u32 	%r12, _ZZ5swat2PclS_lssE2S0;
	mov.u64 	%rd89, %rd103;
$L__BB5_3:
	.pragma "nounroll";
	add.s64 	%rd61, %rd1, %rd89;
	ld.global.u8 	%rs4, [%rd61];
	cvt.u32.u64 	%r11, %rd89;
	add.s32 	%r13, %r12, %r11;
	st.shared.u8 	[%r13], %rs4;
	add.s64 	%rd89, %rd89, 32;
	add.s64 	%rd88, %rd88, 1;
	setp.ne.s64 	%p3, %rd88, %rd7;
	@%p3 bra 	$L__BB5_3;
$L__BB5_4:
	setp.lt.u64 	%p4, %rd6, 96;
	@%p4 bra 	$L__BB5_7;
	mov.u32 	%r15, _ZZ5swat2PclS_lssE2S0;
$L__BB5_6:
	add.s64 	%rd62, %rd1, %rd89;
	ld.global.u8 	%rs5, [%rd62];
	cvt.u32.u64 	%r14, %rd89;
	add.s32 	%r16, %r15, %r14;
	st.shared.u8 	[%r16], %rs5;
	ld.global.u8 	%rs6, [%rd62+32];
	st.shared.u8 	[%r16+32], %rs6;
	ld.global.u8 	%rs7, [%rd62+64];
	st.shared.u8 	[%r16+64], %rs7;
	ld.global.u8 	%rs8, [%rd62+96];
	st.shared.u8 	[%r16+96], %rs8;
	add.s64 	%rd89, %rd89, 128;
	setp.lt.s64 	%p5, %rd89, %rd51;
	@%p5 bra 	$L__BB5_6;
$L__BB5_7:
	bar.sync 	0;
	add.s64 	%rd63, %rd53, 4095;
	shr.s64 	%rd64, %rd63, 63;
	shr.u64 	%rd65, %rd64, 52;
	add.s64 	%rd66, %rd63, %rd65;
	shr.s64 	%rd15, %rd66, 12;
	setp.le.s64 	%p6, %rd15, %rd103;
	@%p6 bra 	$L__BB5_44;
	cvt.u32.u64 	%r1, %rd103;
	setp.lt.s64 	%p7, %rd51, 1;
	cvt.s32.s16 	%r17, %rs3;
	neg.s32 	%r2, %r17;
	cvt.s32.s16 	%r3, %rs2;
	@%p7 bra 	$L__BB5_34;
	shl.b64 	%rd78, %rd103, 12;
	add.s64 	%rd91, %rd78, 4096;
	and.b64  	%rd17, %rd51, 7;
	and.b64  	%rd18, %rd51, 3;
	and.b64  	%rd19, %rd51, 9223372036854775800;
	and.b64  	%rd20, %rd51, 1;
	and.b64  	%rd21, %rd51, 9223372036854775804;
	cvta.to.global.u64 	%rd22, %rd52;
	mov.u32 	%r106, _ZZ5swat2PclS_lssE1H;
	mov.u32 	%r108, _ZZ5swat2PclS_lssE1F;
$L__BB5_10:
	setp.ne.s32 	%p14, %r1, 0;
	@%p14 bra 	$L__BB5_12;
	st.local.v2.u64 	[%rd2], {%rd4, %rd5};
	mov.u64 	%rd79, $str$1;
	cvta.global.u64 	%rd80, %rd79;
	add.u64 	%rd81, %SP, 0;
	{ // callseq 6, 0
	.param .b64 param0;
	st.param.b64 	[param0], %rd80;
	.param .b64 param1;
	st.param.b64 	[param1], %rd81;
	.param .b32 retval0;
	call.uni (retval0), 
	vprintf, 
	(
	param0, 
	param1
	);
	ld.param.b32 	%r28, [retval0];
	} // callseq 6
$L__BB5_12:
	setp.lt.u64 	%p15, %rd51, 8;
	mov.b64 	%rd95, 0;
	@%p15 bra 	$L__BB5_15;
	mov.u32 	%r32, _ZZ5swat2PclS_lssE1F;
	add.s32 	%r119, %r32, 8;
	mov.u32 	%r33, _ZZ5swat2PclS_lssE1H;
	add.s32 	%r118, %r33, 8;
	mov.u64 	%rd93, %rd19;
$L__BB5_14:
	.pragma "nounroll";
	mov.b16 	%rs9, 0;
	st.shared.u16 	[%r119+-8], %rs9;
	st.shared.u16 	[%r118+-8], %rs9;
	st.shared.u16 	[%r119+-6], %rs9;
	st.shared.u16 	[%r118+-6], %rs9;
	st.shared.u16 	[%r119+-4], %rs9;
	st.shared.u16 	[%r118+-4], %rs9;
	st.shared.u16 	[%r119+-2], %rs9;
	st.shared.u16 	[%r118+-2], %rs9;
	st.shared.u16 	[%r119], %rs9;
	st.shared.u16 	[%r118], %rs9;
	st.shared.u16 	[%r119+2], %rs9;
	st.shared.u16 	[%r118+2], %rs9;
	st.shared.u16 	[%r119+4], %rs9;
	st.shared.u16 	[%r118+4], %rs9;
	st.shared.u16 	[%r119+6], %rs9;
	st.shared.u16 	[%r118+6], %rs9;
	add.s64 	%rd93, %rd93, -8;
	add.s32 	%r119, %r119, 16;
	add.s32 	%r118, %r118, 16;
	setp.eq.s64 	%p16, %rd93, 0;
	mov.u64 	%rd95, %rd19;
	@%p16 bra 	$L__BB5_15;
	bra.uni 	$L__BB5_14;
$L__BB5_15:
	setp.eq.s64 	%p17, %rd17, 0;
	@%p17 bra 	$L__BB5_23;
	add.s64 	%rd83, %rd17, -1;
	setp.lt.u64 	%p18, %rd83, 3;
	@%p18 bra 	$L__BB5_18;
	cvt.u32.u64 	%r34, %rd95;
	shl.b32 	%r35, %r34, 1;
	mov.u32 	%r36, _ZZ5swat2PclS_lssE1F;
	add.s32 	%r37, %r36, %r35;
	mov.b16 	%rs10, 0;
	st.shared.u16 	[%r37], %rs10;
	mov.u32 	%r38, _ZZ5swat2PclS_lssE1H;
	add.s32 	%r39, %r38, %r35;
	st.shared.u16 	[%r39], %rs10;
	st.shared.u16 	[%r37+2], %rs10;
	st.shared.u16 	[%r39+2], %rs10;
	st.shared.u16 	[%r37+4], %rs10;
	st.shared.u16 	[%r39+4], %rs10;
	st.shared.u16 	[%r37+6], %rs10;
	st.shared.u16 	[%r39+6], %rs10;
	add.s64 	%rd95, %rd95, 4;
$L__BB5_18:
	setp.eq.s64 	%p19, %rd18, 0;
	@%p19 bra 	$L__BB5_23;
	setp.eq.s64 	%p20, %rd18, 1;
	@%p20 bra 	$L__BB5_21;
	cvt.u32.u64 	%r40, %rd95;
	shl.b32 	%r41, %r40, 1;
	mov.u32 	%r42, _ZZ5swat2PclS_lssE1F;
	add.s32 	%r43, %r42, %r41;
	mov.b16 	%rs11, 0;
	st.shared.u16 	[%r43], %rs11;
	mov.u32 	%r44, _ZZ5swat2PclS_lssE1H;
	add.s32 	%r45, %r44, %r41;
	st.shared.u16 	[%r45], %rs11;
	st.shared.u16 	[%r43+2], %rs11;
	st.shared.u16 	[%r45+2], %rs11;
	add.s64 	%rd95, %rd95, 2;
$L__BB5_21:
	setp.eq.s64 	%p21, %rd20, 0;
	@%p21 bra 	$L__BB5_23;
	cvt.u32.u64 	%r46, %rd95;
	shl.b32 	%r47, %r46, 1;
	mov.u32 	%r48, _ZZ5swat2PclS_lssE1F;
	add.s32 	%r49, %r48, %r47;
	mov.b16 	%rs12, 0;
	st.shared.u16 	[%r49], %rs12;
	mov.u32 	%r50, _ZZ5swat2PclS_lssE1H;
	add.s32 	%r51, %r50, %r47;
	st.shared.u16 	[%r51], %rs12;
$L__BB5_23:
	shl.b64 	%rd97, %rd103, 12;
$L__BB5_24:
	setp.lt.u64 	%p22, %rd51, 4;
	add.s64 	%rd85, %rd22, %rd97;
	ld.global.u8 	%rs1, [%rd85];
	mov.b64 	%rd100, 0;
	@%p22 bra 	$L__BB5_27;
	mov.b64 	%rd98, 0;
$L__BB5_26:
	.pragma "nounroll";
	cvt.u32.u64 	%r52, %rd98;
	shl.b32 	%r53, %r52, 1;
	mov.u32 	%r54, _ZZ5swat2PclS_lssE1H;
	add.s32 	%r55, %r54, %r53;
	ld.shared.u16 	%rs13, [%r55+2];
	sub.s16 	%rs14, %rs13, %rs2;
	mov.u32 	%r56, _ZZ5swat2PclS_lssE1F;
	add.s32 	%r57, %r56, %r53;
	ld.shared.u16 	%rs15, [%r57+2];
	sub.s16 	%rs16, %rs15, %rs3;
	max.s16 	%rs17, %rs14, %rs16;
	st.shared.u16 	[%r57+2], %rs17;
	ld.shared.u16 	%rs18, [%r55];
	mov.u32 	%r58, _ZZ5swat2PclS_lssE2S0;
	add.s32 	%r59, %r58, %r52;
	ld.shared.u8 	%rs19, [%r59];
	setp.eq.s16 	%p23, %rs19, %rs1;
	selp.b16 	%rs21, 4, 0, %p23;
	add.s16 	%rs22, %rs18, %rs21;
	add.s16 	%rs23, %rs22, -2;
	max.s16 	%rs24, %rs17, %rs23;
	add.s16 	%rs25, %rs24, -1;
	and.b16  	%rs26, %rs25, %rs24;
	cvt.s32.s16 	%r60, %rs26;
	sub.s32 	%r61, %r60, %r3;
	max.s32 	%r62, %r2, %r61;
	cvt.s32.s16 	%r63, %r62;
	max.s32 	%r64, %r63, %r60;
	max.s32 	%r65, %r64, 0;
	cvt.u16.u32 	%rs27, %r65;
	st.shared.u16 	[%r55+2], %rs27;
	ld.shared.u16 	%rs28, [%r55+4];
	sub.s16 	%rs29, %rs28, %rs2;
	ld.shared.u16 	%rs30, [%r57+4];
	sub.s16 	%rs31, %rs30, %rs3;
	max.s16 	%rs32, %rs29, %rs31;
	st.shared.u16 	[%r57+4], %rs32;
	ld.shared.u8 	%rs33, [%r59+1];
	setp.eq.s16 	%p24, %rs33, %rs1;
	selp.b16 	%rs34, 4, 0, %p24;
	add.s16 	%rs35, %rs27, %rs34;
	add.s16 	%rs36, %rs35, -2;
	max.s16 	%rs37, %rs32, %rs36;
	add.s16 	%rs38, %rs37, -1;
	and.b16  	%rs39, %rs38, %rs37;
	cvt.s32.s16 	%r66, %rs39;
	sub.s32 	%r67, %r66, %r3;
	max.s32 	%r68, %r2, %r67;
	cvt.s32.s16 	%r69, %r68;
	max.s32 	%r70, %r69, %r66;
	max.s32 	%r71, %r70, 0;
	cvt.u16.u32 	%rs40, %r71;
	st.shared.u16 	[%r55+4], %rs40;
	ld.shared.u16 	%rs41, [%r55+6];
	sub.s16 	%rs42, %rs41, %rs2;
	ld.shared.u16 	%rs43, [%r57+6];
	sub.s16 	%rs44, %rs43, %rs3;
	max.s16 	%rs45, %rs42, %rs44;
	st.shared.u16 	[%r57+6], %rs45;
	ld.shared.u8 	%rs46, [%r59+2];
	setp.eq.s16 	%p25, %rs46, %rs1;
	selp.b16 	%rs47, 4, 0, %p25;
	add.s16 	%rs48, %rs40, %rs47;
	add.s16 	%rs49, %rs48, -2;
	max.s16 	%rs50, %rs45, %rs49;
	add.s16 	%rs51, %rs50, -1;
	and.b16  	%rs52, %rs51, %rs50;
	cvt.s32.s16 	%r72, %rs52;
	sub.s32 	%r73, %r72, %r3;
	max.s32 	%r74, %r2, %r73;
	cvt.s32.s16 	%r75, %r74;
	max.s32 	%r76, %r75, %r72;
	max.s32 	%r77, %r76, 0;
	cvt.u16.u32 	%rs53, %r77;
	st.shared.u16 	[%r55+6], %rs53;
	ld.shared.u16 	%rs54, [%r55+8];
	sub.s16 	%rs55, %rs54, %rs2;
	ld.shared.u16 	%rs56, [%r57+8];
	sub.s16 	%rs57, %rs56, %rs3;
	max.s16 	%rs58, %rs55, %rs57;
	st.shared.u16 	[%r57+8], %rs58;
	ld.shared.u8 	%rs59, [%r59+3];
	setp.eq.s16 	%p26, %rs59, %rs1;
	selp.b16 	%rs60, 4, 0, %p26;
	add.s16 	%rs61, %rs53, %rs60;
	add.s16 	%rs62, %rs61, -2;
	max.s16 	%rs63, %rs58, %rs62;
	add.s16 	%rs64, %rs63, -1;
	and.b16  	%rs65, %rs64, %rs63;
	cvt.s32.s16 	%r78, %rs65;
	sub.s32 	%r79, %r78, %r3;
	max.s32 	%r80, %r2, %r79;
	cvt.s32.s16 	%r81, %r80;
	max.s32 	%r82, %r81, %r78;
	max.s32 	%r83, %r82, 0;
	st.shared.u16 	[%r55+8], %r83;
	add.s64 	%rd98, %rd98, 4;
	setp.ne.s64 	%p27, %rd98, %rd21;
	mov.u64 	%rd100, %rd21;
	@%p27 bra 	$L__BB5_26;
$L__BB5_27:
	setp.eq.s64 	%p28, %rd18, 0;
	@%p28 bra 	$L__BB5_32;
	setp.eq.s64 	%p29, %rd18, 1;
	@%p29 bra 	$L__BB5_30;
	cvt.u32.u64 	%r84, %rd100;
	shl.b32 	%r85, %r84, 1;
	mov.u32 	%r86, _ZZ5swat2PclS_lssE1H;
	add.s32 	%r87, %r86, %r85;
	ld.shared.u16 	%rs66, [%r87+2];
	sub.s16 	%rs67, %rs66, %rs2;
	mov.u32 	%r88, _ZZ5swat2PclS_lssE1F;
	add.s32 	%r89, %r88, %r85;
	ld.shared.u16 	%rs68, [%r89+2];
	sub.s16 	%rs69, %rs68, %rs3;
	max.s16 	%rs70, %rs67, %rs69;
	st.shared.u16 	[%r89+2], %rs70;
	ld.shared.u16 	%rs71, [%r87];
	mov.u32 	%r90, _ZZ5swat2PclS_lssE2S0;
	add.s32 	%r91, %r90, %r84;
	ld.shared.u8 	%rs72, [%r91];
	setp.eq.s16 	%p30, %rs72, %rs1;
	selp.b16 	%rs74, 4, 0, %p30;
	add.s16 	%rs75, %rs71, %rs74;
	add.s16 	%rs76, %rs75, -2;
	max.s16 	%rs77, %rs70, %rs76;
	add.s16 	%rs78, %rs77, -1;
	and.b16  	%rs79, %rs78, %rs77;
	cvt.s32.s16 	%r92, %rs79;
	sub.s32 	%r93, %r92, %r3;
	max.s32 	%r94, %r2, %r93;
	cvt.s32.s16 	%r95, %r94;
	max.s32 	%r96, %r95, %r92;
	max.s32 	%r97, %r96, 0;
	cvt.u16.u32 	%rs80, %r97;
	st.shared.u16 	[%r87+2], %rs80;
	ld.shared.u16 	%rs81, [%r87+4];
	sub.s16 	%rs82, %rs81, %rs2;
	ld.shared.u16 	%rs83, [%r89+4];
	sub.s16 	%rs84, %rs83, %rs3;
	max.s16 	%rs85, %rs82, %rs84;
	st.shared.u16 	[%r89+4], %rs85;
	ld.shared.u8 	%rs86, [%r91+1];
	setp.eq.s16 	%p31, %rs86, %rs1;
	selp.b16 	%rs87, 4, 0, %p31;
	add.s16 	%rs88, %rs80, %rs87;
	add.s16 	%rs89, %rs88, -2;
	max.s16 	%rs90, %rs85, %rs89;
	add.s16 	%rs91, %rs90, -1;
	and.b16  	%rs92, %rs91, %rs90;
	cvt.s32.s16 	%r98, %rs92;
	sub.s32 	%r99, %r98, %r3;
	max.s32 	%r100, %r2, %r99;
	cvt.s32.s16 	%r101, %r100;
	max.s32 	%r102, %r101, %r98;
	max.s32 	%r103, %r102, 0;
	st.shared.u16 	[%r87+4], %r103;
	add.s64 	%rd100, %rd100, 2;
$L__BB5_30:
	setp.eq.s64 	%p32, %rd20, 0;
	@%p32 bra 	$L__BB5_32;
	cvt.u32.u64 	%r104, %rd100;
	shl.b32 	%r105, %r104, 1;
	add.s32 	%r107, %r106, %r105;
	ld.shared.u16 	%rs93, [%r107+2];
	sub.s16 	%rs94, %rs93, %rs2;
	add.s32 	%r109, %r108, %r105;
	ld.shared.u16 	%rs95, [%r109+2];
	sub.s16 	%rs96, %rs95, %rs3;
	max.s16 	%rs97, %rs94, %rs96;
	st.shared.u16 	[%r109+2], %rs97;
	ld.shared.u16 	%rs98, [%r107];
	mov.u32 	%r110, _ZZ5swat2PclS_lssE2S0;
	add.s32 	%r111, %r110, %r104;
	ld.shared.u8 	%rs99, [%r111];
	setp.eq.s16 	%p33, %rs99, %rs1;
	selp.b16 	%rs101, 4, 0, %p33;
	add.s16 	%rs102, %rs98, %rs101;
	add.s16 	%rs103, %rs102, -2;
	max.s16 	%rs104, %rs97, %rs103;
	add.s16 	%rs105, %rs104, -1;
	and.b16  	%rs106, %rs105, %rs104;
	cvt.s32.s16 	%r112, %rs106;
	sub.s32 	%r113, %r112, %r3;
	max.s32 	%r114, %r2, %r113;
	cvt.s32.s16 	%r115, %r114;
	max.s32 	%r116, %r115, %r112;
	max.s32 	%r117, %r116, 0;
	st.shared.u16 	[%r107+2], %r117;
$L__BB5_32:
	add.s64 	%rd97, %rd97, 1;
	setp.ne.s64 	%p34, %rd97, %rd91;
	@%p34 bra 	$L__BB5_24;
	add.s64 	%rd103, %rd103, 32768;
	setp.lt.s64 	%p35, %rd103, %rd15;
	add.s64 	%rd91, %rd91, 134217728;
	@%p35 bra 	$L__BB5_10;
	bra.uni 	$L__BB5_44;
$L__BB5_34:
	not.b64 	%rd67, %rd103;
	add.s64 	%rd42, %rd15, %rd67;
	and.b64  	%rd68, %rd42, 98304;
	setp.eq.s64 	%p8, %rd68, 98304;
	@%p8 bra 	$L__BB5_39;
	shr.u64 	%rd70, %rd42, 15;
	add.s64 	%rd71, %rd70, 1;
	and.b64  	%rd43, %rd71, 3;
	mov.b64 	%rd102, 0;
$L__BB5_36:
	.pragma "nounroll";
	setp.ne.s32 	%p9, %r1, 0;
	@%p9 bra 	$L__BB5_38;
	st.local.v2.u64 	[%rd2], {%rd4, %rd5};
	mov.u64 	%rd72, $str$1;
	cvta.global.u64 	%rd73, %rd72;
	{ // callseq 1, 0
	.param .b64 param0;
	st.param.b64 	[param0], %rd73;
	.param .b64 param1;
	st.param.b64 	[param1], %rd55;
	.param .b32 retval0;
	call.uni (retval0), 
	vprintf, 
	(
	param0, 
	param1
	);
	ld.param.b32 	%r18, [retval0];
	} // callseq 1
$L__BB5_38:
	add.s64 	%rd103, %rd103, 32768;
	add.s64 	%rd102, %rd102, 1;
	setp.ne.s64 	%p10, %rd102, %rd43;
	@%p10 bra 	$L__BB5_36;
$L__BB5_39:
	setp.lt.u64 	%p11, %rd42, 98304;
	@%p11 bra 	$L__BB5_44;
	mov.u64 	%rd75, $str$1;
$L__BB5_41:
	setp.ne.s32 	%p12, %r1, 0;
	@%p12 bra 	$L__BB5_43;
	st.local.v2.u64 	[%rd2], {%rd4, %rd5};
	cvta.global.u64 	%rd76, %rd75;
	{ // callseq 2, 0
	.param .b64 param0;
	st.param.b64 	[param0], %rd76;
	.param .b64 param1;
	st.param.b64 	[param1], %rd55;
	.param .b32 retval0;
	call.uni (retval0), 
	vprintf, 
	(
	param0, 
	param1
	);
	ld.param.b32 	%r20, [retval0];
	} // callseq 2
	st.local.v2.u64 	[%rd2], {%rd4, %rd5};
	{ // callseq 3, 0
	.param .b64 param0;
	st.param.b64 	[param0], %rd76;
	.param .b64 param1;
	st.param.b64 	[param1], %rd55;
	.param .b32 retval0;
	call.uni (retval0), 
	vprintf, 
	(
	param0, 
	param1
	);
	ld.param.b32 	%r22, [retval0];
	} // callseq 3
	st.local.v2.u64 	[%rd2], {%rd4, %rd5};
	{ // callseq 4, 0
	.param .b64 param0;
	st.param.b64 	[param0], %rd76;
	.param .b64 param1;
	st.param.b64 	[param1], %rd55;
	.param .b32 retval0;
	call.uni (retval0), 
	vprintf, 
	(
	param0, 
	param1
	);
	ld.param.b32 	%r24, [retval0];
	} // callseq 4
	st.local.v2.u64 	[%rd2], {%rd4, %rd5};
	{ // callseq 5, 0
	.param .b64 param0;
	st.param.b64 	[param0], %rd76;
	.param .b64 param1;
	st.param.b64 	[param1], %rd55;
	.param .b32 retval0;
	call.uni (retval0), 
	vprintf, 
	(
	param0, 
	param1
	);
	ld.param.b32 	%r26, [retval0];
	} // callseq 5
$L__BB5_43:
	add.s64 	%rd103, %rd103, 131072;
	setp.lt.s64 	%p13, %rd103, %rd15;
	@%p13 bra 	$L__BB5_41;
$L__BB5_44:
	ret;

}
	// .globl	_Z5swat3PclS_lss
.visible .entry _Z5swat3PclS_lss(
	.param .u64 .ptr .align 1 _Z5swat3PclS_lss_param_0,
	.param .u64 _Z5swat3PclS_lss_param_1,
	.param .u64 .ptr .align 1 _Z5swat3PclS_lss_param_2,
	.param .u64 _Z5swat3PclS_lss_param_3,
	.param .u16 _Z5swat3PclS_lss_param_4,
	.param .u16 _Z5swat3PclS_lss_param_5
)
{
	.local .align 16 .b8 	__local_depot6[32];
	.reg .b64 	%SP;
	.reg .b64 	%SPL;
	.reg .pred 	%p<42>;
	.reg .b16 	%rs<131>;
	.reg .b32 	%r<107>;
	.reg .b64 	%rd<65>;
	// demoted variable
	.shared .align 1 .b8 _ZZ5swat3PclS_lssE2S0[4097];
	// demoted variable
	.shared .align 2 .b8 _ZZ5swat3PclS_lssE1F[8194];
	// demoted variable
	.shared .align 2 .b8 _ZZ5swat3PclS_lssE2H0[8194];
	// demoted variable
	.shared .align 2 .b8 _ZZ5swat3PclS_lssE2H1[8194];
	mov.u64 	%SPL, __local_depot6;
	cvta.local.u64 	%SP, %SPL;
	ld.param.u64 	%rd32, [_Z5swat3PclS_lss_param_0];
	ld.param.u64 	%rd33, [_Z5swat3PclS_lss_param_1];
	ld.param.u64 	%rd34, [_Z5swat3PclS_lss_param_2];
	ld.param.u64 	%rd35, [_Z5swat3PclS_lss_param_3];
	ld.param.u16 	%rs9, [_Z5swat3PclS_lss_param_4];
	ld.param.u16 	%rs10, [_Z5swat3PclS_lss_param_5];
	mov.u32 	%r25, %tid.x;
	cvt.u64.u32 	%rd1, %r25;
	mov.u32 	%r1, %ctaid.x;
	mov.u32 	%r26, %ctaid.y;
	mov.u32 	%r2, %ntid.x;
	mad.lo.s32 	%r27, %r26, %r2, %r1;
	cvt.u64.u32 	%rd2, %r27;
	setp.le.s64 	%p1, %rd33, %rd1;
	shl.b32 	%r28, %r25, 1;
	mov.u32 	%r29, _ZZ5swat3PclS_lssE2H1;
	add.s32 	%r3, %r29, %r28;
	mov.u32 	%r30, _ZZ5swat3PclS_lssE2H0;
	add.s32 	%r4, %r30, %r28;
	mov.u32 	%r31, _ZZ5swat3PclS_lssE1F;
	add.s32 	%r5, %r31, %r28;
	mov.u32 	%r32, _ZZ5swat3PclS_lssE2S0;
	add.s32 	%r6, %r32, %r25;
	@%p1 bra 	$L__BB6_2;
	cvta.to.global.u64 	%rd36, %rd32;
	add.s64 	%rd37, %rd36, %rd1;
	ld.global.u8 	%rs11, [%rd37];
	st.shared.u8 	[%r6], %rs11;
	mov.b16 	%rs12, 0;
	st.shared.u16 	[%r5], %rs12;
	st.shared.u16 	[%r4], %rs12;
	st.shared.u16 	[%r3], %rs12;
$L__BB6_2:
	cvt.u32.u64 	%r33, %rd1;
	bar.sync 	0;
	setp.ne.s32 	%p2, %r33, 0;
	@%p2 bra 	$L__BB6_4;
	add.u64 	%rd38, %SP, 0;
	add.u64 	%rd39, %SPL, 0;
	shr.s64 	%rd40, %rd35, 63;
	shr.u64 	%rd41, %rd40, 52;
	add.s64 	%rd42, %rd35, %rd41;
	shr.s64 	%rd43, %rd42, 12;
	cvt.u64.u32 	%rd44, %r1;
	cvt.u64.u32 	%rd45, %r2;
	st.local.v2.u64 	[%rd39], {%rd44, %rd45};
	st.local.v2.u64 	[%rd39+16], {%rd2, %rd43};
	mov.u64 	%rd46, $str$2;
	cvta.global.u64 	%rd47, %rd46;
	{ // callseq 7, 0
	.param .b64 param0;
	st.param.b64 	[param0], %rd47;
	.param .b64 param1;
	st.param.b64 	[param1], %rd38;
	.param .b32 retval0;
	call.uni (retval0), 
	vprintf, 
	(
	param0, 
	param1
	);
	ld.param.b32 	%r34, [retval0];
	} // callseq 7
$L__BB6_4:
	shr.s64 	%rd48, %rd35, 63;
	shr.u64 	%rd49, %rd48, 52;
	add.s64 	%rd50, %rd35, %rd49;
	shr.s64 	%rd51, %rd50, 12;
	setp.le.s64 	%p3, %rd51, %rd2;
	@%p3 bra 	$L__BB6_39;
	shl.b64 	%rd56, %rd2, 12;
	cvt.u32.u64 	%r36, %rd33;
	shl.b32 	%r37, %r36, 1;
	add.s32 	%r7, %r30, %r37;
	cvt.s32.s16 	%r8, %rs9;
	cvt.u64.u16 	%rd4, %rs9;
	cvt.u64.u16 	%rd5, %rs10;
	not.b64 	%rd52, %rd1;
	add.s64 	%rd6, %rd33, %rd52;
	sub.s64 	%rd7, %rd33, %rd1;
	and.b64  	%rd8, %rd6, 3072;
	or.b64  	%rd9, %rd1, 1024;
	or.b64  	%rd10, %rd1, 2048;
	or.b64  	%rd11, %rd1, 3072;
	and.b64  	%rd12, %rd7, 3072;
	or.b64  	%rd13, %rd56, 4095;
	cvta.to.global.u64 	%rd14, %rd34;
$L__BB6_6:
	setp.le.s64 	%p4, %rd33, %rd1;
	add.s64 	%rd53, %rd14, %rd56;
	ld.global.u8 	%rs1, [%rd53];
	@%p4 bra 	$L__BB6_14;
	setp.eq.s64 	%p5, %rd8, 3072;
	mov.u64 	%rd57, %rd1;
	@%p5 bra 	$L__BB6_11;
	setp.eq.s64 	%p6, %rd8, 0;
	ld.shared.u16 	%rs13, [%r4+2];
	sub.s16 	%rs14, %rs13, %rs9;
	ld.shared.u16 	%rs15, [%r5+2];
	sub.s16 	%rs16, %rs15, %rs10;
	max.s16 	%rs17, %rs14, %rs16;
	st.shared.u16 	[%r5+2], %rs17;
	ld.shared.u16 	%rs18, [%r4];
	ld.shared.u8 	%rs19, [%r6];
	setp.eq.s16 	%p7, %rs19, %rs1;
	selp.b16 	%rs21, 4, 0, %p7;
	add.s16 	%rs22, %rs18, %rs21;
	add.s16 	%rs23, %rs22, -2;
	max.s16 	%rs24, %rs23, %rs17;
	add.s16 	%rs25, %rs24, -1;
	and.b16  	%rs26, %rs25, %rs24;
	st.shared.u16 	[%r3+2], %rs26;
	mov.u64 	%rd57, %rd9;
	@%p6 bra 	$L__BB6_11;
	setp.eq.s64 	%p8, %rd8, 1024;
	ld.shared.u16 	%rs27, [%r4+2050];
	sub.s16 	%rs28, %rs27, %rs9;
	ld.shared.u16 	%rs29, [%r5+2050];
	sub.s16 	%rs30, %rs29, %rs10;
	max.s16 	%rs31, %rs28, %rs30;
	st.shared.u16 	[%r5+2050], %rs31;
	ld.shared.u16 	%rs32, [%r4+2048];
	ld.shared.u8 	%rs33, [%r6+1024];
	setp.eq.s16 	%p9, %rs33, %rs1;
	selp.b16 	%rs35, 4, 0, %p9;
	add.s16 	%rs36, %rs32, %rs35;
	add.s16 	%rs37, %rs36, -2;
	max.s16 	%rs38, %rs37, %rs31;
	add.s16 	%rs39, %rs38, -1;
	and.b16  	%rs40, %rs39, %rs38;
	st.shared.u16 	[%r3+2050], %rs40;
	mov.u64 	%rd57, %rd10;
	@%p8 bra 	$L__BB6_11;
	ld.shared.u16 	%rs41, [%r4+4098];
	sub.s16 	%rs42, %rs41, %rs9;
	ld.shared.u16 	%rs43, [%r5+4098];
	sub.s16 	%rs44, %rs43, %rs10;
	max.s16 	%rs45, %rs42, %rs44;
	st.shared.u16 	[%r5+4098], %rs45;
	ld.shared.u16 	%rs46, [%r4+4096];
	ld.shared.u8 	%rs47, [%r6+2048];
	setp.eq.s16 	%p10, %rs47, %rs1;
	selp.b16 	%rs49, 4, 0, %p10;
	add.s16 	%rs50, %rs46, %rs49;
	add.s16 	%rs51, %rs50, -2;
	max.s16 	%rs52, %rs51, %rs45;
	add.s16 	%rs53, %rs52, -1;
	and.b16  	%rs54, %rs53, %rs52;
	st.shared.u16 	[%r3+4098], %rs54;
	mov.u64 	%rd57, %rd11;
$L__BB6_11:
	setp.lt.u64 	%p11, %rd6, 3072;
	@%p11 bra 	$L__BB6_14;
	cvt.u32.u64 	%r39, %rd57;
	add.s32 	%r41, %r32, %r39;
	add.s32 	%r106, %r41, 2048;
	shl.b32 	%r42, %r39, 1;
	add.s32 	%r44, %r30, %r42;
	add.s32 	%r105, %r44, 4096;
	add.s32 	%r46, %r29, %r42;
	add.s32 	%r104, %r46, 4098;
	add.s32 	%r48, %r31, %r42;
	add.s32 	%r103, %r48, 4098;
$L__BB6_13:
	ld.shared.u16 	%rs55, [%r105+-4094];
	sub.s16 	%rs56, %rs55, %rs9;
	ld.shared.u16 	%rs57, [%r103+-4096];
	sub.s16 	%rs58, %rs57, %rs10;
	max.s16 	%rs59, %rs56, %rs58;
	st.shared.u16 	[%r103+-4096], %rs59;
	ld.shared.u16 	%rs60, [%r105+-4096];
	ld.shared.u8 	%rs61, [%r106+-2048];
	setp.eq.s16 	%p12, %rs61, %rs1;
	selp.b16 	%rs63, 4, 0, %p12;
	add.s16 	%rs64, %rs60, %rs63;
	add.s16 	%rs65, %rs64, -2;
	max.s16 	%rs66, %rs65, %rs59;
	add.s16 	%rs67, %rs66, -1;
	and.b16  	%rs68, %rs67, %rs66;
	st.shared.u16 	[%r104+-4096], %rs68;
	ld.shared.u16 	%rs69, [%r105+-2046];
	sub.s16 	%rs70, %rs69, %rs9;
	ld.shared.u16 	%rs71, [%r103+-2048];
	sub.s16 	%rs72, %rs71, %rs10;
	max.s16 	%rs73, %rs70, %rs72;
	st.shared.u16 	[%r103+-2048], %rs73;
	ld.shared.u16 	%rs74, [%r105+-2048];
	ld.shared.u8 	%rs75, [%r106+-1024];
	setp.eq.s16 	%p13, %rs75, %rs1;
	selp.b16 	%rs76, 4, 0, %p13;
	add.s16 	%rs77, %rs74, %rs76;
	add.s16 	%rs78, %rs77, -2;
	max.s16 	%rs79, %rs78, %rs73;
	add.s16 	%rs80, %rs79, -1;
	and.b16  	%rs81, %rs80, %rs79;
	st.shared.u16 	[%r104+-2048], %rs81;
	ld.shared.u16 	%rs82, [%r105+2];
	sub.s16 	%rs83, %rs82, %rs9;
	ld.shared.u16 	%rs84, [%r103];
	sub.s16 	%rs85, %rs84, %rs10;
	max.s16 	%rs86, %rs83, %rs85;
	st.shared.u16 	[%r103], %rs86;
	ld.shared.u16 	%rs87, [%r105];
	ld.shared.u8 	%rs88, [%r106];
	setp.eq.s16 	%p14, %rs88, %rs1;
	selp.b16 	%rs89, 4, 0, %p14;
	add.s16 	%rs90, %rs87, %rs89;
	add.s16 	%rs91, %rs90, -2;
	max.s16 	%rs92, %rs91, %rs86;
	add.s16 	%rs93, %rs92, -1;
	and.b16  	%rs94, %rs93, %rs92;
	st.shared.u16 	[%r104], %rs94;
	ld.shared.u16 	%rs95, [%r105+2050];
	sub.s16 	%rs96, %rs95, %rs9;
	ld.shared.u16 	%rs97, [%r103+2048];
	sub.s16 	%rs98, %rs97, %rs10;
	max.s16 	%rs99, %rs96, %rs98;
	st.shared.u16 	[%r103+2048], %rs99;
	ld.shared.u16 	%rs100, [%r105+2048];
	ld.shared.u8 	%rs101, [%r106+1024];
	setp.eq.s16 	%p15, %rs101, %rs1;
	selp.b16 	%rs102, 4, 0, %p15;
	add.s16 	%rs103, %rs100, %rs102;
	add.s16 	%rs104, %rs103, -2;
	max.s16 	%rs105, %rs104, %rs99;
	add.s16 	%rs106, %rs105, -1;
	and.b16  	%rs107, %rs106, %rs105;
	st.shared.u16 	[%r104+2048], %rs107;
	add.s64 	%rd57, %rd57, 4096;
	add.s32 	%r106, %r106, 4096;
	add.s32 	%r105, %r105, 8192;
	add.s32 	%r104, %r104, 8192;
	add.s32 	%r103, %r103, 8192;
	setp.lt.s64 	%p16, %rd57, %rd33;
	@%p16 bra 	$L__BB6_13;
$L__BB6_14:
	setp.lt.s64 	%p17, %rd33, %rd1;
	mov.b16 	%rs108, 0;
	st.shared.u16 	[%r7], %rs108;
	@%p17 bra 	$L__BB6_21;
	setp.eq.s64 	%p18, %rd12, 3072;
	mov.u64 	%rd59, %rd1;
	@%p18 bra 	$L__BB6_19;
	setp.eq.s64 	%p19, %rd12, 0;
	ld.shared.s16 	%r49, [%r3];
	sub.s32 	%r50, %r49, %r8;
	ld.shared.s16 	%r51, [%r3+2];
	setp.gt.s32 	%p20, %r50, %r51;
	cvt.u16.u64 	%rs109, %rd1;
	selp.b16 	%rs110, %rs109, -1, %p20;
	st.shared.u16 	[%r4], %rs110;
	mov.u64 	%rd59, %rd9;
	@%p19 bra 	$L__BB6_19;
	setp.eq.s64 	%p21, %rd12, 1024;
	ld.shared.s16 	%r52, [%r3+2048];
	sub.s32 	%r53, %r52, %r8;
	ld.shared.s16 	%r54, [%r3+2050];
	setp.gt.s32 	%p22, %r53, %r54;
	cvt.u16.u64 	%rs111, %rd9;
	selp.b16 	%rs112, %rs111, -1, %p22;
	st.shared.u16 	[%r4+2048], %rs112;
	mov.u64 	%rd59, %rd10;
	@%p21 bra 	$L__BB6_19;
	ld.shared.s16 	%r55, [%r3+4096];
	sub.s32 	%r56, %r55, %r8;
	ld.shared.s16 	%r57, [%r3+4098];
	setp.gt.s32 	%p23, %r56, %r57;
	cvt.u16.u64 	%rs113, %rd10;
	selp.b16 	%rs114, %rs113, -1, %p23;
	st.shared.u16 	[%r4+4096], %rs114;
	mov.u64 	%rd59, %rd11;
$L__BB6_19:
	setp.lt.u64 	%p24, %rd7, 3072;
	@%p24 bra 	$L__BB6_21;
$L__BB6_20:
	cvt.u32.u64 	%r58, %rd59;
	shl.b32 	%r59, %r58, 1;
	mov.u32 	%r60, _ZZ5swat3PclS_lssE2H1;
	add.s32 	%r61, %r60, %r59;
	ld.shared.s16 	%r62, [%r61];
	sub.s32 	%r63, %r62, %r8;
	ld.shared.s16 	%r64, [%r61+2];
	setp.gt.s32 	%p25, %r63, %r64;
	cvt.u16.u64 	%rs115, %rd59;
	selp.b16 	%rs116, %rs115, -1, %p25;
	mov.u32 	%r65, _ZZ5swat3PclS_lssE2H0;
	add.s32 	%r66, %r65, %r59;
	st.shared.u16 	[%r66], %rs116;
	ld.shared.s16 	%r67, [%r61+2048];
	sub.s32 	%r68, %r67, %r8;
	ld.shared.s16 	%r69, [%r61+2050];
	setp.gt.s32 	%p26, %r68, %r69;
	add.s16 	%rs117, %rs115, 1024;
	selp.b16 	%rs118, %rs117, -1, %p26;
	st.shared.u16 	[%r66+2048], %rs118;
	ld.shared.s16 	%r70, [%r61+4096];
	sub.s32 	%r71, %r70, %r8;
	ld.shared.s16 	%r72, [%r61+4098];
	setp.gt.s32 	%p27, %r71, %r72;
	add.s16 	%rs119, %rs115, 2048;
	selp.b16 	%rs120, %rs119, -1, %p27;
	st.shared.u16 	[%r66+4096], %rs120;
	ld.shared.s16 	%r73, [%r61+6144];
	sub.s32 	%r74, %r73, %r8;
	ld.shared.s16 	%r75, [%r61+6146];
	setp.gt.s32 	%p28, %r74, %r75;
	add.s16 	%rs121, %rs115, 3072;
	selp.b16 	%rs122, %rs121, -1, %p28;
	st.shared.u16 	[%r66+6144], %rs122;
	add.s64 	%rd59, %rd59, 4096;
	setp.le.s64 	%p29, %rd59, %rd33;
	@%p29 bra 	$L__BB6_20;
$L__BB6_21:
	bar.sync 	0;
	@%p4 bra 	$L__BB6_38;
	mov.u64 	%rd61, %rd1;
$L__BB6_23:
	cvt.u32.u64 	%r21, %rd61;
	shl.b32 	%r76, %r21, 1;
	mov.u32 	%r77, _ZZ5swat3PclS_lssE2H0;
	add.s32 	%r78, %r77, %r76;
	ld.shared.s16 	%rd54, [%r78];
	setp.ne.s64 	%p31, %rd61, %rd54;
	@%p31 bra 	$L__BB6_28;
	mov.u32 	%r80, _ZZ5swat3PclS_lssE2H1;
	add.s32 	%r81, %r80, %r76;
	ld.shared.u16 	%rd55, [%r81];
	sub.s64 	%rd23, %rd55, %rd4;
	cvt.u16.u64 	%rs2, %rd61;
	mov.u64 	%rd62, %rd61;
$L__BB6_25:
	setp.ge.s64 	%p32, %rd62, %rd33;
	@%p32 bra 	$L__BB6_28;
	cvt.u32.u64 	%r22, %rd62;
	cvt.u32.u64 	%r82, %rd61;
	sub.s32 	%r83, %r82, %r22;
	cvt.u32.u64 	%r84, %rd23;
	cvt.u32.u64 	%r85, %rd5;
	mad.lo.s32 	%r86, %r83, %r85, %r84;
	cvt.s32.s16 	%r87, %r86;
	shl.b32 	%r88, %r22, 1;
	mov.u32 	%r89, _ZZ5swat3PclS_lssE2H1;
	add.s32 	%r90, %r89, %r88;
	ld.shared.s16 	%r91, [%r90+2];
	setp.le.s32 	%p33, %r87, %r91;
	@%p33 bra 	$L__BB6_28;
	shl.b32 	%r92, %r22, 1;
	mov.u32 	%r93, _ZZ5swat3PclS_lssE2H0;
	add.s32 	%r94, %r93, %r92;
	ld.shared.u16 	%rs123, [%r94+2];
	st.shared.u16 	[%r94+2], %rs2;
	setp.eq.s16 	%p34, %rs123, -1;
	add.s64 	%rd62, %rd62, 1;
	@%p34 bra 	$L__BB6_25;
$L__BB6_28:
	add.s64 	%rd61, %rd61, 1024;
	setp.lt.s64 	%p35, %rd61, %rd33;
	@%p35 bra 	$L__BB6_23;
	mov.u64 	%rd63, %rd1;
$L__BB6_30:
	cvt.u32.u64 	%r23, %rd63;
	shl.b32 	%r95, %r23, 1;
	mov.u32 	%r96, _ZZ5swat3PclS_lssE2H0;
	add.s32 	%r97, %r96, %r95;
	ld.shared.u16 	%rs5, [%r97];
	setp.eq.s16 	%p36, %rs5, -1;
	mov.u64 	%rd64, %rd63;
	@%p36 bra 	$L__BB6_37;
	bra.uni 	$L__BB6_32;
$L__BB6_31:
	mul.wide.s16 	%r98, %rs5, 2;
	mov.u32 	%r99, _ZZ5swat3PclS_lssE2H0;
	add.s32 	%r100, %r99, %r98;
	ld.shared.u16 	%rs5, [%r100];
	setp.eq.s16 	%p38, %rs5, -1;
	mov.u64 	%rd64, %rd29;
	@%p38 bra 	$L__BB6_37;
$L__BB6_32:
	cvt.s64.s16 	%rd29, %rs5;
	setp.ne.s64 	%p37, %rd64, %rd29;
	@%p37 bra 	$L__BB6_31;
	setp.ne.s64 	%p39, %rd63, %rd64;
	mov.u32 	%r102, _ZZ5swat3PclS_lssE2H1;
	add.s32 	%r24, %r102, %r95;
	@%p39 bra 	$L__BB6_35;
	ld.shared.u16 	%rs130, [%r24];
	bra.uni 	$L__BB6_36;
$L__BB6_35:
	ld.shared.u16 	%rs124, [%r24];
	cvt.u16.u64 	%rs125, %rd63;
	sub.s16 	%rs126, %rs125, %rs5;
	mad.lo.s16 	%rs127, %rs10, %rs126, %rs10;
	sub.s16 	%rs128, %rs127, %rs9;
	add.s16 	%rs130, %rs128, %rs124;
$L__BB6_36:
	st.shared.u16 	[%r24], %rs130;
$L__BB6_37:
	add.s64 	%rd63, %rd63, 1024;
	setp.lt.s64 	%p40, %rd63, %rd33;
	@%p40 bra 	$L__BB6_30;
$L__BB6_38:
	bar.sync 	0;
	add.s64 	%rd31, %rd56, 1;
	setp.ne.s64 	%p41, %rd56, %rd13;
	mov.u64 	%rd56, %rd31;
	@%p41 bra 	$L__BB6_6;
$L__BB6_39:
	ret;

}


// ===== COMPILED SASS (sm_100) =====

	.target	sm_100

	.elftype	@"ET_EXEC"


//--------------------- .note.nv.tkinfo           --------------------------
	.section	.note.nv.tkinfo,"",@"SHT_NOTE"
	.sectionflags	@"SHF_NOTE_NV_TKINFO"
	.tkinfo
        /*0018*/ 	.word	0x00000002
        /*0030*/ 	.string	""
        /*0030*/ 	.string	"ptxas"
        /*0030*/ 	.string	"Cuda compilation tools, release 13.0, V13.0.88"
        /*0030*/ 	.string	"Build cuda_13.0.r13.0/compiler.36424714_0"
        /*0030*/ 	.string	"-arch sm_100 -m 64 "



//--------------------- .note.nv.cuinfo           --------------------------
	.section	.note.nv.cuinfo,"",@"SHT_NOTE"
	.sectionflags	@"SHF_NOTE_NV_CUINFO"
        /*0018*/ 	.short	0x0002
        /*001a*/ 	.short	0x0064
        /*001c*/ 	.short	0x0082
	.zero		2


//--------------------- .nv.info                  --------------------------
	.section	.nv.info,"",@"SHT_CUDA_INFO"
	.align	4


	//----- nvinfo : EIATTR_REGCOUNT
	.align		4
        /*0000*/ 	.byte	0x04, 0x2f
        /*0002*/ 	.short	(.L_4 - .L_3)
	.align		4
.L_3:
        /*0004*/ 	.word	index@(_Z5swat6PclS_lss)
        /*0008*/ 	.word	0x00000014


	//----- nvinfo : EIATTR_FRAME_SIZE
	.align		4
.L_4:
        /*000c*/ 	.byte	0x04, 0x11
        /*000e*/ 	.short	(.L_6 - .L_5)
	.align		4
.L_5:
        /*0010*/ 	.word	index@(_Z5swat6PclS_lss)
        /*0014*/ 	.word	0x00000000


	//----- nvinfo : EIATTR_REGCOUNT
	.align		4
.L_6:
        /*0018*/ 	.byte	0x04, 0x2f
        /*001a*/ 	.short	(.L_8 - .L_7)
	.align		4
.L_7:
        /*001c*/ 	.word	index@(_Z5swat1PclS_lss)
        /*0020*/ 	.word	0x00000020


	//----- nvinfo : EIATTR_FRAME_SIZE
	.align		4
.L_8:
        /*0024*/ 	.byte	0x04, 0x11
        /*0026*/ 	.short	(.L_10 - .L_9)
	.align		4
.L_9:
        /*0028*/ 	.word	index@(_Z5swat1PclS_lss)
        /*002c*/ 	.word	0x00000000


	//----- nvinfo : EIATTR_REGCOUNT
	.align		4
.L_10:
        /*0030*/ 	.byte	0x04, 0x2f
        /*0032*/ 	.short	(.L_12 - .L_11)
	.align		4
.L_11:
        /*0034*/ 	.word	index@(_Z11swat_print0PclS_lss)
        /*0038*/ 	.word	0x00000018


	//----- nvinfo : EIATTR_FRAME_SIZE
	.align		4
.L_12:
        /*003c*/ 	.byte	0x04, 0x11
        /*003e*/ 	.short	(.L_14 - .L_13)
	.align		4
.L_13:
        /*0040*/ 	.word	index@(_Z11swat_print0PclS_lss)
        /*0044*/ 	.word	0x00000018


	//----- nvinfo : EIATTR_REGCOUNT
	.align		4
.L_14:
        /*0048*/ 	.byte	0x04, 0x2f
        /*004a*/ 	.short	(.L_16 - .L_15)
	.align		4
.L_15:
        /*004c*/ 	.word	index@(_Z11swat_print1PclS_lss)
        /*0050*/ 	.word	0x00000024


	//----- nvinfo : EIATTR_FRAME_SIZE
	.align		4
.L_16:
        /*0054*/ 	.byte	0x04, 0x11
        /*0056*/ 	.short	(.L_18 - .L_17)
	.align		4
.L_17:
        /*0058*/ 	.word	index@($__internal_1_$__cuda_sm20_div_u64)
        /*005c*/ 	.word	0x00000000


	//----- nvinfo : EIATTR_FRAME_SIZE
	.align		4
.L_18:
        /*0060*/ 	.byte	0x04, 0x11
        /*0062*/ 	.short	(.L_20 - .L_19)
	.align		4
.L_19:
        /*0064*/ 	.word	index@(_Z11swat_print1PclS_lss)
        /*0068*/ 	.word	0x00000000


	//----- nvinfo : EIATTR_REGCOUNT
	.align		4
.L_20:
        /*006c*/ 	.byte	0x04, 0x2f
        /*006e*/ 	.short	(.L_22 - .L_21)
	.align		4
.L_21:
        /*0070*/ 	.word	index@(_Z10swat_printPclS_lss)
        /*0074*/ 	.word	0x0000001e


	//----- nvinfo : EIATTR_FRAME_SIZE
	.align		4
.L_22:
        /*0078*/ 	.byte	0x04, 0x11
        /*007a*/ 	.short	(.L_24 - .L_23)
	.align		4
.L_23:
        /*007c*/ 	.word	index@($__internal_0_$__cuda_sm20_div_u64)
        /*0080*/ 	.word	0x00000000


	//----- nvinfo : EIATTR_FRAME_SIZE
	.align		4
.L_24:
        /*0084*/ 	.byte	0x04, 0x11
        /*0086*/ 	.short	(.L_26 - .L_25)
	.align		4
.L_25:
        /*0088*/ 	.word	index@(_Z10swat_printPclS_lss)
        /*008c*/ 	.word	0x00000000


	//----- nvinfo : EIATTR_REGCOUNT
	.align		4
.L_26:
        /*0090*/ 	.byte	0x04, 0x2f
        /*0092*/ 	.short	(.L_28 - .L_27)
	.align		4
.L_27:
        /*0094*/ 	.word	index@(_Z5swat2PclS_lss)
        /*0098*/ 	.word	0x00000020


	//----- nvinfo : EIATTR_FRAME_SIZE
	.align		4
.L_28:
        /*009c*/ 	.byte	0x04, 0x11
        /*009e*/ 	.short	(.L_30 - .L_29)
	.align		4
.L_29:
        /*00a0*/ 	.word	index@(_Z5swat2PclS_lss)
        /*00a4*/ 	.word	0x00000010


	//----- nvinfo : EIATTR_REGCOUNT
	.align		4
.L_30:
        /*00a8*/ 	.byte	0x04, 0x2f
        /*00aa*/ 	.short	(.L_32 - .L_31)
	.align		4
.L_31:
        /*00ac*/ 	.word	index@(_Z5swat3PclS_lss)
        /*00b0*/ 	.word	0x00000020


	//----- nvinfo : EIATTR_FRAME_SIZE
	.align		4
.L_32:
        /*00b4*/ 	.byte	0x04, 0x11
        /*00b6*/ 	.short	(.L_34 - .L_33)
	.align		4
.L_33:
        /*00b8*/ 	.word	index@(_Z5swat3PclS_lss)
        /*00bc*/ 	.word	0x00000020


	//----- nvinfo : EIATTR_MIN_STACK_SIZE
	.align		4
.L_34:
        /*00c0*/ 	.byte	0x04, 0x12
        /*00c2*/ 	.short	(.L_36 - .L_35)
	.align		4
.L_35:
        /*00c4*/ 	.word	index@(_Z5swat3PclS_lss)
        /*00c8*/ 	.word	0x00000020


	//----- nvinfo : EIATTR_MIN_STACK_SIZE
	.align		4
.L_36:
        /*00cc*/ 	.byte	0x04, 0x12
        /*00ce*/ 	.short	(.L_38 - .L_37)
	.align		4
.L_37:
        /*00d0*/ 	.word	index@(_Z5swat2PclS_lss)
        /*00d4*/ 	.word	0x00000010


	//----- nvinfo : EIATTR_MIN_STACK_SIZE
	.align		4
.L_38:
        /*00d8*/ 	.byte	0x04, 0x12
        /*00da*/ 	.short	(.L_40 - .L_39)
	.align		4
.L_39:
        /*00dc*/ 	.word	index@(_Z10swat_printPclS_lss)
        /*00e0*/ 	.word	0x00000000


	//----- nvinfo : EIATTR_MIN_STACK_SIZE
	.align		4
.L_40:
        /*00e4*/ 	.byte	0x04, 0x12
        /*00e6*/ 	.short	(.L_42 - .L_41)
	.align		4
.L_41:
        /*00e8*/ 	.word	index@(_Z11swat_print1PclS_lss)
        /*00ec*/ 	.word	0x00000000


	//----- nvinfo : EIATTR_MIN_STACK_SIZE
	.align		4
.L_42:
        /*00f0*/ 	.byte	0x04, 0x12
        /*00f2*/ 	.short	(.L_44 - .L_43)
	.align		4
.L_43:
        /*00f4*/ 	.word	index@(_Z11swat_print0PclS_lss)
        /*00f8*/ 	.word	0x00000018


	//----- nvinfo : EIATTR_MIN_STACK_SIZE
	.align		4
.L_44:
        /*00fc*/ 	.byte	0x04, 0x12
        /*00fe*/ 	.short	(.L_46 - .L_45)
	.align		4
.L_45:
        /*0100*/ 	.word	index@(_Z5swat1PclS_lss)
        /*0104*/ 	.word	0x00000000


	//----- nvinfo : EIATTR_MIN_STACK_SIZE
	.align		4
.L_46:
        /*0108*/ 	.byte	0x04, 0x12
        /*010a*/ 	.short	(.L_48 - .L_47)
	.align		4
.L_47:
        /*010c*/ 	.word	index@(_Z5swat6PclS_lss)
        /*0110*/ 	.word	0x00000000
.L_48:


//--------------------- .nv.compat                --------------------------
	.section	.nv.compat,"",@"SHT_CUDA_COMPAT_INFO"
	.align	4
        /*0000*/ 	.byte	0x02, 0x09, 0x00, 0x00, 0x02, 0x02, 0x01, 0x00, 0x02, 0x05, 0x05, 0x00, 0x03, 0x07, 0x01, 0x01
        /*0010*/ 	.byte	0x02, 0x03, 0x00, 0x00, 0x02, 0x06, 0x01, 0x00, 0x04, 0x0b, 0x08, 0x00, 0x09, 0x00, 0x00, 0x00
        /*0020*/ 	.byte	0x00, 0x00, 0x00, 0x00


//--------------------- .nv.info._Z5swat3PclS_lss --------------------------
	.section	.nv.info._Z5swat3PclS_lss,"",@"SHT_CUDA_INFO"
	.sectionflags	@""
	.align	4


	//----- nvinfo : EIATTR_CUDA_API_VERSION
	.align		4
        /*0000*/ 	.byte	0x04, 0x37
        /*0002*/ 	.short	(.L_50 - .L_49)
.L_49:
        /*0004*/ 	.word	0x00000082


	//----- nvinfo : EIATTR_KPARAM_INFO
	.align		4
.L_50:
        /*0008*/ 	.byte	0x04, 0x17
        /*000a*/ 	.short	(.L_52 - .L_51)
.L_51:
        /*000c*/ 	.word	0x00000000
        /*0010*/ 	.short	0x0005
        /*0012*/ 	.short	0x0022
        /*0014*/ 	.byte	0x00, 0xf0, 0x09, 0x00


	//----- nvinfo : EIATTR_KPARAM_INFO
	.align		4
.L_52:
        /*0018*/ 	.byte	0x04, 0x17
        /*001a*/ 	.short	(.L_54 - .L_53)
.L_53:
        /*001c*/ 	.word	0x00000000
        /*0020*/ 	.short	0x0004
        /*0022*/ 	.short	0x0020
        /*0024*/ 	.byte	0x00, 0xf0, 0x09, 0x00


	//----- nvinfo : EIATTR_KPARAM_INFO
	.align		4
.L_54:
        /*0028*/ 	.byte	0x04, 0x17
        /*002a*/ 	.short	(.L_56 - .L_55)
.L_55:
        /*002c*/ 	.word	0x00000000
        /*0030*/ 	.short	0x0003
        /*0032*/ 	.short	0x0018
        /*0034*/ 	.byte	0x00, 0xf0, 0x21, 0x00


	//----- nvinfo : EIATTR_KPARAM_INFO
	.align		4
.L_56:
        /*0038*/ 	.byte	0x04, 0x17
        /*003a*/ 	.short	(.L_58 - .L_57)
.L_57:
        /*003c*/ 	.word	0x00000000
        /*0040*/ 	.short	0x0002
        /*0042*/ 	.short	0x0010
        /*0044*/ 	.byte	0x00, 0xf5, 0x21, 0x00


	//----- nvinfo : EIATTR_KPARAM_INFO
	.align		4
.L_58:
        /*0048*/ 	.byte	0x04, 0x17
        /*004a*/ 	.short	(.L_60 - .L_59)
.L_59:
        /*004c*/ 	.word	0x00000000
        /*0050*/ 	.short	0x0001
        /*0052*/ 	.short	0x0008
        /*0054*/ 	.byte	0x00, 0xf0, 0x21, 0x00


	//----- nvinfo : EIATTR_KPARAM_INFO
	.align		4
.L_60:
        /*0058*/ 	.byte	0x04, 0x17
        /*005a*/ 	.short	(.L_62 - .L_61)
.L_61:
        /*005c*/ 	.word	0x00000000
        /*0060*/ 	.short	0x0000
        /*0062*/ 	.short	0x0000
        /*0064*/ 	.byte	0x00, 0xf5, 0x21, 0x00


	//----- nvinfo : EIATTR_SPARSE_MMA_MASK
	.align		4
.L_62:
        /*0068*/ 	.byte	0x03, 0x50
        /*006a*/ 	.short	0x0000


	//----- nvinfo : EIATTR_MAXREG_COUNT
	.align		4
        /*006c*/ 	.byte	0x03, 0x1b
        /*006e*/ 	.short	0x00ff


	//----- nvinfo : EIATTR_NUM_BARRIERS
	.align		4
        /*0070*/ 	.byte	0x02, 0x4c
        /*0072*/ 	.byte	0x01
	.zero		1


	//----- nvinfo : EIATTR_EXTERNS
	.align		4
        /*0074*/ 	.byte	0x04, 0x0f
        /*0076*/ 	.short	(.L_64 - .L_63)


	//   ....[0]....
	.align		4
.L_63:
        /*0078*/ 	.word	index@(vprintf)


	//----- nvinfo : EIATTR_MERCURY_ISA_VERSION
	.align		4
.L_64:
        /*007c*/ 	.byte	0x03, 0x5f
        /*007e*/ 	.short	0x0101


	//----- nvinfo : EIATTR_VRC_CTA_INIT_COUNT
	.align		4
        /*0080*/ 	.byte	0x02, 0x4a
	.zero		1
	.zero		1


	//----- nvinfo : EIATTR_SYSCALL_OFFSETS
	.align		4
        /*0084*/ 	.byte	0x04, 0x46
        /*0086*/ 	.short	(.L_66 - .L_65)


	//   ....[0]....
.L_65:
        /*0088*/ 	.word	0x000003f0


	//----- nvinfo : EIATTR_EXIT_INSTR_OFFSETS
	.align		4
.L_66:
        /*008c*/ 	.byte	0x04, 0x1c
        /*008e*/ 	.short	(.L_68 - .L_67)


	//   ....[0]....
.L_67:
        /*0090*/ 	.word	0x000004a0


	//   ....[1]....
        /*0094*/ 	.word	0x00001e70


	//----- nvinfo : EIATTR_CRS_STACK_SIZE
	.align		4
.L_68:
        /*0098*/ 	.byte	0x04, 0x1e
        /*009a*/ 	.short	(.L_70 - .L_69)
.L_69:
        /*009c*/ 	.word	0x00000000


	//----- nvinfo : EIATTR_CBANK_PARAM_SIZE
	.align		4
.L_70:
        /*00a0*/ 	.byte	0x03, 0x19
        /*00a2*/ 	.short	0x0024


	//----- nvinfo : EIATTR_PARAM_CBANK
	.align		4
        /*00a4*/ 	.byte	0x04, 0x0a
        /*00a6*/ 	.short	(.L_72 - .L_71)
	.align		4
.L_71:
        /*00a8*/ 	.word	index@(.nv.constant0._Z5swat3PclS_lss)
        /*00ac*/ 	.short	0x0380
        /*00ae*/ 	.short	0x0024


	//----- nvinfo : EIATTR_SW_WAR
	.align		4
.L_72:
        /*00b0*/ 	.byte	0x04, 0x36
        /*00b2*/ 	.short	(.L_74 - .L_73)
.L_73:
        /*00b4*/ 	.word	0x00000008
.L_74:


//--------------------- .nv.info._Z5swat2PclS_lss --------------------------
	.section	.nv.info._Z5swat2PclS_lss,"",@"SHT_CUDA_INFO"
	.sectionflags	@""
	.align	4


	//----- nvinfo : EIATTR_CUDA_API_VERSION
	.align		4
        /*0000*/ 	.byte	0x04, 0x37
        /*0002*/ 	.short	(.L_76 - .L_75)
.L_75:
        /*0004*/ 	.word	0x00000082


	//----- nvinfo : EIATTR_KPARAM_INFO
	.align		4
.L_76:
        /*0008*/ 	.byte	0x04, 0x17
        /*000a*/ 	.short	(.L_78 - .L_77)
.L_77:
        /*000c*/ 	.word	0x00000000
        /*0010*/ 	.short	0x0005
        /*0012*/ 	.short	0x0022
        /*0014*/ 	.byte	0x00, 0xf0, 0x09, 0x00


	//----- nvinfo : EIATTR_KPARAM_INFO
	.align		4
.L_78:
        /*0018*/ 	.byte	0x04, 0x17
        /*001a*/ 	.short	(.L_80 - .L_79)
.L_79:
        /*001c*/ 	.word	0x00000000
        /*0020*/ 	.short	0x0004
        /*0022*/ 	.short	0x0020
        /*0024*/ 	.byte	0x00, 0xf0, 0x09, 0x00


	//----- nvinfo : EIATTR_KPARAM_INFO
	.align		4
.L_80:
        /*0028*/ 	.byte	0x04, 0x17
        /*002a*/ 	.short	(.L_82 - .L_81)
.L_81:
        /*002c*/ 	.word	0x00000000
        /*0030*/ 	.short	0x0003
        /*0032*/ 	.short	0x0018
        /*0034*/ 	.byte	0x00, 0xf0, 0x21, 0x00


	//----- nvinfo : EIATTR_KPARAM_INFO
	.align		4
.L_82:
        /*0038*/ 	.byte	0x04, 0x17
        /*003a*/ 	.short	(.L_84 - .L_83)
.L_83:
        /*003c*/ 	.word	0x00000000
        /*0040*/ 	.short	0x0002
        /*0042*/ 	.short	0x0010
        /*0044*/ 	.byte	0x00, 0xf5, 0x21, 0x00


	//----- nvinfo : EIATTR_KPARAM_INFO
	.align		4
.L_84:
        /*0048*/ 	.byte	0x04, 0x17
        /*004a*/ 	.short	(.L_86 - .L_85)
.L_85:
        /*004c*/ 	.word	0x00000000
        /*0050*/ 	.short	0x0001
        /*0052*/ 	.short	0x0008
        /*0054*/ 	.byte	0x00, 0xf0, 0x21, 0x00


	//----- nvinfo : EIATTR_KPARAM_INFO
	.align		4
.L_86:
        /*0058*/ 	.byte	0x04, 0x17
        /*005a*/ 	.short	(.L_88 - .L_87)
.L_87:
        /*005c*/ 	.word	0x00000000
        /*0060*/ 	.short	0x0000
        /*0062*/ 	.short	0x0000
        /*0064*/ 	.byte	0x00, 0xf5, 0x21, 0x00


	//----- nvinfo : EIATTR_SPARSE_MMA_MASK
	.align		4
.L_88:
        /*0068*/ 	.byte	0x03, 0x50
        /*006a*/ 	.short	0x0000


	//----- nvinfo : EIATTR_MAXREG_COUNT
	.align		4
        /*006c*/ 	.byte	0x03, 0x1b
        /*006e*/ 	.short	0x00ff


	//----- nvinfo : EIATTR_NUM_BARRIERS
	.align		4
        /*0070*/ 	.byte	0x02, 0x4c
        /*0072*/ 	.byte	0x01
	.zero		1


	//----- nvinfo : EIATTR_EXTERNS
	.align		4
        /*0074*/ 	.byte	0x04, 0x0f
        /*0076*/ 	.short	(.L_90 - .L_89)


	//   ....[0]....
	.align		4
.L_89:
        /*0078*/ 	.word	index@(vprintf)


	//----- nvinfo : EIATTR_MERCURY_ISA_VERSION
	.align		4
.L_90:
        /*007c*/ 	.byte	0x03, 0x5f
        /*007e*/ 	.short	0x0101


	//----- nvinfo : EIATTR_VRC_CTA_INIT_COUNT
	.align		4
        /*0080*/ 	.byte	0x02, 0x4a
	.zero		1
	.zero		1


	//----- nvinfo : EIATTR_SYSCALL_OFFSETS
	.align		4
        /*0084*/ 	.byte	0x04, 0x46
        /*0086*/ 	.short	(.L_92 - .L_91)


	//   ....[0]....
.L_91:
        /*0088*/ 	.word	0x00000d70


	//   ....[1]....
        /*008c*/ 	.word	0x00002620


	//   ....[2]....
        /*0090*/ 	.word	0x000027c0


	//   ....[3]....
        /*0094*/ 	.word	0x00002850


	//   ....[4]....
        /*0098*/ 	.word	0x000028e0


	//   ....[5]....
        /*009c*/ 	.word	0x00002970


	//----- nvinfo : EIATTR_EXIT_INSTR_OFFSETS
	.align		4
.L_92:
        /*00a0*/ 	.byte	0x04, 0x1c
        /*00a2*/ 	.short	(.L_94 - .L_93)


	//   ....[0]....
.L_93:
        /*00a4*/ 	.word	0x00000af0


	//   ....[1]....
        /*00a8*/ 	.word	0x00002360


	//   ....[2]....
        /*00ac*/ 	.word	0x000026b0


	//   ....[3]....
        /*00b0*/ 	.word	0x00002a20


	//----- nvinfo : EIATTR_CRS_STACK_SIZE
	.align		4
.L_94:
        /*00b4*/ 	.byte	0x04, 0x1e
        /*00b6*/ 	.short	(.L_96 - .L_95)
.L_95:
        /*00b8*/ 	.word	0x00000000


	//----- nvinfo : EIATTR_CBANK_PARAM_SIZE
	.align		4
.L_96:
        /*00bc*/ 	.byte	0x03, 0x19
        /*00be*/ 	.short	0x0024


	//----- nvinfo : EIATTR_PARAM_CBANK
	.align		4
        /*00c0*/ 	.byte	0x04, 0x0a
        /*00c2*/ 	.short	(.L_98 - .L_97)
	.align		4
.L_97:
        /*00c4*/ 	.word	index@(.nv.constant0._Z5swat2PclS_lss)
        /*00c8*/ 	.short	0x0380
        /*00ca*/ 	.short	0x0024


	//----- nvinfo : EIATTR_SW_WAR
	.align		4
.L_98:
        /*00cc*/ 	.byte	0x04, 0x36
        /*00ce*/ 	.short	(.L_100 - .L_99)
.L_99:
        /*00d0*/ 	.word	0x00000008
.L_100:


//--------------------- .nv.info._Z10swat_printPclS_lss --------------------------
	.section	.nv.info._Z10swat_printPclS_lss,"",@"SHT_CUDA_INFO"
	.sectionflags	@""
	.align	4


	//----- nvinfo : EIATTR_CUDA_API_VERSION
	.align		4
        /*0000*/ 	.byte	0x04, 0x37
        /*0002*/ 	.short	(.L_102 - .L_101)
.L_101:
        /*0004*/ 	.word	0x00000082


	//----- nvinfo : EIATTR_KPARAM_INFO
	.align		4
.L_102:
        /*0008*/ 	.byte	0x04, 0x17
        /*000a*/ 	.short	(.L_104 - .L_103)
.L_103:
        /*000c*/ 	.word	0x00000000
        /*0010*/ 	.short	0x0005
        /*0012*/ 	.short	0x0022
        /*0014*/ 	.byte	0x00, 0xf0, 0x09, 0x00


	//----- nvinfo : EIATTR_KPARAM_INFO
	.align		4
.L_104:
        /*0018*/ 	.byte	0x04, 0x17
        /*001a*/ 	.short	(.L_106 - .L_105)
.L_105:
        /*001c*/ 	.word	0x00000000
        /*0020*/ 	.short	0x0004
        /*0022*/ 	.short	0x0020
        /*0024*/ 	.byte	0x00, 0xf0, 0x09, 0x00


	//----- nvinfo : EIATTR_KPARAM_INFO
	.align		4
.L_106:
        /*0028*/ 	.byte	0x04, 0x17
        /*002a*/ 	.short	(.L_108 - .L_107)
.L_107:
        /*002c*/ 	.word	0x00000000
        /*0030*/ 	.short	0x0003
        /*0032*/ 	.short	0x0018
        /*0034*/ 	.byte	0x00, 0xf0, 0x21, 0x00


	//----- nvinfo : EIATTR_KPARAM_INFO
	.align		4
.L_108:
        /*0038*/ 	.byte	0x04, 0x17
        /*003a*/ 	.short	(.L_110 - .L_109)
.L_109:
        /*003c*/ 	.word	0x00000000
        /*0040*/ 	.short	0x0002
        /*0042*/ 	.short	0x0010
        /*0044*/ 	.byte	0x00, 0xf5, 0x21, 0x00


	//----- nvinfo : EIATTR_KPARAM_INFO
	.align		4
.L_110:
        /*0048*/ 	.byte	0x04, 0x17
        /*004a*/ 	.short	(.L_112 - .L_111)
.L_111:
        /*004c*/ 	.word	0x00000000
        /*0050*/ 	.short	0x0001
        /*0052*/ 	.short	0x0008
        /*0054*/ 	.byte	0x00, 0xf0, 0x21, 0x00


	//----- nvinfo : EIATTR_KPARAM_INFO
	.align		4
.L_112:
        /*0058*/ 	.byte	0x04, 0x17
        /*005a*/ 	.short	(.L_114 - .L_113)
.L_113:
        /*005c*/ 	.word	0x00000000
        /*0060*/ 	.short	0x0000
        /*0062*/ 	.short	0x0000
        /*0064*/ 	.byte	0x00, 0xf5, 0x21, 0x00


	//----- nvinfo : EIATTR_SPARSE_MMA_MASK
	.align		4
.L_114:
        /*0068*/ 	.byte	0x03, 0x50
        /*006a*/ 	.short	0x0000


	//----- nvinfo : EIATTR_MAXREG_COUNT
	.align		4
        /*006c*/ 	.byte	0x03, 0x1b
        /*006e*/ 	.short	0x00ff


	//----- nvinfo : EIATTR_NUM_BARRIERS
	.align		4
        /*0070*/ 	.byte	0x02, 0x4c
        /*0072*/ 	.byte	0x01
	.zero		1


	//----- nvinfo : EIATTR_MERCURY_ISA_VERSION
	.align		4
        /*0074*/ 	.byte	0x03, 0x5f
        /*0076*/ 	.short	0x0101


	//----- nvinfo : EIATTR_VRC_CTA_INIT_COUNT
	.align		4
        /*0078*/ 	.byte	0x02, 0x4a
	.zero		1
	.zero		1


	//----- nvinfo : EIATTR_EXIT_INSTR_OFFSETS
	.align		4
        /*007c*/ 	.byte	0x04, 0x1c
        /*007e*/ 	.short	(.L_116 - .L_115)


	//   ....[0]....
.L_115:
        /*0080*/ 	.word	0x00000140


	//   ....[1]....
        /*0084*/ 	.word	0x00003570


	//----- nvinfo : EIATTR_CRS_STACK_SIZE
	.align		4
.L_116:
        /*0088*/ 	.byte	0x04, 0x1e
        /*008a*/ 	.short	(.L_118 - .L_117)
.L_117:
        /*008c*/ 	.word	0x00000000


	//----- nvinfo : EIATTR_CBANK_PARAM_SIZE
	.align		4
.L_118:
        /*0090*/ 	.byte	0x03, 0x19
        /*0092*/ 	.short	0x0024


	//----- nvinfo : EIATTR_PARAM_CBANK
	.align		4
        /*0094*/ 	.byte	0x04, 0x0a
        /*0096*/ 	.short	(.L_120 - .L_119)
	.align		4
.L_119:
        /*0098*/ 	.word	index@(.nv.constant0._Z10swat_printPclS_lss)
        /*009c*/ 	.short	0x0380
        /*009e*/ 	.short	0x0024


	//----- nvinfo : EIATTR_SW_WAR
	.align		4
.L_120:
        /*00a0*/ 	.byte	0x04, 0x36
        /*00a2*/ 	.short	(.L_122 - .L_121)
.L_121:
        /*00a4*/ 	.word	0x00000008
.L_122:


//--------------------- .nv.info._Z11swat_print1PclS_lss --------------------------
	.section	.nv.info._Z11swat_print1PclS_lss,"",@"SHT_CUDA_INFO"
	.sectionflags	@""
	.align	4


	//----- nvinfo : EIATTR_CUDA_API_VERSION
	.align		4
        /*0000*/ 	.byte	0x04, 0x37
        /*0002*/ 	.short	(.L_124 - .L_123)
.L_123:
        /*0004*/ 	.word	0x00000082


	//----- nvinfo : EIATTR_KPARAM_INFO
	.align		4
.L_124:
        /*0008*/ 	.byte	0x04, 0x17
        /*000a*/ 	.short	(.L_126 - .L_125)
.L_125:
        /*000c*/ 	.word	0x00000000
        /*0010*/ 	.short	0x0005
        /*0012*/ 	.short	0x0022
        /*0014*/ 	.byte	0x00, 0xf0, 0x09, 0x00


	//----- nvinfo : EIATTR_KPARAM_INFO
	.align		4
.L_126:
        /*0018*/ 	.byte	0x04, 0x17
        /*001a*/ 	.short	(.L_128 - .L_127)
.L_127:
        /*001c*/ 	.word	0x00000000
        /*0020*/ 	.short	0x0004
        /*0022*/ 	.short	0x0020
        /*0024*/ 	.byte	0x00, 0xf0, 0x09, 0x00


	//----- nvinfo : EIATTR_KPARAM_INFO
	.align		4
.L_128:
        /*0028*/ 	.byte	0x04, 0x17
        /*002a*/ 	.short	(.L_130 - .L_129)
.L_129:
        /*002c*/ 	.word	0x00000000
        /*0030*/ 	.short	0x0003
        /*0032*/ 	.short	0x0018
        /*0034*/ 	.byte	0x00, 0xf0, 0x21, 0x00


	//----- nvinfo : EIATTR_KPARAM_INFO
	.align		4
.L_130:
        /*0038*/ 	.byte	0x04, 0x17
        /*003a*/ 	.short	(.L_132 - .L_131)
.L_131:
        /*003c*/ 	.word	0x00000000
        /*0040*/ 	.short	0x0002
        /*0042*/ 	.short	0x0010
        /*0044*/ 	.byte	0x00, 0xf5, 0x21, 0x00


	//----- nvinfo : EIATTR_KPARAM_INFO
	.align		4
.L_132:
        /*0048*/ 	.byte	0x04, 0x17
        /*004a*/ 	.short	(.L_134 - .L_133)
.L_133:
        /*004c*/ 	.word	0x00000000
        /*0050*/ 	.short	0x0001
        /*0052*/ 	.short	0x0008
        /*0054*/ 	.byte	0x00, 0xf0, 0x21, 0x00


	//----- nvinfo : EIATTR_KPARAM_INFO
	.align		4
.L_134:
        /*0058*/ 	.byte	0x04, 0x17
        /*005a*/ 	.short	(.L_136 - .L_135)
.L_135:
        /*005c*/ 	.word	0x00000000
        /*0060*/ 	.short	0x0000
        /*0062*/ 	.short	0x0000
        /*0064*/ 	.byte	0x00, 0xf5, 0x21, 0x00


	//----- nvinfo : EIATTR_SPARSE_MMA_MASK
	.align		4
.L_136:
        /*0068*/ 	.byte	0x03, 0x50
        /*006a*/ 	.short	0x0000


	//----- nvinfo : EIATTR_MAXREG_COUNT
	.align		4
        /*006c*/ 	.byte	0x03, 0x1b
        /*006e*/ 	.short	0x00ff


	//----- nvinfo : EIATTR_NUM_BARRIERS
	.align		4
        /*0070*/ 	.byte	0x02, 0x4c
        /*0072*/ 	.byte	0x01
	.zero		1


	//----- nvinfo : EIATTR_MERCURY_ISA_VERSION
	.align		4
        /*0074*/ 	.byte	0x03, 0x5f
        /*0076*/ 	.short	0x0101


	//----- nvinfo : EIATTR_VRC_CTA_INIT_COUNT
	.align		4
        /*0078*/ 	.byte	0x02, 0x4a
	.zero		1
	.zero		1


	//----- nvinfo : EIATTR_EXIT_INSTR_OFFSETS
	.align		4
        /*007c*/ 	.byte	0x04, 0x1c
        /*007e*/ 	.short	(.L_138 - .L_137)


	//   ....[0]....
.L_137:
        /*0080*/ 	.word	0x00000100


	//   ....[1]....
        /*0084*/ 	.word	0x000114f0


	//----- nvinfo : EIATTR_CRS_STACK_SIZE
	.align		4
.L_138:
        /*0088*/ 	.byte	0x04, 0x1e
        /*008a*/ 	.short	(.L_140 - .L_139)
.L_139:
        /*008c*/ 	.word	0x00000000


	//----- nvinfo : EIATTR_CBANK_PARAM_SIZE
	.align		4
.L_140:
        /*0090*/ 	.byte	0x03, 0x19
        /*0092*/ 	.short	0x0024


	//----- nvinfo : EIATTR_PARAM_CBANK
	.align		4
        /*0094*/ 	.byte	0x04, 0x0a
        /*0096*/ 	.short	(.L_142 - .L_141)
	.align		4
.L_141:
        /*0098*/ 	.word	index@(.nv.constant0._Z11swat_print1PclS_lss)
        /*009c*/ 	.short	0x0380
        /*009e*/ 	.short	0x0024


	//----- nvinfo : EIATTR_SW_WAR
	.align		4
.L_142:
        /*00a0*/ 	.byte	0x04, 0x36
        /*00a2*/ 	.short	(.L_144 - .L_143)
.L_143:
        /*00a4*/ 	.word	0x00000008
.L_144:


//--------------------- .nv.info._Z11swat_print0PclS_lss --------------------------
	.section	.nv.info._Z11swat_print0PclS_lss,"",@"SHT_CUDA_INFO"
	.sectionflags	@""
	.align	4


	//----- nvinfo : EIATTR_CUDA_API_VERSION
	.align		4
        /*0000*/ 	.byte	0x04, 0x37
        /*0002*/ 	.short	(.L_146 - .L_145)
.L_145:
        /*0004*/ 	.word	0x00000082


	//----- nvinfo : EIATTR_KPARAM_INFO
	.align		4
.L_146:
        /*0008*/ 	.byte	0x04, 0x17
        /*000a*/ 	.short	(.L_148 - .L_147)
.L_147:
        /*000c*/ 	.word	0x00000000
        /*0010*/ 	.short	0x0005
        /*0012*/ 	.short	0x0022
        /*0014*/ 	.byte	0x00, 0xf0, 0x09, 0x00


	//----- nvinfo : EIATTR_KPARAM_INFO
	.align		4
.L_148:
        /*0018*/ 	.byte	0x04, 0x17
        /*001a*/ 	.short	(.L_150 - .L_149)
.L_149:
        /*001c*/ 	.word	0x00000000
        /*0020*/ 	.short	0x0004
        /*0022*/ 	.short	0x0020
        /*0024*/ 	.byte	0x00, 0xf0, 0x09, 0x00


	//----- nvinfo : EIATTR_KPARAM_INFO
	.align		4
.L_150:
        /*0028*/ 	.byte	0x04, 0x17
        /*002a*/ 	.short	(.L_152 - .L_151)
.L_151:
        /*002c*/ 	.word	0x00000000
        /*0030*/ 	.short	0x0003
        /*0032*/ 	.short	0x0018
        /*0034*/ 	.byte	0x00, 0xf0, 0x21, 0x00


	//----- nvinfo : EIATTR_KPARAM_INFO
	.align		4
.L_152:
        /*0038*/ 	.byte	0x04, 0x17
        /*003a*/ 	.short	(.L_154 - .L_153)
.L_153:
        /*003c*/ 	.word	0x00000000
        /*0040*/ 	.short	0x0002
        /*0042*/ 	.short	0x0010
        /*0044*/ 	.byte	0x00, 0xf5, 0x21, 0x00


	//----- nvinfo : EIATTR_KPARAM_INFO
	.align		4
.L_154:
        /*0048*/ 	.byte	0x04, 0x17
        /*004a*/ 	.short	(.L_156 - .L_155)
.L_155:
        /*004c*/ 	.word	0x00000000
        /*0050*/ 	.short	0x0001
        /*0052*/ 	.short	0x0008
        /*0054*/ 	.byte	0x00, 0xf0, 0x21, 0x00


	//----- nvinfo : EIATTR_KPARAM_INFO
	.align		4
.L_156:
        /*0058*/ 	.byte	0x04, 0x17
        /*005a*/ 	.short	(.L_158 - .L_157)
.L_157:
        /*005c*/ 	.word	0x00000000
        /*0060*/ 	.short	0x0000
        /*0062*/ 	.short	0x0000
        /*0064*/ 	.byte	0x00, 0xf5, 0x21, 0x00


	//----- nvinfo : EIATTR_SPARSE_MMA_MASK
	.align		4
.L_158:
        /*0068*/ 	.byte	0x03, 0x50
        /*006a*/ 	.short	0x0000


	//----- nvinfo : EIATTR_MAXREG_COUNT
	.align		4
        /*006c*/ 	.byte	0x03, 0x1b
        /*006e*/ 	.short	0x00ff


	//----- nvinfo : EIATTR_NUM_BARRIERS
	.align		4
        /*0070*/ 	.byte	0x02, 0x4c
        /*0072*/ 	.byte	0x01
	.zero		1


	//----- nvinfo : EIATTR_EXTERNS
	.align		4
        /*0074*/ 	.byte	0x04, 0x0f
        /*0076*/ 	.short	(.L_160 - .L_159)


	//   ....[0]....
	.align		4
.L_159:
        /*0078*/ 	.word	index@(vprintf)


	//----- nvinfo : EIATTR_MERCURY_ISA_VERSION
	.align		4
.L_160:
        /*007c*/ 	.byte	0x03, 0x5f
        /*007e*/ 	.short	0x0101


	//----- nvinfo : EIATTR_VRC_CTA_INIT_COUNT
	.align		4
        /*0080*/ 	.byte	0x02, 0x4a
	.zero		1
	.zero		1


	//----- nvinfo : EIATTR_SYSCALL_OFFSETS
	.align		4
        /*0084*/ 	.byte	0x04, 0x46
        /*0086*/ 	.short	(.L_162 - .L_161)


	//   ....[0]....
.L_161:
        /*0088*/ 	.word	0x000001a0


	//----- nvinfo : EIATTR_EXIT_INSTR_OFFSETS
	.align		4
.L_162:
        /*008c*/ 	.byte	0x04, 0x1c
        /*008e*/ 	.short	(.L_164 - .L_163)


	//   ....[0]....
.L_163:
        /*0090*/ 	.word	0x00000080


	//   ....[1]....
        /*0094*/ 	.word	0x000001d0


	//----- nvinfo : EIATTR_CRS_STACK_SIZE
	.align		4
.L_164:
        /*0098*/ 	.byte	0x04, 0x1e
        /*009a*/ 	.short	(.L_166 - .L_165)
.L_165:
        /*009c*/ 	.word	0x00000000


	//----- nvinfo : EIATTR_CBANK_PARAM_SIZE
	.align		4
.L_166:
        /*00a0*/ 	.byte	0x03, 0x19
        /*00a2*/ 	.short	0x0024


	//----- nvinfo : EIATTR_PARAM_CBANK
	.align		4
        /*00a4*/ 	.byte	0x04, 0x0a
        /*00a6*/ 	.short	(.L_168 - .L_167)
	.align		4
.L_167:
        /*00a8*/ 	.word	index@(.nv.constant0._Z11swat_print0PclS_lss)
        /*00ac*/ 	.short	0x0380
        /*00ae*/ 	.short	0x0024


	//----- nvinfo : EIATTR_SW_WAR
	.align		4
.L_168:
        /*00b0*/ 	.byte	0x04, 0x36
        /*00b2*/ 	.short	(.L_170 - .L_169)
.L_169:
        /*00b4*/ 	.word	0x00000008
.L_170:


//--------------------- .nv.info._Z5swat1PclS_lss --------------------------
	.section	.nv.info._Z5swat1PclS_lss,"",@"SHT_CUDA_INFO"
	.sectionflags	@""
	.align	4


	//----- nvinfo : EIATTR_CUDA_API_VERSION
	.align		4
        /*0000*/ 	.byte	0x04, 0x37
        /*0002*/ 	.short	(.L_172 - .L_171)
.L_171:
        /*0004*/ 	.word	0x00000082


	//----- nvinfo : EIATTR_KPARAM_INFO
	.align		4
.L_172:
        /*0008*/ 	.byte	0x04, 0x17
        /*000a*/ 	.short	(.L_174 - .L_173)
.L_173:
        /*000c*/ 	.word	0x00000000
        /*0010*/ 	.short	0x0005
        /*0012*/ 	.short	0x0022
        /*0014*/ 	.byte	0x00, 0xf0, 0x09, 0x00


	//----- nvinfo : EIATTR_KPARAM_INFO
	.align		4
.L_174:
        /*0018*/ 	.byte	0x04, 0x17
        /*001a*/ 	.short	(.L_176 - .L_175)
.L_175:
        /*001c*/ 	.word	0x00000000
        /*0020*/ 	.short	0x0004
        /*0022*/ 	.short	0x0020
        /*0024*/ 	.byte	0x00, 0xf0, 0x09, 0x00


	//----- nvinfo : EIATTR_KPARAM_INFO
	.align		4
.L_176:
        /*0028*/ 	.byte	0x04, 0x17
        /*002a*/ 	.short	(.L_178 - .L_177)
.L_177:
        /*002c*/ 	.word	0x00000000
        /*0030*/ 	.short	0x0003
        /*0032*/ 	.short	0x0018
        /*0034*/ 	.byte	0x00, 0xf0, 0x21, 0x00


	//----- nvinfo : EIATTR_KPARAM_INFO
	.align		4
.L_178:
        /*0038*/ 	.byte	0x04, 0x17
        /*003a*/ 	.short	(.L_180 - .L_179)
.L_179:
        /*003c*/ 	.word	0x00000000
        /*0040*/ 	.short	0x0002
        /*0042*/ 	.short	0x0010
        /*0044*/ 	.byte	0x00, 0xf5, 0x21, 0x00


	//----- nvinfo : EIATTR_KPARAM_INFO
	.align		4
.L_180:
        /*0048*/ 	.byte	0x04, 0x17
        /*004a*/ 	.short	(.L_182 - .L_181)
.L_181:
        /*004c*/ 	.word	0x00000000
        /*0050*/ 	.short	0x0001
        /*0052*/ 	.short	0x0008
        /*0054*/ 	.byte	0x00, 0xf0, 0x21, 0x00


	//----- nvinfo : EIATTR_KPARAM_INFO
	.align		4
.L_182:
        /*0058*/ 	.byte	0x04, 0x17
        /*005a*/ 	.short	(.L_184 - .L_183)
.L_183:
        /*005c*/ 	.word	0x00000000
        /*0060*/ 	.short	0x0000
        /*0062*/ 	.short	0x0000
        /*0064*/ 	.byte	0x00, 0xf5, 0x21, 0x00


	//----- nvinfo : EIATTR_SPARSE_MMA_MASK
	.align		4
.L_184:
        /*0068*/ 	.byte	0x03, 0x50
        /*006a*/ 	.short	0x0000


	//----- nvinfo : EIATTR_MAXREG_COUNT
	.align		4
        /*006c*/ 	.byte	0x03, 0x1b
        /*006e*/ 	.short	0x00ff


	//----- nvinfo : EIATTR_NUM_BARRIERS
	.align		4
        /*0070*/ 	.byte	0x02, 0x4c
        /*0072*/ 	.byte	0x01
	.zero		1


	//----- nvinfo : EIATTR_MERCURY_ISA_VERSION
	.align		4
        /*0074*/ 	.byte	0x03, 0x5f
        /*0076*/ 	.short	0x0101


	//----- nvinfo : EIATTR_VRC_CTA_INIT_COUNT
	.align		4
        /*0078*/ 	.byte	0x02, 0x4a
	.zero		1
	.zero		1


	//----- nvinfo : EIATTR_EXIT_INSTR_OFFSETS
	.align		4
        /*007c*/ 	.byte	0x04, 0x1c
        /*007e*/ 	.short	(.L_186 - .L_185)


	//   ....[0]....
.L_185:
        /*0080*/ 	.word	0x00001230


	//   ....[1]....
        /*0084*/ 	.word	0x00001d40


	//----- nvinfo : EIATTR_CRS_STACK_SIZE
	.align		4
.L_186:
        /*0088*/ 	.byte	0x04, 0x1e
        /*008a*/ 	.short	(.L_188 - .L_187)
.L_187:
        /*008c*/ 	.word	0x00000000


	//----- nvinfo : EIATTR_CBANK_PARAM_SIZE
	.align		4
.L_188:
        /*0090*/ 	.byte	0x03, 0x19
        /*0092*/ 	.short	0x0024


	//----- nvinfo : EIATTR_PARAM_CBANK
	.align		4
        /*0094*/ 	.byte	0x04, 0x0a
        /*0096*/ 	.short	(.L_190 - .L_189)
	.align		4
.L_189:
        /*0098*/ 	.word	index@(.nv.constant0._Z5swat1PclS_lss)
        /*009c*/ 	.short	0x0380
        /*009e*/ 	.short	0x0024


	//----- nvinfo : EIATTR_SW_WAR
	.align		4
.L_190:
        /*00a0*/ 	.byte	0x04, 0x36
        /*00a2*/ 	.short	(.L_192 - .L_191)
.L_191:
        /*00a4*/ 	.word	0x00000008
.L_192:


//--------------------- .nv.info._Z5swat6PclS_lss --------------------------
	.section	.nv.info._Z5swat6PclS_lss,"",@"SHT_CUDA_INFO"
	.sectionflags	@""
	.align	4


	//----- nvinfo : EIATTR_CUDA_API_VERSION
	.align		4
        /*0000*/ 	.byte	0x04, 0x37
        /*0002*/ 	.short	(.L_194 - .L_193)
.L_193:
        /*0004*/ 	.word	0x00000082


	//----- nvinfo : EIATTR_KPARAM_INFO
	.align		4
.L_194:
        /*0008*/ 	.byte	0x04, 0x17
        /*000a*/ 	.short	(.L_196 - .L_195)
.L_195:
        /*000c*/ 	.word	0x00000000
        /*0010*/ 	.short	0x0005
        /*0012*/ 	.short	0x0022
        /*0014*/ 	.byte	0x00, 0xf0, 0x09, 0x00


	//----- nvinfo : EIATTR_KPARAM_INFO
	.align		4
.L_196:
        /*0018*/ 	.byte	0x04, 0x17
        /*001a*/ 	.short	(.L_198 - .L_197)
.L_197:
        /*001c*/ 	.word	0x00000000
        /*0020*/ 	.short	0x0004
        /*0022*/ 	.short	0x0020
        /*0024*/ 	.byte	0x00, 0xf0, 0x09, 0x00


	//----- nvinfo : EIATTR_KPARAM_INFO
	.align		4
.L_198:
        /*0028*/ 	.byte	0x04, 0x17
        /*002a*/ 	.short	(.L_200 - .L_199)
.L_199:
        /*002c*/ 	.word	0x00000000
        /*0030*/ 	.short	0x0003
        /*0032*/ 	.short	0x0018
        /*0034*/ 	.byte	0x00, 0xf0, 0x21, 0x00


	//----- nvinfo : EIATTR_KPARAM_INFO
	.align		4
.L_200:
        /*0038*/ 	.byte	0x04, 0x17
        /*003a*/ 	.short	(.L_202 - .L_201)
.L_201:
        /*003c*/ 	.word	0x00000000
        /*0040*/ 	.short	0x0002
        /*0042*/ 	.short	0x0010
        /*0044*/ 	.byte	0x00, 0xf5, 0x21, 0x00


	//----- nvinfo : EIATTR_KPARAM_INFO
	.align		4
.L_202:
        /*0048*/ 	.byte	0x04, 0x17
        /*004a*/ 	.short	(.L_204 - .L_203)
.L_203:
        /*004c*/ 	.word	0x00000000
        /*0050*/ 	.short	0x0001
        /*0052*/ 	.short	0x0008
        /*0054*/ 	.byte	0x00, 0xf0, 0x21, 0x00


	//----- nvinfo : EIATTR_KPARAM_INFO
	.align		4
.L_204:
        /*0058*/ 	.byte	0x04, 0x17
        /*005a*/ 	.short	(.L_206 - .L_205)
.L_205:
        /*005c*/ 	.word	0x00000000
        /*0060*/ 	.short	0x0000
        /*0062*/ 	.short	0x0000
        /*0064*/ 	.byte	0x00, 0xf5, 0x21, 0x00


	//----- nvinfo : EIATTR_SPARSE_MMA_MASK
	.align		4
.L_206:
        /*0068*/ 	.byte	0x03, 0x50
        /*006a*/ 	.short	0x0000


	//----- nvinfo : EIATTR_MAXREG_COUNT
	.align		4
        /*006c*/ 	.byte	0x03, 0x1b
        /*006e*/ 	.short	0x00ff


	//----- nvinfo : EIATTR_MERCURY_ISA_VERSION
	.align		4
        /*0070*/ 	.byte	0x03, 0x5f
        /*0072*/ 	.short	0x0101


	//----- nvinfo : EIATTR_VRC_CTA_INIT_COUNT
	.align		4
        /*0074*/ 	.byte	0x02, 0x4a
	.zero		1
	.zero		1


	//----- nvinfo : EIATTR_EXIT_INSTR_OFFSETS
	.align		4
        /*0078*/ 	.byte	0x04, 0x1c
        /*007a*/ 	.short	(.L_208 - .L_207)


	//   ....[0]....
.L_207:
        /*007c*/ 	.word	0x00000b90


	//   ....[1]....
        /*0080*/ 	.word	0x00001ba0


	//----- nvinfo : EIATTR_CBANK_PARAM_SIZE
	.align		4
.L_208:
        /*0084*/ 	.byte	0x03, 0x19
        /*0086*/ 	.short	0x0024


	//----- nvinfo : EIATTR_PARAM_CBANK
	.align		4
        /*0088*/ 	.byte	0x04, 0x0a
        /*008a*/ 	.short	(.L_210 - .L_209)
	.align		4
.L_209:
        /*008c*/ 	.word	index@(.nv.constant0._Z5swat6PclS_lss)
        /*0090*/ 	.short	0x0380
        /*0092*/ 	.short	0x0024


	//----- nvinfo : EIATTR_SW_WAR
	.align		4
.L_210:
        /*0094*/ 	.byte	0x04, 0x36
        /*0096*/ 	.short	(.L_212 - .L_211)
.L_211:
        /*0098*/ 	.word	0x00000008
.L_212:


//--------------------- .nv.callgraph             --------------------------
	.section	.nv.callgraph,"",@"SHT_CUDA_CALLGRAPH"
	.align	4
	.sectionentsize	8
	.align		4
        /*0000*/ 	.word	0x00000000
	.align		4
        /*0004*/ 	.word	0xffffffff
	.align		4
        /*0008*/ 	.word	index@(_Z5swat3PclS_lss)
	.align		4
        /*000c*/ 	.word	index@(vprintf)
	.align		4
        /*0010*/ 	.word	index@(_Z5swat2PclS_lss)
	.align		4
        /*0014*/ 	.word	index@(vprintf)
	.align		4
        /*0018*/ 	.word	index@(_Z11swat_print0PclS_lss)
	.align		4
        /*001c*/ 	.word	index@(vprintf)
	.align		4
        /*0020*/ 	.word	0x00000000
	.align		4
        /*0024*/ 	.word	0xfffffffe
	.align		4
        /*0028*/ 	.word	0x00000000
	.align		4
        /*002c*/ 	.word	0xfffffffd
	.align		4
        /*0030*/ 	.word	0x00000000
	.align		4
        /*0034*/ 	.word	0xfffffffc


//--------------------- .nv.constant4             --------------------------
	.section	.nv.constant4,"a",@progbits
	.align	8
	.align		8
.nv.constant4:
        /*0000*/ 	.dword	vprintf
	.align		8
        /*0008*/ 	.dword	$str
	.align		8
        /*0010*/ 	.dword	$str$1
	.align		8
        /*0018*/ 	.dword	$str$2


//--------------------- .text._Z5swat3PclS_lss    --------------------------
	.section	.text._Z5swat3PclS_lss,"ax",@progbits
	.align	128
        .global         _Z5swat3PclS_lss
        .type           _Z5swat3PclS_lss,@function
        .size           _Z5swat3PclS_lss,(.L_x_279 - _Z5swat3PclS_lss)
        .other          _Z5swat3PclS_lss,@"STO_CUDA_ENTRY STV_DEFAULT"
_Z5swat3PclS_lss:
.text._Z5swat3PclS_lss:
[----:B------:R-:W0:Y:S01]  /*0000*/  LDC R1, c[0x0][0x37c] ;  /* 0x0000df00ff017b82 */ /* 0x000e220000000800 */
[----:B------:R-:W1:Y:S01]  /*0010*/  S2R R22, SR_TID.X ;  /* 0x0000000000167919 */ /* 0x000e620000002100 */
[----:B------:R-:W1:Y:S01]  /*0020*/  LDCU.64 UR4, c[0x0][0x388] ;  /* 0x00007100ff0477ac */ /* 0x000e620008000a00 */
[----:B0-----:R-:W-:Y:S01]  /*0030*/  VIADD R1, R1, 0xffffffe0 ;  /* 0xffffffe001017836 */ /* 0x001fe20000000000 */
[----:B------:R-:W0:Y:S01]  /*0040*/  LDCU.64 UR36, c[0x0][0x358] ;  /* 0x00006b00ff2477ac */ /* 0x000e220008000a00 */
[----:B-1----:R-:W-:-:S04]  /*0050*/  ISETP.GE.U32.AND P0, PT, R22, UR4, PT ;  /* 0x0000000416007c0c */ /* 0x002fc8000bf06070 */
[----:B------:R-:W-:-:S13]  /*0060*/  ISETP.GE.AND.EX P0, PT, RZ, UR5, PT, P0 ;  /* 0x00000005ff007c0c */ /* 0x000fda000bf06300 */
[----:B------:R-:W1:Y:S02]  /*0070*/  @!P0 LDC.64 R2, c[0x0][0x380] ;  /* 0x0000e000ff028b82 */ /* 0x000e640000000a00 */
[----:B-1----:R-:W-:-:S05]  /*0080*/  @!P0 IADD3 R2, P1, PT, R22, R2, RZ ;  /* 0x0000000216028210 */ /* 0x002fca0007f3e0ff */
[----:B------:R-:W-:-:S06]  /*0090*/  @!P0 IMAD.X R3, RZ, RZ, R3, P1 ;  /* 0x000000ffff038224 */ /* 0x000fcc00008e0603 */
[----:B0-----:R0:W2:Y:S01]  /*00a0*/  @!P0 LDG.E.U8 R3, desc[UR36][R2.64] ;  /* 0x0000002402038981 */ /* 0x0010a2000c1e1100 */
[----:B------:R-:W1:Y:S01]  /*00b0*/  S2UR UR6, SR_CgaCtaId ;  /* 0x00000000000679c3 */ /* 0x000e620000008800 */
[----:B------:R-:W-:Y:S01]  /*00c0*/  UMOV UR39, 0x400 ;  /* 0x0000040000277882 */ /* 0x000fe20000000000 */
[----:B------:R-:W3:Y:S01]  /*00d0*/  LDCU UR7, c[0x0][0x2f8] ;  /* 0x00005f00ff0777ac */ /* 0x000ee20008000800 */
[----:B------:R-:W4:Y:S01]  /*00e0*/  S2R R18, SR_CTAID.Y ;  /* 0x0000000000127919 */ /* 0x000f220000002600 */
[----:B------:R-:W-:Y:S01]  /*00f0*/  BSSY.RECONVERGENT B6, `(.L_x_0) ;  /* 0x0000031000067945 */ /* 0x000fe20003800200 */
[----:B------:R-:W-:Y:S02]  /*0100*/  UIADD3 UR5, UPT, UPT, UR39, 0x3004, URZ ;  /* 0x0000300427057890 */ /* 0x000fe4000fffe0ff */
[----:B------:R-:W-:Y:S01]  /*0110*/  UIADD3 UR4, UPT, UPT, UR39, 0x5006, URZ ;  /* 0x0000500627047890 */ /* 0x000fe2000fffe0ff */
[----:B------:R-:W4:Y:S01]  /*0120*/  S2UR UR40, SR_CTAID.X ;  /* 0x00000000002879c3 */ /* 0x000f220000002500 */
[----:B------:R-:W-:Y:S01]  /*0130*/  UIADD3 UR38, UPT, UPT, UR39, 0x1002, URZ ;  /* 0x0000100227267890 */ /* 0x000fe2000fffe0ff */
[----:B------:R-:W5:Y:S06]  /*0140*/  LDCU UR8, c[0x0][0x2fc] ;  /* 0x00005f80ff0877ac */ /* 0x000f6c0008000800 */
[----:B------:R-:W4:Y:S01]  /*0150*/  LDC R10, c[0x0][0x360] ;  /* 0x0000d800ff0a7b82 */ /* 0x000f220000000800 */
[----:B---3--:R-:W-:Y:S01]  /*0160*/  IADD3 R6, P1, PT, R1, UR7, RZ ;  /* 0x0000000701067c10 */ /* 0x008fe2000ff3e0ff */
[----:B-1----:R-:W-:-:S02]  /*0170*/  ULEA UR5, UR6, UR5, 0x18 ;  /* 0x0000000506057291 */ /* 0x002fc4000f8ec0ff */
[----:B------:R-:W-:Y:S02]  /*0180*/  ULEA UR4, UR6, UR4, 0x18 ;  /* 0x0000000406047291 */ /* 0x000fe4000f8ec0ff */
[----:B------:R-:W-:Y:S02]  /*0190*/  ULEA UR38, UR6, UR38, 0x18 ;  /* 0x0000002606267291 */ /* 0x000fe4000f8ec0ff */
[----:B------:R-:W-:Y:S01]  /*01a0*/  ULEA UR39, UR6, UR39, 0x18 ;  /* 0x0000002706277291 */ /* 0x000fe2000f8ec0ff */
[----:B------:R-:W-:Y:S02]  /*01b0*/  IMAD.U32 R19, RZ, RZ, UR5 ;  /* 0x00000005ff137e24 */ /* 0x000fe4000f8e00ff */
[----:B------:R-:W-:Y:S01]  /*01c0*/  IMAD.U32 R17, RZ, RZ, UR4 ;  /* 0x00000004ff117e24 */ /* 0x000fe2000f8e00ff */
[C---:B------:R-:W-:Y:S01]  /*01d0*/  LEA R0, R22.reuse, UR38, 0x1 ;  /* 0x0000002616007c11 */ /* 0x040fe2000f8e08ff */
[C---:B------:R-:W-:Y:S02]  /*01e0*/  IMAD R16, R22.reuse, 0x2, R19 ;  /* 0x0000000216107824 */ /* 0x040fe400078e0213 */
[----:B0-----:R-:W-:-:S02]  /*01f0*/  IMAD R2, R22, 0x2, R17 ;  /* 0x0000000216027824 */ /* 0x001fc400078e0211 */
[----:B-----5:R-:W-:Y:S02]  /*0200*/  IMAD.X R7, RZ, RZ, UR8, P1 ;  /* 0x00000008ff077e24 */ /* 0x020fe400088e06ff */
[----:B----4-:R-:W-:Y:S01]  /*0210*/  IMAD R18, R18, R10, UR40 ;  /* 0x0000002812127e24 */ /* 0x010fe2000f8e020a */
[----:B--2---:R0:W-:Y:S04]  /*0220*/  @!P0 STS.U8 [R22+UR39], R3 ;  /* 0x0000000316008988 */ /* 0x0041e80008000027 */
[----:B------:R0:W-:Y:S04]  /*0230*/  @!P0 STS.U16 [R0], RZ ;  /* 0x000000ff00008388 */ /* 0x0001e80000000400 */
[----:B------:R0:W-:Y:S04]  /*0240*/  @!P0 STS.U16 [R16], RZ ;  /* 0x000000ff10008388 */ /* 0x0001e80000000400 */
[----:B------:R0:W-:Y:S01]  /*0250*/  @!P0 STS.U16 [R2], RZ ;  /* 0x000000ff02008388 */ /* 0x0001e20000000400 */
[----:B------:R-:W-:Y:S01]  /*0260*/  BAR.SYNC.DEFER_BLOCKING 0x0 ;  /* 0x0000000000007b1d */ /* 0x000fe20000010000 */
[----:B------:R-:W-:-:S13]  /*0270*/  ISETP.NE.AND P0, PT, R22, RZ, PT ;  /* 0x000000ff1600720c */ /* 0x000fda0003f05270 */
[----:B0-----:R-:W-:Y:S05]  /*0280*/  @P0 BRA `(.L_x_1) ;  /* 0x00000000005c0947 */ /* 0x001fea0003800000 */
[----:B------:R-:W0:Y:S01]  /*0290*/  LDCU.64 UR6, c[0x0][0x398] ;  /* 0x00007300ff0677ac */ /* 0x000e220008000a00 */
[----:B------:R-:W-:Y:S01]  /*02a0*/  IMAD.U32 R8, RZ, RZ, UR40 ;  /* 0x00000028ff087e24 */ /* 0x000fe2000f8e00ff */
[----:B------:R-:W-:Y:S01]  /*02b0*/  MOV R12, 0x0 ;  /* 0x00000000000c7802 */ /* 0x000fe20000000f00 */
[----:B------:R-:W-:Y:S02]  /*02c0*/  IMAD.MOV.U32 R11, RZ, RZ, RZ ;  /* 0x000000ffff0b7224 */ /* 0x000fe400078e00ff */
[----:B------:R-:W-:-:S03]  /*02d0*/  IMAD.MOV.U32 R9, RZ, RZ, RZ ;  /* 0x000000ffff097224 */ /* 0x000fc600078e00ff */
[----:B------:R-:W1:Y:S02]  /*02e0*/  LDC.64 R12, c[0x4][R12] ;  /* 0x010000000c0c7b82 */ /* 0x000e640000000a00 */
[----:B------:R2:W-:Y:S01]  /*02f0*/  STL.128 [R1], R8 ;  /* 0x0000000801007387 */ /* 0x0005e20000100c00 */
[----:B0-----:R-:W-:-:S04]  /*0300*/  USHF.R.S32.HI UR4, URZ, 0x1f, UR7 ;  /* 0x0000001fff047899 */ /* 0x001fc80008011407 */
[----:B------:R-:W-:-:S04]  /*0310*/  ULEA.HI UR4, UP0, UR4, UR6, URZ, 0xc ;  /* 0x0000000604047291 */ /* 0x000fc8000f8160ff */
[----:B------:R-:W-:Y:S01]  /*0320*/  UIADD3.X UR5, UPT, UPT, URZ, UR7, URZ, UP0, !UPT ;  /* 0x00000007ff057290 */ /* 0x000fe200087fe4ff */
[----:B--2---:R-:W-:-:S03]  /*0330*/  IMAD.MOV.U32 R8, RZ, RZ, R18 ;  /* 0x000000ffff087224 */ /* 0x004fc600078e0012 */
[----:B------:R-:W-:Y:S02]  /*0340*/  USHF.R.S64 UR4, UR4, 0xc, UR5 ;  /* 0x0000000c04047899 */ /* 0x000fe40008001005 */
[----:B------:R-:W-:-:S04]  /*0350*/  USHF.R.S32.HI UR5, URZ, 0xc, UR5 ;  /* 0x0000000cff057899 */ /* 0x000fc80008011405 */
[----:B------:R-:W-:Y:S02]  /*0360*/  IMAD.U32 R0, RZ, RZ, UR4 ;  /* 0x00000004ff007e24 */ /* 0x000fe4000f8e00ff */
[----:B------:R-:W-:Y:S02]  /*0370*/  IMAD.U32 R3, RZ, RZ, UR5 ;  /* 0x00000005ff037e24 */ /* 0x000fe4000f8e00ff */
[----:B------:R-:W-:Y:S02]  /*0380*/  IMAD.MOV.U32 R10, RZ, RZ, R0 ;  /* 0x000000ffff0a7224 */ /* 0x000fe400078e0000 */
[----:B------:R-:W-:Y:S01]  /*0390*/  IMAD.MOV.U32 R11, RZ, RZ, R3 ;  /* 0x000000ffff0b7224 */ /* 0x000fe200078e0003 */
[----:B------:R-:W0:Y:S04]  /*03a0*/  LDCU.64 UR4, c[0x4][0x18] ;  /* 0x01000300ff0477ac */ /* 0x000e280008000a00 */
[----:B------:R2:W-:Y:S01]  /*03b0*/  STL.128 [R1+0x10], R8 ;  /* 0x0000100801007387 */ /* 0x0005e20000100c00 */
[----:B0-----:R-:W-:-:S02]  /*03c0*/  IMAD.U32 R4, RZ, RZ, UR4 ;  /* 0x00000004ff047e24 */ /* 0x001fc4000f8e00ff */
[----:B-12---:R-:W-:-:S07]  /*03d0*/  IMAD.U32 R5, RZ, RZ, UR5 ;  /* 0x00000005ff057e24 */ /* 0x006fce000f8e00ff */
[----:B------:R-:W-:-:S07]  /*03e0*/  LEPC R20, `(.L_x_1) ;  /* 0x000000001014794e */ /* 0x000fce0000000000 */
[----:B------:R-:W-:Y:S05]  /*03f0*/  CALL.ABS.NOINC R12 ;  /* 0x000000000c007343 */ /* 0x000fea0003c00000 */
.L_x_1:
[----:B------:R-:W-:Y:S05]  /*0400*/  BSYNC.RECONVERGENT B6 ;  /* 0x0000000000067941 */ /* 0x000fea0003800200 */
.L_x_0:
[----:B------:R-:W0:Y:S02]  /*0410*/  LDCU.64 UR6, c[0x0][0x398] ;  /* 0x00007300ff0677ac */ /* 0x000e240008000a00 */
[----:B0-----:R-:W-:-:S04]  /*0420*/  USHF.R.S32.HI UR4, URZ, 0x1f, UR7 ;  /* 0x0000001fff047899 */ /* 0x001fc80008011407 */
[----:B------:R-:W-:-:S04]  /*0430*/  ULEA.HI UR4, UP0, UR4, UR6, URZ, 0xc ;  /* 0x0000000604047291 */ /* 0x000fc8000f8160ff */
[----:B------:R-:W-:-:S04]  /*0440*/  UIADD3.X UR7, UPT, UPT, URZ, UR7, URZ, UP0, !UPT ;  /* 0x00000007ff077290 */ /* 0x000fc800087fe4ff */
[----:B------:R-:W-:Y:S02]  /*0450*/  USHF.R.S64 UR4, UR4, 0xc, UR7 ;  /* 0x0000000c04047899 */ /* 0x000fe40008001007 */
[----:B------:R-:W-:-:S04]  /*0460*/  USHF.R.S32.HI UR7, URZ, 0xc, UR7 ;  /* 0x0000000cff077899 */ /* 0x000fc80008011407 */
[----:B------:R-:W-:Y:S02]  /*0470*/  ISETP.LT.U32.AND P0, PT, R18, UR4, PT ;  /* 0x0000000412007c0c */ /* 0x000fe4000bf01070 */
[----:B------:R-:W-:-:S05]  /*0480*/  IMAD.U32 R0, RZ, RZ, UR7 ;  /* 0x00000007ff007e24 */ /* 0x000fca000f8e00ff */
[----:B------:R-:W-:-:S13]  /*0490*/  ISETP.GT.AND.EX P0, PT, R0, RZ, PT, P0 ;  /* 0x000000ff0000720c */ /* 0x000fda0003f04300 */
[----:B------:R-:W-:Y:S05]  /*04a0*/  @!P0 EXIT ;  /* 0x000000000000894d */ /* 0x000fea0003800000 */
[----:B------:R-:W0:Y:S01]  /*04b0*/  LDC.64 R6, c[0x0][0x388] ;  /* 0x0000e200ff067b82 */ /* 0x000e220000000a00 */
[----:B------:R-:W-:Y:S01]  /*04c0*/  LOP3.LUT R5, RZ, R22, RZ, 0x33, !PT ;  /* 0x00000016ff057212 */ /* 0x000fe200078e33ff */
[----:B------:R-:W-:Y:S01]  /*04d0*/  IMAD.SHL.U32 R13, R18, 0x1000, RZ ;  /* 0x00001000120d7824 */ /* 0x000fe200078e00ff */
[----:B------:R-:W-:-:S05]  /*04e0*/  SHF.R.U32.HI R15, RZ, 0x14, R18 ;  /* 0x00000014ff0f7819 */ /* 0x000fca0000011612 */
[----:B------:R-:W1:Y:S01]  /*04f0*/  LDC.U16 R0, c[0x0][0x3a0] ;  /* 0x0000e800ff007b82 */ /* 0x000e620000000400 */
[----:B------:R-:W-:-:S07]  /*0500*/  IMAD.MOV.U32 R8, RZ, RZ, R15 ;  /* 0x000000ffff087224 */ /* 0x000fce00078e000f */
[----:B------:R-:W2:Y:S01]  /*0510*/  LDC.U16 R3, c[0x0][0x3a2] ;  /* 0x0000e880ff037b82 */ /* 0x000ea20000000400 */
[-C--:B0-----:R-:W-:Y:S01]  /*0520*/  IADD3 RZ, P1, PT, -R22, R6.reuse, RZ ;  /* 0x0000000616ff7210 */ /* 0x081fe20007f3e1ff */
[----:B------:R-:W-:Y:S01]  /*0530*/  IMAD R18, R6, 0x2, R19 ;  /* 0x0000000206127824 */ /* 0x000fe200078e0213 */
[----:B------:R-:W-:Y:S02]  /*0540*/  IADD3 R4, P0, PT, R5, R6, RZ ;  /* 0x0000000605047210 */ /* 0x000fe40007f1e0ff */
[C---:B------:R-:W-:Y:S02]  /*0550*/  IADD3.X R6, PT, PT, R7.reuse, -0x1, RZ, P1, !PT ;  /* 0xffffffff07067810 */ /* 0x040fe40000ffe4ff */
[----:B------:R-:W-:Y:S02]  /*0560*/  IADD3.X R5, PT, PT, R7, -0x1, RZ, P0, !PT ;  /* 0xffffffff07057810 */ /* 0x000fe400007fe4ff */
[----:B-1----:R-:W-:-:S07]  /*0570*/  LOP3.LUT R7, R13, 0xfff, RZ, 0xfc, !PT ;  /* 0x00000fff0d077812 */ /* 0x002fce00078efcff */
.L_x_25:
[----:B0-----:R-:W0:Y:S01]  /*0580*/  S2R R21, SR_TID.X ;  /* 0x0000000000157919 */ /* 0x001e220000002100 */
[----:B------:R-:W0:Y:S01]  /*0590*/  LDC.64 R10, c[0x0][0x388] ;  /* 0x0000e200ff0a7b82 */ /* 0x000e220000000a00 */
[----:B-1----:R-:W1:Y:S01]  /*05a0*/  LDCU.64 UR4, c[0x0][0x390] ;  /* 0x00007200ff0477ac */ /* 0x002e620008000a00 */
[C---:B------:R-:W-:Y:S01]  /*05b0*/  ISETP.NE.U32.AND P0, PT, R13.reuse, R7, PT ;  /* 0x000000070d00720c */ /* 0x040fe20003f05070 */
[----:B------:R-:W-:Y:S03]  /*05c0*/  BSSY.RECONVERGENT B0, `(.L_x_2) ;  /* 0x00000af000007945 */ /* 0x000fe60003800200 */
[----:B------:R-:W-:Y:S02]  /*05d0*/  ISETP.NE.AND.EX P0, PT, R8, R15, PT, P0 ;  /* 0x0000000f0800720c */ /* 0x000fe40003f05300 */
[C---:B-1----:R-:W-:Y:S02]  /*05e0*/  IADD3 R26, P2, PT, R13.reuse, UR4, RZ ;  /* 0x000000040d1a7c10 */ /* 0x042fe4000ff5e0ff */
[----:B------:R-:W-:-:S02]  /*05f0*/  IADD3 R13, P3, PT, R13, 0x1, RZ ;  /* 0x000000010d0d7810 */ /* 0x000fc40007f7e0ff */
[----:B------:R-:W-:-:S03]  /*0600*/  IADD3.X R27, PT, PT, R8, UR5, RZ, P2, !PT ;  /* 0x00000005081b7c10 */ /* 0x000fc600097fe4ff */
[----:B------:R-:W-:Y:S01]  /*0610*/  IMAD.X R8, RZ, RZ, R8, P3 ;  /* 0x000000ffff087224 */ /* 0x000fe200018e0608 */
[----:B0-----:R-:W-:-:S04]  /*0620*/  ISETP.GE.U32.AND P1, PT, R21, R10, PT ;  /* 0x0000000a1500720c */ /* 0x001fc80003f26070 */
[----:B------:R-:W-:-:S13]  /*0630*/  ISETP.GE.AND.EX P1, PT, RZ, R11, PT, P1 ;  /* 0x0000000bff00720c */ /* 0x000fda0003f26310 */
[----:B---34-:R-:W-:Y:S05]  /*0640*/  @P1 BRA `(.L_x_3) ;  /* 0x0000000800981947 */ /* 0x018fea0003800000 */
[----:B------:R0:W5:Y:S01]  /*0650*/  LDG.E.U8 R9, desc[UR36][R26.64] ;  /* 0x000000241a097981 */ /* 0x000162000c1e1100 */
[----:B------:R-:W-:Y:S01]  /*0660*/  LOP3.LUT R25, R4, 0xc00, RZ, 0xc0, !PT ;  /* 0x00000c0004197812 */ /* 0x000fe200078ec0ff */
[----:B------:R-:W-:Y:S01]  /*0670*/  BSSY.RECONVERGENT B1, `(.L_x_4) ;  /* 0x0000049000017945 */ /* 0x000fe20003800200 */
[----:B------:R-:W-:Y:S02]  /*0680*/  IMAD.MOV.U32 R24, RZ, RZ, R21 ;  /* 0x000000ffff187224 */ /* 0x000fe400078e0015 */
[----:B------:R-:W-:Y:S01]  /*0690*/  ISETP.NE.U32.AND P2, PT, R25, 0xc00, PT ;  /* 0x00000c001900780c */ /* 0x000fe20003f45070 */
[----:B------:R-:W-:-:S03]  /*06a0*/  IMAD.MOV.U32 R22, RZ, RZ, RZ ;  /* 0x000000ffff167224 */ /* 0x000fc600078e00ff */
[----:B------:R-:W-:-:S13]  /*06b0*/  ISETP.NE.AND.EX P2, PT, RZ, RZ, PT, P2 ;  /* 0x000000ffff00720c */ /* 0x000fda0003f45320 */
[----:B0-----:R-:W-:Y:S05]  /*06c0*/  @!P2 BRA `(.L_x_5) ;  /* 0x00000004000ca947 */ /* 0x001fea0003800000 */
[C---:B------:R-:W-:Y:S01]  /*06d0*/  LEA R20, R21.reuse, UR38, 0x1 ;  /* 0x0000002615147c11 */ /* 0x040fe2000f8e08ff */
[----:B------:R-:W0:Y:S01]  /*06e0*/  LDS.U16 R27, [R16+0x2] ;  /* 0x00000200101b7984 */ /* 0x000e220000000400 */
[----:B------:R-:W1:Y:S01]  /*06f0*/  LDC.U16 R12, c[0x0][0x3a0] ;  /* 0x0000e800ff0c7b82 */ /* 0x000e620000000400 */
[----:B------:R-:W-:Y:S02]  /*0700*/  LOP3.LUT R24, R21, 0x400, RZ, 0xfc, !PT ;  /* 0x0000040015187812 */ /* 0x000fe400078efcff */
[----:B------:R-:W3:Y:S05]  /*0710*/  LDS.U16 R14, [R20+0x2] ;  /* 0x00000200140e7984 */ /* 0x000eea0000000400 */
[----:B------:R-:W4:Y:S01]  /*0720*/  LDC.U16 R22, c[0x0][0x3a2] ;  /* 0x0000e880ff167b82 */ /* 0x000f220000000400 */
[----:B-1----:R-:W-:-:S05]  /*0730*/  IMAD.MOV R12, RZ, RZ, -R12 ;  /* 0x000000ffff0c7224 */ /* 0x002fca00078e0a0c */
[----:B------:R-:W-:Y:S01]  /*0740*/  PRMT R26, R12, 0x7710, RZ ;  /* 0x000077100c1a7816 */ /* 0x000fe200000000ff */
[----:B----4-:R-:W-:-:S05]  /*0750*/  IMAD.MOV R22, RZ, RZ, -R22 ;  /* 0x000000ffff167224 */ /* 0x010fca00078e0a16 */
[----:B------:R-:W-:Y:S01]  /*0760*/  PRMT R23, R22, 0x7710, RZ ;  /* 0x0000771016177816 */ /* 0x000fe200000000ff */
[----:B0-----:R-:W-:-:S04]  /*0770*/  IMAD.IADD R12, R27, 0x1, R26 ;  /* 0x000000011b0c7824 */ /* 0x001fc800078e021a */
[----:B---3--:R-:W-:-:S05]  /*0780*/  IMAD.IADD R14, R14, 0x1, R23 ;  /* 0x000000010e0e7824 */ /* 0x008fca00078e0217 */
[----:B------:R-:W-:-:S05]  /*0790*/  VIMNMX.S16x2 R14, PT, PT, R12, R14, !PT ;  /* 0x0000000e0c0e7248 */ /* 0x000fca0007fe0300 */
[----:B------:R-:W-:Y:S04]  /*07a0*/  STS.U16 [R20+0x2], R14 ;  /* 0x0000020e14007388 */ /* 0x000fe80000000400 */
[----:B------:R-:W0:Y:S04]  /*07b0*/  LDS.U8 R22, [R21+UR39] ;  /* 0x0000002715167984 */ /* 0x000e280008000000 */
[----:B------:R-:W1:Y:S01]  /*07c0*/  LDS.U16 R12, [R16] ;  /* 0x00000000100c7984 */ /* 0x000e620000000400 */
[----:B0----5:R-:W-:Y:S01]  /*07d0*/  ISETP.NE.AND P2, PT, R22, R9, PT ;  /* 0x000000091600720c */ /* 0x021fe20003f45270 */
[----:B-1----:R-:W-:-:S12]  /*07e0*/  VIADD R22, R12, 0x4 ;  /* 0x000000040c167836 */ /* 0x002fd80000000000 */
[----:B------:R-:W-:Y:S01]  /*07f0*/  @P2 IMAD.MOV R22, RZ, RZ, R12 ;  /* 0x000000ffff162224 */ /* 0x000fe200078e020c */
[----:B------:R-:W-:-:S03]  /*0800*/  ISETP.NE.U32.AND P2, PT, R25, RZ, PT ;  /* 0x000000ff1900720c */ /* 0x000fc60003f45070 */
[----:B------:R-:W-:Y:S01]  /*0810*/  VIADD R12, R22, 0xfffffffe ;  /* 0xfffffffe160c7836 */ /* 0x000fe20000000000 */
[----:B------:R-:W-:Y:S01]  /*0820*/  ISETP.NE.AND.EX P2, PT, RZ, RZ, PT, P2 ;  /* 0x000000ffff00720c */ /* 0x000fe20003f45320 */
[----:B------:R-:W-:-:S03]  /*0830*/  IMAD.MOV.U32 R22, RZ, RZ, RZ ;  /* 0x000000ffff167224 */ /* 0x000fc600078e00ff */
[----:B------:R-:W-:-:S05]  /*0840*/  VIMNMX.S16x2 R12, PT, PT, R12, R14, !PT ;  /* 0x0000000e0c0c7248 */ /* 0x000fca0007fe0300 */
[----:B------:R-:W-:-:S05]  /*0850*/  VIADD R27, R12, 0xffffffff ;  /* 0xffffffff0c1b7836 */ /* 0x000fca0000000000 */
[----:B------:R-:W-:-:S05]  /*0860*/  LOP3.LUT R27, R27, R12, RZ, 0xc0, !PT ;  /* 0x0000000c1b1b7212 */ /* 0x000fca00078ec0ff */
[----:B------:R0:W-:Y:S01]  /*0870*/  STS.U16 [R2+0x2], R27 ;  /* 0x0000021b02007388 */ /* 0x0001e20000000400 */
[----:B------:R-:W-:Y:S05]  /*0880*/  @!P2 BRA `(.L_x_5) ;  /* 0x00000000009ca947 */ /* 0x000fea0003800000 */
[----:B0-----:R-:W0:Y:S01]  /*0890*/  LDS.U16 R27, [R16+0x802] ;  /* 0x00080200101b7984 */ /* 0x001e220000000400 */
[----:B------:R-:W-:-:S03]  /*08a0*/  LOP3.LUT R24, R21, 0x800, RZ, 0xfc, !PT ;  /* 0x0000080015187812 */ /* 0x000fc600078efcff */
[----:B------:R-:W1:Y:S01]  /*08b0*/  LDS.U16 R14, [R20+0x802] ;  /* 0x00080200140e7984 */ /* 0x000e620000000400 */
[----:B0-----:R-:W-:Y:S02]  /*08c0*/  IMAD.IADD R12, R27, 0x1, R26 ;  /* 0x000000011b0c7824 */ /* 0x001fe400078e021a */
[----:B-1----:R-:W-:-:S05]  /*08d0*/  IMAD.IADD R14, R14, 0x1, R23 ;  /* 0x000000010e0e7824 */ /* 0x002fca00078e0217 */
[----:B------:R-:W-:-:S05]  /*08e0*/  VIMNMX.S16x2 R14, PT, PT, R12, R14, !PT ;  /* 0x0000000e0c0e7248 */ /* 0x000fca0007fe0300 */
[----:B------:R-:W-:Y:S04]  /*08f0*/  STS.U16 [R20+0x802], R14 ;  /* 0x0008020e14007388 */ /* 0x000fe80000000400 */
[----:B------:R-:W0:Y:S04]  /*0900*/  LDS.U8 R22, [R21+UR39+0x400] ;  /* 0x0004002715167984 */ /* 0x000e280008000000 */
[----:B------:R-:W1:Y:S01]  /*0910*/  LDS.U16 R12, [R16+0x800] ;  /* 0x00080000100c7984 */ /* 0x000e620000000400 */
[----:B0-----:R-:W-:Y:S01]  /*0920*/  ISETP.NE.AND P2, PT, R22, R9, PT ;  /* 0x000000091600720c */ /* 0x001fe20003f45270 */
[----:B-1----:R-:W-:-:S12]  /*0930*/  VIADD R22, R12, 0x4 ;  /* 0x000000040c167836 */ /* 0x002fd80000000000 */
[----:B------:R-:W-:Y:S01]  /*0940*/  @P2 IMAD.MOV R22, RZ, RZ, R12 ;  /* 0x000000ffff162224 */ /* 0x000fe200078e020c */
[----:B------:R-:W-:-:S03]  /*0950*/  ISETP.NE.U32.AND P2, PT, R25, 0x400, PT ;  /* 0x000004001900780c */ /* 0x000fc60003f45070 */
        /* <DEDUP_REMOVED lines=8> */
[----:B------:R-:W0:Y:S01]  /*09e0*/  LDS.U16 R25, [R16+0x1002] ;  /* 0x0010020010197984 */ /* 0x000e220000000400 */
[----:B------:R-:W-:-:S03]  /*09f0*/  LOP3.LUT R24, R21, 0xc00, RZ, 0xfc, !PT ;  /* 0x00000c0015187812 */ /* 0x000fc600078efcff */
[----:B------:R-:W3:Y:S01]  /*0a00*/  LDS.U16 R14, [R20+0x1002] ;  /* 0x00100200140e7984 */ /* 0x000ee20000000400 */
[----:B0-----:R-:W-:Y:S02]  /*0a10*/  IMAD.IADD R12, R25, 0x1, R26 ;  /* 0x00000001190c7824 */ /* 0x001fe400078e021a */
[----:B---3--:R-:W-:-:S05]  /*0a20*/  IMAD.IADD R14, R14, 0x1, R23 ;  /* 0x000000010e0e7824 */ /* 0x008fca00078e0217 */
[----:B------:R-:W-:-:S05]  /*0a30*/  VIMNMX.S16x2 R14, PT, PT, R12, R14, !PT ;  /* 0x0000000e0c0e7248 */ /* 0x000fca0007fe0300 */
[----:B------:R-:W-:Y:S04]  /*0a40*/  STS.U16 [R20+0x1002], R14 ;  /* 0x0010020e14007388 */ /* 0x000fe80000000400 */
[----:B------:R-:W0:Y:S04]  /*0a50*/  LDS.U8 R22, [R21+UR39+0x800] ;  /* 0x0008002715167984 */ /* 0x000e280008000000 */
[----:B------:R-:W3:Y:S01]  /*0a60*/  LDS.U16 R12, [R16+0x1000] ;  /* 0x00100000100c7984 */ /* 0x000ee20000000400 */
[----:B0-----:R-:W-:Y:S01]  /*0a70*/  ISETP.NE.AND P2, PT, R22, R9, PT ;  /* 0x000000091600720c */ /* 0x001fe20003f45270 */
[----:B---3--:R-:W-:-:S12]  /*0a80*/  VIADD R22, R12, 0x4 ;  /* 0x000000040c167836 */ /* 0x008fd80000000000 */
[----:B------:R-:W-:-:S04]  /*0a90*/  @P2 IMAD.MOV R22, RZ, RZ, R12 ;  /* 0x000000ffff162224 */ /* 0x000fc800078e020c */
[----:B------:R-:W-:Y:S02]  /*0aa0*/  VIADD R12, R22, 0xfffffffe ;  /* 0xfffffffe160c7836 */ /* 0x000fe40000000000 */
[----:B------:R-:W-:-:S03]  /*0ab0*/  IMAD.MOV.U32 R22, RZ, RZ, RZ ;  /* 0x000000ffff167224 */ /* 0x000fc600078e00ff */
[----:B------:R-:W-:-:S05]  /*0ac0*/  VIMNMX.S16x2 R12, PT, PT, R12, R14, !PT ;  /* 0x0000000e0c0c7248 */ /* 0x000fca0007fe0300 */
[----:B------:R-:W-:-:S05]  /*0ad0*/  VIADD R23, R12, 0xffffffff ;  /* 0xffffffff0c177836 */ /* 0x000fca0000000000 */
[----:B------:R-:W-:-:S05]  /*0ae0*/  LOP3.LUT R23, R23, R12, RZ, 0xc0, !PT ;  /* 0x0000000c17177212 */ /* 0x000fca00078ec0ff */
[----:B------:R3:W-:Y:S02]  /*0af0*/  STS.U16 [R2+0x1002], R23 ;  /* 0x0010021702007388 */ /* 0x0007e40000000400 */
.L_x_5:
[----:B------:R-:W-:Y:S05]  /*0b00*/  BSYNC.RECONVERGENT B1 ;  /* 0x0000000000017941 */ /* 0x000fea0003800200 */
.L_x_4:
[----:B------:R-:W-:-:S04]  /*0b10*/  ISETP.GE.U32.AND P2, PT, R4, 0xc00, PT ;  /* 0x00000c000400780c */ /* 0x000fc80003f46070 */
[----:B------:R-:W-:-:S13]  /*0b20*/  ISETP.GE.U32.AND.EX P2, PT, R5, RZ, PT, P2 ;  /* 0x000000ff0500720c */ /* 0x000fda0003f46120 */
[----:B------:R-:W-:Y:S05]  /*0b30*/  @!P2 BRA `(.L_x_3) ;  /* 0x00000004005ca947 */ /* 0x000fea0003800000 */
[----:B------:R-:W4:Y:S01]  /*0b40*/  LDC.U16 R12, c[0x0][0x3a0] ;  /* 0x0000e800ff0c7b82 */ /* 0x000f220000000400 */
[----:B01----:R-:W-:Y:S01]  /*0b50*/  IMAD.U32 R27, RZ, RZ, UR39 ;  /* 0x00000027ff1b7e24 */ /* 0x003fe2000f8e00ff */
[C---:B---3--:R-:W-:Y:S01]  /*0b60*/  LEA R23, R24.reuse, UR38, 0x1 ;  /* 0x0000002618177c11 */ /* 0x048fe2000f8e08ff */
[C---:B------:R-:W-:Y:S02]  /*0b70*/  IMAD R26, R24.reuse, 0x2, R19 ;  /* 0x00000002181a7824 */ /* 0x040fe400078e0213 */
[----:B------:R-:W-:Y:S01]  /*0b80*/  IMAD R25, R24, 0x2, R17 ;  /* 0x0000000218197824 */ /* 0x000fe200078e0211 */
[----:B------:R-:W-:Y:S01]  /*0b90*/  IADD3 R27, PT, PT, R27, 0x800, R24 ;  /* 0x000008001b1b7810 */ /* 0x000fe20007ffe018 */
[----:B------:R-:W-:Y:S01]  /*0ba0*/  VIADD R26, R26, 0x1000 ;  /* 0x000010001a1a7836 */ /* 0x000fe20000000000 */
[----:B------:R-:W0:Y:S01]  /*0bb0*/  LDC.U16 R14, c[0x0][0x3a2] ;  /* 0x0000e880ff0e7b82 */ /* 0x000e220000000400 */
[----:B------:R-:W-:Y:S02]  /*0bc0*/  VIADD R25, R25, 0x1002 ;  /* 0x0000100219197836 */ /* 0x000fe40000000000 */
[----:B------:R-:W-:-:S02]  /*0bd0*/  VIADD R23, R23, 0x1002 ;  /* 0x0000100217177836 */ /* 0x000fc40000000000 */
[----:B----4-:R-:W-:-:S05]  /*0be0*/  IMAD.MOV R12, RZ, RZ, -R12 ;  /* 0x000000ffff0c7224 */ /* 0x010fca00078e0a0c */
[----:B------:R-:W-:Y:S01]  /*0bf0*/  PRMT R21, R12, 0x7710, RZ ;  /* 0x000077100c157816 */ /* 0x000fe200000000ff */
[----:B0-----:R-:W-:-:S05]  /*0c00*/  IMAD.MOV R14, RZ, RZ, -R14 ;  /* 0x000000ffff0e7224 */ /* 0x001fca00078e0a0e */
[----:B------:R-:W-:-:S07]  /*0c10*/  PRMT R20, R14, 0x7710, RZ ;  /* 0x000077100e147816 */ /* 0x000fce00000000ff */
.L_x_6:
[----:B------:R-:W0:Y:S04]  /*0c20*/  LDS.U16 R12, [R26+-0xffe] ;  /* 0xfff002001a0c7984 */ /* 0x000e280000000400 */
[----:B------:R-:W1:Y:S01]  /*0c30*/  LDS.U16 R29, [R23+-0x1000] ;  /* 0xfff00000171d7984 */ /* 0x000e620000000400 */
[----:B0-----:R-:W-:Y:S02]  /*0c40*/  IMAD.IADD R12, R12, 0x1, R21 ;  /* 0x000000010c0c7824 */ /* 0x001fe400078e0215 */
[----:B-1----:R-:W-:-:S05]  /*0c50*/  IMAD.IADD R14, R29, 0x1, R20 ;  /* 0x000000011d0e7824 */ /* 0x002fca00078e0214 */
[----:B------:R-:W-:-:S05]  /*0c60*/  VIMNMX.S16x2 R14, PT, PT, R12, R14, !PT ;  /* 0x0000000e0c0e7248 */ /* 0x000fca0007fe0300 */
[----:B------:R-:W-:Y:S04]  /*0c70*/  STS.U16 [R23+-0x1000], R14 ;  /* 0xfff0000e17007388 */ /* 0x000fe80000000400 */
[----:B------:R-:W0:Y:S02]  /*0c80*/  LDS.U8 R12, [R27+-0x800] ;  /* 0xfff800001b0c7984 */ /* 0x000e240000000000 */
[----:B0----5:R-:W-:Y:S02]  /*0c90*/  ISETP.NE.AND P2, PT, R12, R9, PT ;  /* 0x000000090c00720c */ /* 0x021fe40003f45270 */
[----:B------:R-:W0:Y:S02]  /*0ca0*/  LDS.U16 R12, [R26+-0x1000] ;  /* 0xfff000001a0c7984 */ /* 0x000e240000000400 */
[----:B0-----:R-:W-:-:S09]  /*0cb0*/  VIADD R28, R12, 0x4 ;  /* 0x000000040c1c7836 */ /* 0x001fd20000000000 */
[----:B------:R-:W-:-:S04]  /*0cc0*/  @P2 IMAD.MOV R28, RZ, RZ, R12 ;  /* 0x000000ffff1c2224 */ /* 0x000fc800078e020c */
[----:B------:R-:W-:-:S05]  /*0cd0*/  VIADD R12, R28, 0xfffffffe ;  /* 0xfffffffe1c0c7836 */ /* 0x000fca0000000000 */
[----:B------:R-:W-:-:S05]  /*0ce0*/  VIMNMX.S16x2 R12, PT, PT, R12, R14, !PT ;  /* 0x0000000e0c0c7248 */ /* 0x000fca0007fe0300 */
[----:B------:R-:W-:-:S05]  /*0cf0*/  VIADD R29, R12, 0xffffffff ;  /* 0xffffffff0c1d7836 */ /* 0x000fca0000000000 */
[----:B------:R-:W-:-:S05]  /*0d00*/  LOP3.LUT R28, R29, R12, RZ, 0xc0, !PT ;  /* 0x0000000c1d1c7212 */ /* 0x000fca00078ec0ff */
[----:B------:R-:W-:Y:S04]  /*0d10*/  STS.U16 [R25+-0x1000], R28 ;  /* 0xfff0001c19007388 */ /* 0x000fe80000000400 */
[----:B------:R-:W0:Y:S04]  /*0d20*/  LDS.U16 R12, [R26+-0x7fe] ;  /* 0xfff802001a0c7984 */ /* 0x000e280000000400 */
[----:B------:R-:W1:Y:S01]  /*0d30*/  LDS.U16 R29, [R23+-0x800] ;  /* 0xfff80000171d7984 */ /* 0x000e620000000400 */
[----:B0-----:R-:W-:Y:S02]  /*0d40*/  IMAD.IADD R12, R12, 0x1, R21 ;  /* 0x000000010c0c7824 */ /* 0x001fe400078e0215 */
[----:B-1----:R-:W-:-:S05]  /*0d50*/  IMAD.IADD R14, R29, 0x1, R20 ;  /* 0x000000011d0e7824 */ /* 0x002fca00078e0214 */
[----:B------:R-:W-:-:S05]  /*0d60*/  VIMNMX.S16x2 R14, PT, PT, R12, R14, !PT ;  /* 0x0000000e0c0e7248 */ /* 0x000fca0007fe0300 */
[----:B------:R-:W-:Y:S04]  /*0d70*/  STS.U16 [R23+-0x800], R14 ;  /* 0xfff8000e17007388 */ /* 0x000fe80000000400 */
[----:B------:R-:W0:Y:S02]  /*0d80*/  LDS.U8 R12, [R27+-0x400] ;  /* 0xfffc00001b0c7984 */ /* 0x000e240000000000 */
[----:B0-----:R-:W-:Y:S02]  /*0d90*/  ISETP.NE.AND P2, PT, R12, R9, PT ;  /* 0x000000090c00720c */ /* 0x001fe40003f45270 */
        /* <DEDUP_REMOVED lines=8> */
[----:B------:R-:W0:Y:S04]  /*0e20*/  LDS.U16 R12, [R26+0x2] ;  /* 0x000002001a0c7984 */ /* 0x000e280000000400 */
[----:B------:R-:W1:Y:S01]  /*0e30*/  LDS.U16 R29, [R23] ;  /* 0x00000000171d7984 */ /* 0x000e620000000400 */
[----:B0-----:R-:W-:Y:S02]  /*0e40*/  IMAD.IADD R12, R12, 0x1, R21 ;  /* 0x000000010c0c7824 */ /* 0x001fe400078e0215 */
[----:B-1----:R-:W-:-:S05]  /*0e50*/  IMAD.IADD R14, R29, 0x1, R20 ;  /* 0x000000011d0e7824 */ /* 0x002fca00078e0214 */
[----:B------:R-:W-:-:S05]  /*0e60*/  VIMNMX.S16x2 R14, PT, PT, R12, R14, !PT ;  /* 0x0000000e0c0e7248 */ /* 0x000fca0007fe0300 */
[----:B------:R-:W-:Y:S04]  /*0e70*/  STS.U16 [R23], R14 ;  /* 0x0000000e17007388 */ /* 0x000fe80000000400 */
[----:B------:R-:W0:Y:S02]  /*0e80*/  LDS.U8 R12, [R27] ;  /* 0x000000001b0c7984 */ /* 0x000e240000000000 */
[----:B0-----:R-:W-:Y:S02]  /*0e90*/  ISETP.NE.AND P2, PT, R12, R9, PT ;  /* 0x000000090c00720c */ /* 0x001fe40003f45270 */
[----:B------:R-:W0:Y:S02]  /*0ea0*/  LDS.U16 R12, [R26] ;  /* 0x000000001a0c7984 */ /* 0x000e240000000400 */
[----:B0-----:R-:W-:-:S09]  /*0eb0*/  VIADD R28, R12, 0x4 ;  /* 0x000000040c1c7836 */ /* 0x001fd20000000000 */
[----:B------:R-:W-:-:S04]  /*0ec0*/  @P2 IMAD.MOV R28, RZ, RZ, R12 ;  /* 0x000000ffff1c2224 */ /* 0x000fc800078e020c */
[----:B------:R-:W-:-:S05]  /*0ed0*/  VIADD R12, R28, 0xfffffffe ;  /* 0xfffffffe1c0c7836 */ /* 0x000fca0000000000 */
[----:B------:R-:W-:-:S05]  /*0ee0*/  VIMNMX.S16x2 R12, PT, PT, R12, R14, !PT ;  /* 0x0000000e0c0c7248 */ /* 0x000fca0007fe0300 */
[----:B------:R-:W-:-:S05]  /*0ef0*/  VIADD R29, R12, 0xffffffff ;  /* 0xffffffff0c1d7836 */ /* 0x000fca0000000000 */
[----:B------:R-:W-:-:S05]  /*0f00*/  LOP3.LUT R28, R29, R12, RZ, 0xc0, !PT ;  /* 0x0000000c1d1c7212 */ /* 0x000fca00078ec0ff */
[----:B------:R-:W-:Y:S04]  /*0f10*/  STS.U16 [R25], R28 ;  /* 0x0000001c19007388 */ /* 0x000fe80000000400 */
[----:B------:R-:W0:Y:S04]  /*0f20*/  LDS.U16 R12, [R26+0x802] ;  /* 0x000802001a0c7984 */ /* 0x000e280000000400 */
[----:B------:R-:W1:Y:S01]  /*0f30*/  LDS.U16 R29, [R23+0x800] ;  /* 0x00080000171d7984 */ /* 0x000e620000000400 */
[----:B0-----:R-:W-:Y:S02]  /*0f40*/  IMAD.IADD R12, R12, 0x1, R21 ;  /* 0x000000010c0c7824 */ /* 0x001fe400078e0215 */
[----:B-1----:R-:W-:-:S05]  /*0f50*/  IMAD.IADD R14, R29, 0x1, R20 ;  /* 0x000000011d0e7824 */ /* 0x002fca00078e0214 */
[----:B------:R-:W-:-:S05]  /*0f60*/  VIMNMX.S16x2 R14, PT, PT, R12, R14, !PT ;  /* 0x0000000e0c0e7248 */ /* 0x000fca0007fe0300 */
[----:B------:R0:W-:Y:S04]  /*0f70*/  STS.U16 [R23+0x800], R14 ;  /* 0x0008000e17007388 */ /* 0x0001e80000000400 */
[----:B------:R1:W3:Y:S01]  /*0f80*/  LDS.U8 R12, [R27+0x400] ;  /* 0x000400001b0c7984 */ /* 0x0002e20000000000 */
[----:B0-----:R-:W-:Y:S02]  /*0f90*/  VIADD R23, R23, 0x2000 ;  /* 0x0000200017177836 */ /* 0x001fe40000000000 */
[----:B-1----:R-:W-:Y:S01]  /*0fa0*/  VIADD R27, R27, 0x1000 ;  /* 0x000010001b1b7836 */ /* 0x002fe20000000000 */
[----:B---3--:R-:W-:Y:S02]  /*0fb0*/  ISETP.NE.AND P2, PT, R12, R9, PT ;  /* 0x000000090c00720c */ /* 0x008fe40003f45270 */
[----:B------:R0:W1:Y:S02]  /*0fc0*/  LDS.U16 R12, [R26+0x800] ;  /* 0x000800001a0c7984 */ /* 0x0000640000000400 */
[----:B0-----:R-:W-:-:S02]  /*0fd0*/  VIADD R26, R26, 0x2000 ;  /* 0x000020001a1a7836 */ /* 0x001fc40000000000 */
[----:B-1----:R-:W-:-:S07]  /*0fe0*/  VIADD R28, R12, 0x4 ;  /* 0x000000040c1c7836 */ /* 0x002fce0000000000 */
[----:B------:R-:W-:Y:S01]  /*0ff0*/  @P2 IMAD.MOV R28, RZ, RZ, R12 ;  /* 0x000000ffff1c2224 */ /* 0x000fe200078e020c */
[----:B------:R-:W-:-:S03]  /*1000*/  IADD3 R24, P2, PT, R24, 0x1000, RZ ;  /* 0x0000100018187810 */ /* 0x000fc60007f5e0ff */
[----:B------:R-:W-:Y:S02]  /*1010*/  VIADD R12, R28, 0xfffffffe ;  /* 0xfffffffe1c0c7836 */ /* 0x000fe40000000000 */
[----:B------:R-:W-:Y:S01]  /*1020*/  IMAD.X R22, RZ, RZ, R22, P2 ;  /* 0x000000ffff167224 */ /* 0x000fe200010e0616 */
[----:B------:R-:W-:Y:S02]  /*1030*/  ISETP.GE.U32.AND P2, PT, R24, R10, PT ;  /* 0x0000000a1800720c */ /* 0x000fe40003f46070 */
[----:B------:R-:W-:Y:S02]  /*1040*/  VIMNMX.S16x2 R12, PT, PT, R12, R14, !PT ;  /* 0x0000000e0c0c7248 */ /* 0x000fe40007fe0300 */
[----:B------:R-:W-:-:S03]  /*1050*/  ISETP.GE.AND.EX P2, PT, R22, R11, PT, P2 ;  /* 0x0000000b1600720c */ /* 0x000fc60003f46320 */
[----:B------:R-:W-:-:S05]  /*1060*/  VIADD R29, R12, 0xffffffff ;  /* 0xffffffff0c1d7836 */ /* 0x000fca0000000000 */
[----:B------:R-:W-:-:S05]  /*1070*/  LOP3.LUT R12, R29, R12, RZ, 0xc0, !PT ;  /* 0x0000000c1d0c7212 */ /* 0x000fca00078ec0ff */
[----:B------:R0:W-:Y:S02]  /*1080*/  STS.U16 [R25+0x800], R12 ;  /* 0x0008000c19007388 */ /* 0x0001e40000000400 */
[----:B0-----:R-:W-:Y:S01]  /*1090*/  VIADD R25, R25, 0x2000 ;  /* 0x0000200019197836 */ /* 0x001fe20000000000 */
[----:B------:R-:W-:Y:S06]  /*10a0*/  @!P2 BRA `(.L_x_6) ;  /* 0xfffffff800dca947 */ /* 0x000fec000383ffff */
.L_x_3:
[----:B------:R-:W-:Y:S05]  /*10b0*/  BSYNC.RECONVERGENT B0 ;  /* 0x0000000000007941 */ /* 0x000fea0003800200 */
.L_x_2:
[----:B-----5:R-:W4:Y:S01]  /*10c0*/  S2R R9, SR_TID.X ;  /* 0x0000000000097919 */ /* 0x020f220000002100 */
[----:B------:R0:W-:Y:S01]  /*10d0*/  STS.U16 [R18], RZ ;  /* 0x000000ff12007388 */ /* 0x0001e20000000400 */
[----:B----4-:R-:W-:-:S04]  /*10e0*/  ISETP.GT.U32.AND P2, PT, R9, R10, PT ;  /* 0x0000000a0900720c */ /* 0x010fc80003f44070 */
[----:B------:R-:W-:-:S13]  /*10f0*/  ISETP.GT.AND.EX P2, PT, RZ, R11, PT, P2 ;  /* 0x0000000bff00720c */ /* 0x000fda0003f44320 */
[----:B0-----:R-:W-:Y:S05]  /*1100*/  @P2 BRA `(.L_x_7) ;  /* 0x0000000400542947 */ /* 0x001fea0003800000 */
[----:B------:R-:W0:Y:S01]  /*1110*/  LDCU UR4, c[0x0][0x388] ;  /* 0x00007100ff0477ac */ /* 0x000e220008000800 */
[----:B------:R-:W-:Y:S01]  /*1120*/  BSSY.RECONVERGENT B0, `(.L_x_8) ;  /* 0x0000027000007945 */ /* 0x000fe20003800200 */
[----:B------:R-:W-:Y:S02]  /*1130*/  IMAD.MOV.U32 R20, RZ, RZ, R9 ;  /* 0x000000ffff147224 */ /* 0x000fe400078e0009 */
[----:B------:R-:W-:Y:S01]  /*1140*/  IMAD.MOV.U32 R14, RZ, RZ, RZ ;  /* 0x000000ffff0e7224 */ /* 0x000fe200078e00ff */
[----:B0-----:R-:W-:-:S04]  /*1150*/  IADD3 R12, PT, PT, -R9, UR4, RZ ;  /* 0x00000004090c7c10 */ /* 0x001fc8000fffe1ff */
[C---:B------:R-:W-:Y:S02]  /*1160*/  LOP3.LUT R22, R12.reuse, 0xc00, RZ, 0xc0, !PT ;  /* 0x00000c000c167812 */ /* 0x040fe400078ec0ff */
[----:B------:R-:W-:Y:S02]  /*1170*/  ISETP.GE.U32.AND P2, PT, R12, 0xc00, PT ;  /* 0x00000c000c00780c */ /* 0x000fe40003f46070 */
[----:B------:R-:W-:Y:S02]  /*1180*/  ISETP.NE.U32.AND P3, PT, R22, 0xc00, PT ;  /* 0x00000c001600780c */ /* 0x000fe40003f65070 */
[----:B------:R-:W-:Y:S02]  /*1190*/  ISETP.GE.U32.AND.EX P2, PT, R6, RZ, PT, P2 ;  /* 0x000000ff0600720c */ /* 0x000fe40003f46120 */
[----:B------:R-:W-:-:S13]  /*11a0*/  ISETP.NE.AND.EX P3, PT, RZ, RZ, PT, P3 ;  /* 0x000000ffff00720c */ /* 0x000fda0003f65330 */
[----:B------:R-:W-:Y:S05]  /*11b0*/  @!P3 BRA `(.L_x_9) ;  /* 0x000000000074b947 */ /* 0x000fea0003800000 */
[----:B------:R-:W0:Y:S01]  /*11c0*/  LDS.S16 R21, [R2] ;  /* 0x0000000002157984 */ /* 0x000e220000000600 */
[----:B------:R-:W-:Y:S02]  /*11d0*/  PRMT R12, R0, 0x9910, RZ ;  /* 0x00009910000c7816 */ /* 0x000fe400000000ff */
[----:B------:R-:W-:Y:S01]  /*11e0*/  LOP3.LUT R20, R9, 0x400, RZ, 0xfc, !PT ;  /* 0x0000040009147812 */ /* 0x000fe200078efcff */
[----:B------:R-:W4:Y:S02]  /*11f0*/  LDS.S16 R14, [R2+0x2] ;  /* 0x00000200020e7984 */ /* 0x000f240000000600 */
[----:B0-----:R-:W-:-:S05]  /*1200*/  IMAD.IADD R21, R21, 0x1, -R12 ;  /* 0x0000000115157824 */ /* 0x001fca00078e0a0c */
[----:B----4-:R-:W-:Y:S01]  /*1210*/  ISETP.GT.AND P3, PT, R21, R14, PT ;  /* 0x0000000e1500720c */ /* 0x010fe20003f64270 */
[----:B------:R-:W-:-:S03]  /*1220*/  IMAD.MOV.U32 R14, RZ, RZ, RZ ;  /* 0x000000ffff0e7224 */ /* 0x000fc600078e00ff */
[----:B------:R-:W-:Y:S02]  /*1230*/  SEL R21, R9, 0xffff, P3 ;  /* 0x0000ffff09157807 */ /* 0x000fe40001800000 */
[----:B------:R-:W-:-:S03]  /*1240*/  ISETP.NE.U32.AND P3, PT, R22, RZ, PT ;  /* 0x000000ff1600720c */ /* 0x000fc60003f65070 */
[----:B------:R0:W-:Y:S01]  /*1250*/  STS.U16 [R16], R21 ;  /* 0x0000001510007388 */ /* 0x0001e20000000400 */
[----:B------:R-:W-:-:S13]  /*1260*/  ISETP.NE.AND.EX P3, PT, RZ, RZ, PT, P3 ;  /* 0x000000ffff00720c */ /* 0x000fda0003f65330 */
[----:B0-----:R-:W-:Y:S05]  /*1270*/  @!P3 BRA `(.L_x_9) ;  /* 0x000000000044b947 */ /* 0x001fea0003800000 */
[----:B------:R-:W0:Y:S01]  /*1280*/  LDS.S16 R21, [R2+0x800] ;  /* 0x0008000002157984 */ /* 0x000e220000000600 */
[----:B------:R-:W-:-:S03]  /*1290*/  ISETP.NE.U32.AND P3, PT, R22, 0x400, PT ;  /* 0x000004001600780c */ /* 0x000fc60003f65070 */
[----:B------:R-:W4:Y:S01]  /*12a0*/  LDS.S16 R14, [R2+0x802] ;  /* 0x00080200020e7984 */ /* 0x000f220000000600 */
[----:B------:R-:W-:Y:S01]  /*12b0*/  ISETP.NE.AND.EX P3, PT, RZ, RZ, PT, P3 ;  /* 0x000000ffff00720c */ /* 0x000fe20003f65330 */
[----:B0-----:R-:W-:-:S05]  /*12c0*/  IMAD.IADD R21, R21, 0x1, -R12 ;  /* 0x0000000115157824 */ /* 0x001fca00078e0a0c */
[----:B----4-:R-:W-:-:S04]  /*12d0*/  ISETP.GT.AND P4, PT, R21, R14, PT ;  /* 0x0000000e1500720c */ /* 0x010fc80003f84270 */
[----:B------:R-:W-:Y:S02]  /*12e0*/  SEL R21, R20, 0xffff, P4 ;  /* 0x0000ffff14157807 */ /* 0x000fe40002000000 */
[----:B------:R-:W-:-:S03]  /*12f0*/  LOP3.LUT R20, R9, 0x800, RZ, 0xfc, !PT ;  /* 0x0000080009147812 */ /* 0x000fc600078efcff */
[----:B------:R-:W-:Y:S04]  /*1300*/  STS.U16 [R16+0x800], R21 ;  /* 0x0008001510007388 */ /* 0x000fe80000000400 */
[----:B---3--:R-:W0:Y:S04]  /*1310*/  @P3 LDS.S16 R23, [R2+0x1000] ;  /* 0x0010000002173984 */ /* 0x008e280000000600 */
[----:B------:R-:W3:Y:S01]  /*1320*/  @P3 LDS.S16 R14, [R2+0x1002] ;  /* 0x00100200020e3984 */ /* 0x000ee20000000600 */
[----:B0-----:R-:W-:-:S05]  /*1330*/  @P3 IMAD.IADD R23, R23, 0x1, -R12 ;  /* 0x0000000117173824 */ /* 0x001fca00078e0a0c */
[----:B---3--:R-:W-:Y:S01]  /*1340*/  @P3 ISETP.GT.AND P4, PT, R23, R14, PT ;  /* 0x0000000e1700320c */ /* 0x008fe20003f84270 */
[----:B------:R-:W-:-:S03]  /*1350*/  IMAD.MOV.U32 R14, RZ, RZ, RZ ;  /* 0x000000ffff0e7224 */ /* 0x000fc600078e00ff */
[----:B------:R-:W-:Y:S02]  /*1360*/  @P3 SEL R23, R20, 0xffff, P4 ;  /* 0x0000ffff14173807 */ /* 0x000fe40002000000 */
[----:B------:R-:W-:-:S03]  /*1370*/  @P3 LOP3.LUT R20, R9, 0xc00, RZ, 0xfc, !PT ;  /* 0x00000c0009143812 */ /* 0x000fc600078efcff */
[----:B------:R0:W-:Y:S04]  /*1380*/  @P3 STS.U16 [R16+0x1000], R23 ;  /* 0x0010001710003388 */ /* 0x0001e80000000400 */
.L_x_9:
[----:B------:R-:W-:Y:S05]  /*1390*/  BSYNC.RECONVERGENT B0 ;  /* 0x0000000000007941 */ /* 0x000fea0003800200 */
.L_x_8:
[----:B------:R-:W-:Y:S05]  /*13a0*/  @!P2 BRA `(.L_x_7) ;  /* 0x0000000000aca947 */ /* 0x000fea0003800000 */
[----:B------:R-:W4:Y:S01]  /*13b0*/  S2UR UR6, SR_CgaCtaId ;  /* 0x00000000000679c3 */ /* 0x000f220000008800 */
[----:B------:R-:W-:Y:S02]  /*13c0*/  UMOV UR4, 0x400 ;  /* 0x0000040000047882 */ /* 0x000fe40000000000 */
[----:B------:R-:W-:Y:S02]  /*13d0*/  UIADD3 UR5, UPT, UPT, UR4, 0x5006, URZ ;  /* 0x0000500604057890 */ /* 0x000fe4000fffe0ff */
[----:B------:R-:W-:Y:S02]  /*13e0*/  UIADD3 UR4, UPT, UPT, UR4, 0x3004, URZ ;  /* 0x0000300404047890 */ /* 0x000fe4000fffe0ff */
[----:B----4-:R-:W-:Y:S02]  /*13f0*/  ULEA UR5, UR6, UR5, 0x18 ;  /* 0x0000000506057291 */ /* 0x010fe4000f8ec0ff */
[----:B------:R-:W-:-:S04]  /*1400*/  ULEA UR4, UR6, UR4, 0x18 ;  /* 0x0000000406047291 */ /* 0x000fc8000f8ec0ff */
[----:B------:R-:W-:Y:S02]  /*1410*/  IMAD.U32 R17, RZ, RZ, UR5 ;  /* 0x00000005ff117e24 */ /* 0x000fe4000f8e00ff */
[----:B------:R-:W-:-:S07]  /*1420*/  IMAD.U32 R19, RZ, RZ, UR4 ;  /* 0x00000004ff137e24 */ /* 0x000fce000f8e00ff */
.L_x_10:
[----:B------:R-:W-:Y:S01]  /*1430*/  IMAD R12, R20, 0x2, R17 ;  /* 0x00000002140c7824 */ /* 0x000fe200078e0211 */
[----:B------:R-:W-:-:S04]  /*1440*/  PRMT R21, R0, 0x9910, RZ ;  /* 0x0000991000157816 */ /* 0x000fc800000000ff */
[----:B------:R-:W4:Y:S04]  /*1450*/  LDS.S16 R22, [R12] ;  /* 0x000000000c167984 */ /* 0x000f280000000600 */
[----:B0--3--:R-:W0:Y:S01]  /*1460*/  LDS.S16 R23, [R12+0x2] ;  /* 0x000002000c177984 */ /* 0x009e220000000600 */
[----:B----4-:R-:W-:-:S05]  /*1470*/  IMAD.IADD R22, R22, 0x1, -R21 ;  /* 0x0000000116167824 */ /* 0x010fca00078e0a15 */
[----:B0-----:R-:W-:Y:S01]  /*1480*/  ISETP.GT.AND P2, PT, R22, R23, PT ;  /* 0x000000171600720c */ /* 0x001fe20003f44270 */
[----:B------:R-:W-:-:S03]  /*1490*/  IMAD R22, R20, 0x2, R19 ;  /* 0x0000000214167824 */ /* 0x000fc600078e0213 */
[----:B------:R-:W-:-:S05]  /*14a0*/  SEL R23, R20, 0xffff, P2 ;  /* 0x0000ffff14177807 */ /* 0x000fca0001000000 */
[----:B------:R0:W-:Y:S04]  /*14b0*/  STS.U16 [R22], R23 ;  /* 0x0000001716007388 */ /* 0x0001e80000000400 */
[----:B------:R-:W3:Y:S04]  /*14c0*/  LDS.S16 R24, [R12+0x800] ;  /* 0x000800000c187984 */ /* 0x000ee80000000600 */
[----:B------:R-:W4:Y:S01]  /*14d0*/  LDS.S16 R25, [R12+0x802] ;  /* 0x000802000c197984 */ /* 0x000f220000000600 */
[----:B0-----:R-:W-:Y:S02]  /*14e0*/  VIADD R23, R20, 0x800 ;  /* 0x0000080014177836 */ /* 0x001fe40000000000 */
[----:B---3--:R-:W-:-:S05]  /*14f0*/  IMAD.IADD R24, R24, 0x1, -R21 ;  /* 0x0000000118187824 */ /* 0x008fca00078e0a15 */
[----:B----4-:R-:W-:Y:S01]  /*1500*/  ISETP.GT.AND P2, PT, R24, R25, PT ;  /* 0x000000191800720c */ /* 0x010fe20003f44270 */
[----:B------:R-:W-:-:S05]  /*1510*/  VIADD R24, R20, 0x400 ;  /* 0x0000040014187836 */ /* 0x000fca0000000000 */
[----:B------:R-:W-:-:S05]  /*1520*/  SEL R25, R24, 0xffff, P2 ;  /* 0x0000ffff18197807 */ /* 0x000fca0001000000 */
[----:B------:R-:W-:Y:S04]  /*1530*/  STS.U16 [R22+0x800], R25 ;  /* 0x0008001916007388 */ /* 0x000fe80000000400 */
[----:B------:R-:W0:Y:S04]  /*1540*/  LDS.S16 R24, [R12+0x1000] ;  /* 0x001000000c187984 */ /* 0x000e280000000600 */
[----:B-1----:R-:W1:Y:S01]  /*1550*/  LDS.S16 R27, [R12+0x1002] ;  /* 0x001002000c1b7984 */ /* 0x002e620000000600 */
[----:B0-----:R-:W-:-:S05]  /*1560*/  IMAD.IADD R24, R24, 0x1, -R21 ;  /* 0x0000000118187824 */ /* 0x001fca00078e0a15 */
[----:B-1----:R-:W-:-:S04]  /*1570*/  ISETP.GT.AND P2, PT, R24, R27, PT ;  /* 0x0000001b1800720c */ /* 0x002fc80003f44270 */
[----:B------:R-:W-:-:S05]  /*1580*/  SEL R23, R23, 0xffff, P2 ;  /* 0x0000ffff17177807 */ /* 0x000fca0001000000 */
[----:B------:R-:W-:Y:S04]  /*1590*/  STS.U16 [R22+0x1000], R23 ;  /* 0x0010001716007388 */ /* 0x000fe80000000400 */
[----:B------:R-:W0:Y:S04]  /*15a0*/  LDS.S16 R24, [R12+0x1800] ;  /* 0x001800000c187984 */ /* 0x000e280000000600 */
[----:B------:R-:W1:Y:S01]  /*15b0*/  LDS.S16 R27, [R12+0x1802] ;  /* 0x001802000c1b7984 */ /* 0x000e620000000600 */
[----:B0-----:R-:W-:Y:S02]  /*15c0*/  IMAD.IADD R24, R24, 0x1, -R21 ;  /* 0x0000000118187824 */ /* 0x001fe400078e0a15 */
[----:B------:R-:W-:-:S03]  /*15d0*/  VIADD R21, R20, 0xc00 ;  /* 0x00000c0014157836 */ /* 0x000fc60000000000 */
[----:B-1----:R-:W-:-:S04]  /*15e0*/  ISETP.GT.AND P2, PT, R24, R27, PT ;  /* 0x0000001b1800720c */ /* 0x002fc80003f44270 */
[----:B------:R-:W-:Y:S02]  /*15f0*/  SEL R21, R21, 0xffff, P2 ;  /* 0x0000ffff15157807 */ /* 0x000fe40001000000 */
[----:B------:R-:W-:-:S03]  /*1600*/  IADD3 R20, P2, PT, R20, 0x1000, RZ ;  /* 0x0000100014147810 */ /* 0x000fc60007f5e0ff */
[----:B------:R4:W-:Y:S02]  /*1610*/  STS.U16 [R22+0x1800], R21 ;  /* 0x0018001516007388 */ /* 0x0009e40000000400 */
[----:B------:R-:W-:Y:S01]  /*1620*/  IMAD.X R14, RZ, RZ, R14, P2 ;  /* 0x000000ffff0e7224 */ /* 0x000fe200010e060e */
[----:B------:R-:W-:-:S04]  /*1630*/  ISETP.GT.U32.AND P2, PT, R20, R10, PT ;  /* 0x0000000a1400720c */ /* 0x000fc80003f44070 */
[----:B------:R-:W-:-:S13]  /*1640*/  ISETP.GT.AND.EX P2, PT, R14, R11, PT, P2 ;  /* 0x0000000b0e00720c */ /* 0x000fda0003f44320 */
[----:B----4-:R-:W-:Y:S05]  /*1650*/  @!P2 BRA `(.L_x_10) ;  /* 0xfffffffc0074a947 */ /* 0x010fea000383ffff */
.L_x_7:
[----:B------:R-:W-:Y:S05]  /*1660*/  WARPSYNC.ALL ;  /* 0x0000000000007948 */ /* 0x000fea0003800000 */
[----:B------:R-:W-:Y:S06]  /*1670*/  BAR.SYNC.DEFER_BLOCKING 0x0 ;  /* 0x0000000000007b1d */ /* 0x000fec0000010000 */
[----:B------:R-:W-:Y:S04]  /*1680*/  BSSY.RECONVERGENT B0, `(.L_x_11) ;  /* 0x000007c000007945 */ /* 0x000fe80003800200 */
[----:B------:R-:W-:Y:S05]  /*1690*/  @P1 BRA `(.L_x_12) ;  /* 0x0000000400e81947 */ /* 0x000fea0003800000 */
[----:B------:R-:W-:Y:S01]  /*16a0*/  BSSY.RECONVERGENT B1, `(.L_x_13) ;  /* 0x0000035000017945 */ /* 0x000fe20003800200 */
[----:B------:R-:W-:Y:S02]  /*16b0*/  IMAD.MOV.U32 R10, RZ, RZ, R9 ;  /* 0x000000ffff0a7224 */ /* 0x000fe400078e0009 */
[----:B------:R-:W-:-:S07]  /*16c0*/  IMAD.MOV.U32 R11, RZ, RZ, RZ ;  /* 0x000000ffff0b7224 */ /* 0x000fce00078e00ff */
.L_x_17:
[----:B------:R-:W4:Y:S01]  /*16d0*/  S2R R21, SR_CgaCtaId ;  /* 0x0000000000157919 */ /* 0x000f220000008800 */
[----:B------:R-:W-:Y:S01]  /*16e0*/  MOV R20, 0x400 ;  /* 0x0000040000147802 */ /* 0x000fe20000000f00 */
[----:B------:R-:W-:Y:S04]  /*16f0*/  BSSY.RECONVERGENT B2, `(.L_x_14) ;  /* 0x0000029000027945 */ /* 0x000fe80003800200 */
[----:B------:R-:W-:-:S05]  /*1700*/  VIADD R12, R20, 0x3004 ;  /* 0x00003004140c7836 */ /* 0x000fca0000000000 */
[----:B----4-:R-:W-:-:S05]  /*1710*/  LEA R19, R21, R12, 0x18 ;  /* 0x0000000c15137211 */ /* 0x010fca00078ec0ff */
[----:B------:R-:W-:-:S05]  /*1720*/  IMAD R12, R10, 0x2, R19 ;  /* 0x000000020a0c7824 */ /* 0x000fca00078e0213 */
[----:B------:R-:W4:Y:S02]  /*1730*/  LDS.S16 R19, [R12] ;  /* 0x000000000c137984 */ /* 0x000f240000000600 */
[----:B----4-:R-:W-:Y:S02]  /*1740*/  ISETP.NE.U32.AND P1, PT, R10, R19, PT ;  /* 0x000000130a00720c */ /* 0x010fe40003f25070 */
[----:B------:R-:W-:-:S04]  /*1750*/  SHF.R.S32.HI R14, RZ, 0x1f, R19 ;  /* 0x0000001fff0e7819 */ /* 0x000fc80000011413 */
[----:B------:R-:W-:-:S13]  /*1760*/  ISETP.NE.AND.EX P1, PT, R11, R14, PT, P1 ;  /* 0x0000000e0b00720c */ /* 0x000fda0003f25310 */
[----:B------:R-:W-:Y:S05]  /*1770*/  @P1 BRA `(.L_x_15) ;  /* 0x0000000000801947 */ /* 0x000fea0003800000 */
[----:B------:R-:W-:Y:S02]  /*1780*/  VIADD R20, R20, 0x5006 ;  /* 0x0000500614147836 */ /* 0x000fe40000000000 */
[----:B------:R-:W-:Y:S02]  /*1790*/  IMAD.MOV.U32 R12, RZ, RZ, R10 ;  /* 0x000000ffff0c7224 */ /* 0x000fe400078e000a */
[----:B------:R-:W-:Y:S01]  /*17a0*/  IMAD.MOV.U32 R14, RZ, RZ, R11 ;  /* 0x000000ffff0e7224 */ /* 0x000fe200078e000b */
[----:B------:R-:W-:-:S05]  /*17b0*/  LEA R17, R21, R20, 0x18 ;  /* 0x0000001415117211 */ /* 0x000fca00078ec0ff */
[----:B------:R-:W-:-:S06]  /*17c0*/  IMAD R19, R10, 0x2, R17 ;  /* 0x000000020a137824 */ /* 0x000fcc00078e0211 */
[----:B------:R-:W4:Y:S02]  /*17d0*/  LDS.U16 R19, [R19] ;  /* 0x0000000013137984 */ /* 0x000f240000000400 */
[----:B----4-:R-:W-:-:S07]  /*17e0*/  IMAD.IADD R20, R19, 0x1, -R0 ;  /* 0x0000000113147824 */ /* 0x010fce00078e0a00 */
.L_x_16:
[----:B------:R-:W4:Y:S02]  /*17f0*/  LDCU.64 UR4, c[0x0][0x388] ;  /* 0x00007100ff0477ac */ /* 0x000f240008000a00 */
[----:B----4-:R-:W-:-:S04]  /*1800*/  ISETP.GE.U32.AND P1, PT, R12, UR4, PT ;  /* 0x000000040c007c0c */ /* 0x010fc8000bf26070 */
[----:B------:R-:W-:-:S13]  /*1810*/  ISETP.GE.AND.EX P1, PT, R14, UR5, PT, P1 ;  /* 0x000000050e007c0c */ /* 0x000fda000bf26310 */
[----:B------:R-:W-:Y:S05]  /*1820*/  @P1 BRA `(.L_x_15) ;  /* 0x0000000000541947 */ /* 0x000fea0003800000 */
[----:B------:R-:W4:Y:S01]  /*1830*/  S2R R24, SR_CgaCtaId ;  /* 0x0000000000187919 */ /* 0x000f220000008800 */
[----:B0--3--:R-:W-:Y:S01]  /*1840*/  MOV R23, 0x400 ;  /* 0x0000040000177802 */ /* 0x009fe20000000f00 */
[----:B------:R-:W-:-:S04]  /*1850*/  IMAD.IADD R19, R10, 0x1, -R12 ;  /* 0x000000010a137824 */ /* 0x000fc800078e0a0c */
[----:B------:R-:W-:Y:S02]  /*1860*/  VIADD R17, R23, 0x5006 ;  /* 0x0000500617117836 */ /* 0x000fe40000000000 */
[----:B--2---:R-:W-:-:S05]  /*1870*/  IMAD R19, R19, R3, R20 ;  /* 0x0000000313137224 */ /* 0x004fca00078e0214 */
[----:B------:R-:W-:Y:S02]  /*1880*/  PRMT R19, R19, 0x9910, RZ ;  /* 0x0000991013137816 */ /* 0x000fe400000000ff */
[----:B----4-:R-:W-:-:S05]  /*1890*/  LEA R17, R24, R17, 0x18 ;  /* 0x0000001118117211 */ /* 0x010fca00078ec0ff */
[----:B------:R-:W-:-:S05]  /*18a0*/  IMAD R21, R12, 0x2, R17 ;  /* 0x000000020c157824 */ /* 0x000fca00078e0211 */
[----:B------:R-:W0:Y:S02]  /*18b0*/  LDS.S16 R22, [R21+0x2] ;  /* 0x0000020015167984 */ /* 0x000e240000000600 */
[----:B0-----:R-:W-:-:S13]  /*18c0*/  ISETP.GT.AND P1, PT, R19, R22, PT ;  /* 0x000000161300720c */ /* 0x001fda0003f24270 */
[----:B------:R-:W-:Y:S05]  /*18d0*/  @!P1 BRA `(.L_x_15) ;  /* 0x0000000000289947 */ /* 0x000fea0003800000 */
[----:B------:R-:W-:-:S05]  /*18e0*/  VIADD R23, R23, 0x3004 ;  /* 0x0000300417177836 */ /* 0x000fca0000000000 */
[----:B------:R-:W-:-:S05]  /*18f0*/  LEA R19, R24, R23, 0x18 ;  /* 0x0000001718137211 */ /* 0x000fca00078ec0ff */
[C---:B------:R-:W-:Y:S01]  /*1900*/  IMAD R19, R12.reuse, 0x2, R19 ;  /* 0x000000020c137824 */ /* 0x040fe200078e0213 */
[----:B------:R-:W-:-:S04]  /*1910*/  IADD3 R12, P2, PT, R12, 0x1, RZ ;  /* 0x000000010c0c7810 */ /* 0x000fc80007f5e0ff */
[----:B------:R-:W0:Y:S01]  /*1920*/  LDS.U16 R21, [R19+0x2] ;  /* 0x0000020013157984 */ /* 0x000e220000000400 */
[----:B------:R-:W-:-:S03]  /*1930*/  IMAD.X R14, RZ, RZ, R14, P2 ;  /* 0x000000ffff0e7224 */ /* 0x000fc600010e060e */
[----:B------:R4:W-:Y:S01]  /*1940*/  STS.U16 [R19+0x2], R10 ;  /* 0x0000020a13007388 */ /* 0x0009e20000000400 */
[----:B0-----:R-:W-:-:S04]  /*1950*/  PRMT R21, R21, 0x9910, RZ ;  /* 0x0000991015157816 */ /* 0x001fc800000000ff */
[----:B------:R-:W-:-:S13]  /*1960*/  ISETP.NE.AND P1, PT, R21, -0x1, PT ;  /* 0xffffffff1500780c */ /* 0x000fda0003f25270 */
[----:B----4-:R-:W-:Y:S05]  /*1970*/  @!P1 BRA `(.L_x_16) ;  /* 0xfffffffc009c9947 */ /* 0x010fea000383ffff */
.L_x_15:
[----:B------:R-:W-:Y:S05]  /*1980*/  BSYNC.RECONVERGENT B2 ;  /* 0x0000000000027941 */ /* 0x000fea0003800200 */
.L_x_14:
[----:B------:R-:W4:Y:S01]  /*1990*/  LDCU.64 UR4, c[0x0][0x388] ;  /* 0x00007100ff0477ac */ /* 0x000f220008000a00 */
[----:B------:R-:W-:-:S05]  /*19a0*/  IADD3 R10, P1, PT, R10, 0x400, RZ ;  /* 0x000004000a0a7810 */ /* 0x000fca0007f3e0ff */
[----:B------:R-:W-:Y:S01]  /*19b0*/  IMAD.X R11, RZ, RZ, R11, P1 ;  /* 0x000000ffff0b7224 */ /* 0x000fe200008e060b */
[----:B----4-:R-:W-:-:S04]  /*19c0*/  ISETP.GE.U32.AND P1, PT, R10, UR4, PT ;  /* 0x000000040a007c0c */ /* 0x010fc8000bf26070 */
[----:B------:R-:W-:-:S13]  /*19d0*/  ISETP.GE.AND.EX P1, PT, R11, UR5, PT, P1 ;  /* 0x000000050b007c0c */ /* 0x000fda000bf26310 */
[----:B------:R-:W-:Y:S05]  /*19e0*/  @!P1 BRA `(.L_x_17) ;  /* 0xfffffffc00389947 */ /* 0x000fea000383ffff */
[----:B------:R-:W-:Y:S05]  /*19f0*/  BSYNC.RECONVERGENT B1 ;  /* 0x0000000000017941 */ /* 0x000fea0003800200 */
.L_x_13:
[----:B------:R-:W-:-:S07]  /*1a00*/  IMAD.MOV.U32 R10, RZ, RZ, RZ ;  /* 0x000000ffff0a7224 */ /* 0x000fce00078e00ff */
.L_x_24:
[----:B----4-:R-:W4:Y:S01]  /*1a10*/  S2UR UR5, SR_CgaCtaId ;  /* 0x00000000000579c3 */ /* 0x010f220000008800 */
[----:B------:R-:W-:Y:S01]  /*1a20*/  UMOV UR4, 0x400 ;  /* 0x0000040000047882 */ /* 0x000fe20000000000 */
[----:B------:R-:W-:Y:S01]  /*1a30*/  BSSY.RECONVERGENT B1, `(.L_x_18) ;  /* 0x000003a000017945 */ /* 0x000fe20003800200 */
[----:B------:R-:W-:-:S04]  /*1a40*/  UIADD3 UR4, UPT, UPT, UR4, 0x3004, URZ ;  /* 0x0000300404047890 */ /* 0x000fc8000fffe0ff */
[----:B----4-:R-:W-:-:S06]  /*1a50*/  ULEA UR4, UR5, UR4, 0x18 ;  /* 0x0000000405047291 */ /* 0x010fcc000f8ec0ff */
[----:B------:R-:W-:-:S04]  /*1a60*/  IMAD.U32 R19, RZ, RZ, UR4 ;  /* 0x00000004ff137e24 */ /* 0x000fc8000f8e00ff */
[----:B------:R-:W-:-:S06]  /*1a70*/  IMAD R11, R9, 0x2, R19 ;  /* 0x00000002090b7824 */ /* 0x000fcc00078e0213 */
[----:B------:R-:W4:Y:S02]  /*1a80*/  LDS.U16 R11, [R11] ;  /* 0x000000000b0b7984 */ /* 0x000f240000000400 */
[----:B0---4-:R-:W-:-:S04]  /*1a90*/  PRMT R12, R11, 0x9910, RZ ;  /* 0x000099100b0c7816 */ /* 0x011fc800000000ff */
[----:B------:R-:W-:-:S13]  /*1aa0*/  ISETP.NE.AND P1, PT, R12, -0x1, PT ;  /* 0xffffffff0c00780c */ /* 0x000fda0003f25270 */
[----:B------:R-:W-:Y:S05]  /*1ab0*/  @!P1 BRA `(.L_x_19) ;  /* 0x0000000000c49947 */ /* 0x000fea0003800000 */
[----:B------:R-:W-:Y:S01]  /*1ac0*/  IMAD.MOV.U32 R21, RZ, RZ, R9 ;  /* 0x000000ffff157224 */ /* 0x000fe200078e0009 */
[----:B------:R-:W-:Y:S01]  /*1ad0*/  PRMT R12, R11, 0x9910, RZ ;  /* 0x000099100b0c7816 */ /* 0x000fe200000000ff */
[----:B0--3--:R-:W-:-:S03]  /*1ae0*/  IMAD.MOV.U32 R23, RZ, RZ, R10 ;  /* 0x000000ffff177224 */ /* 0x009fc600078e000a */
[----:B------:R-:W-:Y:S02]  /*1af0*/  ISETP.NE.U32.AND P1, PT, R21, R12, PT ;  /* 0x0000000c1500720c */ /* 0x000fe40003f25070 */
[----:B------:R-:W-:-:S04]  /*1b00*/  SHF.R.S32.HI R14, RZ, 0x1f, R12 ;  /* 0x0000001fff0e7819 */ /* 0x000fc8000001140c */
[----:B------:R-:W-:-:S13]  /*1b10*/  ISETP.NE.AND.EX P1, PT, R23, R14, PT, P1 ;  /* 0x0000000e1700720c */ /* 0x000fda0003f25310 */
[----:B------:R-:W-:Y:S05]  /*1b20*/  @!P1 BRA `(.L_x_20) ;  /* 0x00000000003c9947 */ /* 0x000fea0003800000 */
[----:B------:R-:W-:-:S07]  /*1b30*/  IMAD.MOV.U32 R20, RZ, RZ, R12 ;  /* 0x000000ffff147224 */ /* 0x000fce00078e000c */
.L_x_21:
[----:B------:R-:W-:-:S05]  /*1b40*/  PRMT R12, R11, 0x9910, RZ ;  /* 0x000099100b0c7816 */ /* 0x000fca00000000ff */
[----:B------:R-:W-:-:S06]  /*1b50*/  IMAD R11, R12, 0x2, R19 ;  /* 0x000000020c0b7824 */ /* 0x000fcc00078e0213 */
[----:B------:R-:W0:Y:S02]  /*1b60*/  LDS.U16 R11, [R11] ;  /* 0x000000000b0b7984 */ /* 0x000e240000000400 */
[----:B0-----:R-:W-:-:S04]  /*1b70*/  PRMT R12, R11, 0x9910, RZ ;  /* 0x000099100b0c7816 */ /* 0x001fc800000000ff */
[----:B------:R-:W-:-:S13]  /*1b80*/  ISETP.NE.AND P1, PT, R12, -0x1, PT ;  /* 0xffffffff0c00780c */ /* 0x000fda0003f25270 */
[----:B------:R-:W-:Y:S05]  /*1b90*/  @!P1 BRA `(.L_x_19) ;  /* 0x00000000008c9947 */ /* 0x000fea0003800000 */
[----:B------:R-:W-:Y:S01]  /*1ba0*/  PRMT R12, R11, 0x9910, RZ ;  /* 0x000099100b0c7816 */ /* 0x000fe200000000ff */
[----:B------:R-:W-:Y:S02]  /*1bb0*/  IMAD.MOV.U32 R21, RZ, RZ, R20 ;  /* 0x000000ffff157224 */ /* 0x000fe400078e0014 */
[----:B------:R-:W-:Y:S02]  /*1bc0*/  IMAD.MOV.U32 R23, RZ, RZ, R14 ;  /* 0x000000ffff177224 */ /* 0x000fe400078e000e */
[----:B------:R-:W-:-:S05]  /*1bd0*/  IMAD.MOV.U32 R20, RZ, RZ, R12 ;  /* 0x000000ffff147224 */ /* 0x000fca00078e000c */
[----:B------:R-:W-:Y:S02]  /*1be0*/  ISETP.NE.U32.AND P1, PT, R21, R20, PT ;  /* 0x000000141500720c */ /* 0x000fe40003f25070 */
[----:B------:R-:W-:-:S04]  /*1bf0*/  SHF.R.S32.HI R14, RZ, 0x1f, R20 ;  /* 0x0000001fff0e7819 */ /* 0x000fc80000011414 */
[----:B------:R-:W-:-:S13]  /*1c00*/  ISETP.NE.AND.EX P1, PT, R23, R14, PT, P1 ;  /* 0x0000000e1700720c */ /* 0x000fda0003f25310 */
[----:B------:R-:W-:Y:S05]  /*1c10*/  @P1 BRA `(.L_x_21) ;  /* 0xfffffffc00c81947 */ /* 0x000fea000383ffff */
.L_x_20:
[----:B------:R-:W0:Y:S01]  /*1c20*/  S2UR UR5, SR_CgaCtaId ;  /* 0x00000000000579c3 */ /* 0x000e220000008800 */
[----:B------:R-:W-:Y:S01]  /*1c30*/  UMOV UR4, 0x400 ;  /* 0x0000040000047882 */ /* 0x000fe20000000000 */
[----:B------:R-:W-:Y:S01]  /*1c40*/  ISETP.NE.U32.AND P1, PT, R9, R21, PT ;  /* 0x000000150900720c */ /* 0x000fe20003f25070 */
[----:B------:R-:W-:Y:S01]  /*1c50*/  UIADD3 UR4, UPT, UPT, UR4, 0x5006, URZ ;  /* 0x0000500604047890 */ /* 0x000fe2000fffe0ff */
[----:B------:R-:W-:Y:S02]  /*1c60*/  BSSY.RECONVERGENT B2, `(.L_x_22) ;  /* 0x0000015000027945 */ /* 0x000fe40003800200 */
[----:B------:R-:W-:Y:S01]  /*1c70*/  ISETP.NE.AND.EX P1, PT, R10, R23, PT, P1 ;  /* 0x000000170a00720c */ /* 0x000fe20003f25310 */
[----:B0-----:R-:W-:-:S06]  /*1c80*/  ULEA UR4, UR5, UR4, 0x18 ;  /* 0x0000000405047291 */ /* 0x001fcc000f8ec0ff */
[----:B------:R-:W-:-:S04]  /*1c90*/  IMAD.U32 R17, RZ, RZ, UR4 ;  /* 0x00000004ff117e24 */ /* 0x000fc8000f8e00ff */
[----:B------:R-:W-:-:S05]  /*1ca0*/  IMAD R12, R9, 0x2, R17 ;  /* 0x00000002090c7824 */ /* 0x000fca00078e0211 */
[----:B------:R0:W3:Y:S01]  /*1cb0*/  @!P1 LDS.U16 R14, [R12] ;  /* 0x000000000c0e9984 */ /* 0x0000e20000000400 */
[----:B------:R-:W-:Y:S05]  /*1cc0*/  @!P1 BRA `(.L_x_23) ;  /* 0x0000000000389947 */ /* 0x000fea0003800000 */
[----:B------:R-:W4:Y:S01]  /*1cd0*/  LDS.U16 R20, [R12] ;  /* 0x000000000c147984 */ /* 0x000f220000000400 */
[----:B------:R-:W5:Y:S01]  /*1ce0*/  LDC.U16 R21, c[0x0][0x3a2] ;  /* 0x0000e880ff157b82 */ /* 0x000f620000000400 */
[----:B------:R-:W1:Y:S01]  /*1cf0*/  LDCU.U16 UR4, c[0x0][0x3a0] ;  /* 0x00007400ff0477ac */ /* 0x000e620008000400 */
[----:B---3--:R-:W-:-:S05]  /*1d00*/  IMAD.MOV R14, RZ, RZ, -R11 ;  /* 0x000000ffff0e7224 */ /* 0x008fca00078e0a0b */
[----:B------:R-:W-:-:S05]  /*1d10*/  PRMT R14, R14, 0x7710, RZ ;  /* 0x000077100e0e7816 */ /* 0x000fca00000000ff */
[----:B------:R-:W-:-:S05]  /*1d20*/  IMAD.IADD R11, R14, 0x1, R9 ;  /* 0x000000010e0b7824 */ /* 0x000fca00078e0209 */
[----:B------:R-:W-:Y:S01]  /*1d30*/  PRMT R14, R11, 0x9910, RZ ;  /* 0x000099100b0e7816 */ /* 0x000fe200000000ff */
[----:B-1----:R-:W-:-:S04]  /*1d40*/  UIADD3 UR4, UPT, UPT, URZ, -UR4, URZ ;  /* 0x80000004ff047290 */ /* 0x002fc8000fffe0ff */
[----:B------:R-:W-:Y:S01]  /*1d50*/  UPRMT UR4, UR4, 0x7710, URZ ;  /* 0x0000771004047896 */ /* 0x000fe200080000ff */
[----:B-----5:R-:W-:-:S05]  /*1d60*/  PRMT R21, R21, 0x9910, RZ ;  /* 0x0000991015157816 */ /* 0x020fca00000000ff */
[----:B------:R-:W-:-:S04]  /*1d70*/  IMAD.MOV.U32 R11, RZ, RZ, R21 ;  /* 0x000000ffff0b7224 */ /* 0x000fc800078e0015 */
[----:B------:R-:W-:-:S05]  /*1d80*/  IMAD R11, R11, R14, R11 ;  /* 0x0000000e0b0b7224 */ /* 0x000fca00078e020b */
[----:B----4-:R-:W-:-:S04]  /*1d90*/  IADD3 R11, PT, PT, R20, UR4, R11 ;  /* 0x00000004140b7c10 */ /* 0x010fc8000fffe00b */
[----:B------:R-:W-:-:S07]  /*1da0*/  PRMT R14, R11, 0x7610, R14 ;  /* 0x000076100b0e7816 */ /* 0x000fce000000000e */
.L_x_23:
[----:B------:R-:W-:Y:S05]  /*1db0*/  BSYNC.RECONVERGENT B2 ;  /* 0x0000000000027941 */ /* 0x000fea0003800200 */
.L_x_22:
[----:B---3--:R4:W-:Y:S02]  /*1dc0*/  STS.U16 [R12], R14 ;  /* 0x0000000e0c007388 */ /* 0x0089e40000000400 */
.L_x_19:
[----:B------:R-:W-:Y:S05]  /*1dd0*/  BSYNC.RECONVERGENT B1 ;  /* 0x0000000000017941 */ /* 0x000fea0003800200 */
.L_x_18:
[----:B------:R-:W5:Y:S01]  /*1de0*/  LDCU.64 UR4, c[0x0][0x388] ;  /* 0x00007100ff0477ac */ /* 0x000f620008000a00 */
[----:B------:R-:W-:-:S05]  /*1df0*/  IADD3 R9, P1, PT, R9, 0x400, RZ ;  /* 0x0000040009097810 */ /* 0x000fca0007f3e0ff */
[----:B------:R-:W-:Y:S01]  /*1e00*/  IMAD.X R10, RZ, RZ, R10, P1 ;  /* 0x000000ffff0a7224 */ /* 0x000fe200008e060a */
[----:B-----5:R-:W-:-:S04]  /*1e10*/  ISETP.GE.U32.AND P1, PT, R9, UR4, PT ;  /* 0x0000000409007c0c */ /* 0x020fc8000bf26070 */
[----:B------:R-:W-:-:S13]  /*1e20*/  ISETP.GE.AND.EX P1, PT, R10, UR5, PT, P1 ;  /* 0x000000050a007c0c */ /* 0x000fda000bf26310 */
[----:B------:R-:W-:Y:S05]  /*1e30*/  @!P1 BRA `(.L_x_24) ;  /* 0xfffffff800f49947 */ /* 0x000fea000383ffff */
.L_x_12:
[----:B------:R-:W-:Y:S05]  /*1e40*/  BSYNC.RECONVERGENT B0 ;  /* 0x0000000000007941 */ /* 0x000fea0003800200 */
.L_x_11:
[----:B------:R-:W-:Y:S06]  /*1e50*/  BAR.SYNC.DEFER_BLOCKING 0x0 ;  /* 0x0000000000007b1d */ /* 0x000fec0000010000 */
[----:B------:R-:W-:Y:S05]  /*1e60*/  @P0 BRA `(.L_x_25) ;  /* 0xffffffe400c40947 */ /* 0x000fea000383ffff */
[----:B------:R-:W-:Y:S05]  /*1e70*/  EXIT ;  /* 0x000000000000794d */ /* 0x000fea0003800000 */
.L_x_26:
[----:B------:R-:W-:-:S00]  /*1e80*/  BRA `(.L_x_26) ;  /* 0xfffffffc00fc7947 */ /* 0x000fc0000383ffff */
[----:B------:R-:W-:-:S00]  /*1e90*/  NOP ;  /* 0x0000000000007918 */ /* 0x000fc00000000000 */
        /* <DEDUP_REMOVED lines=14> */
.L_x_279:


//--------------------- .text._Z5swat2PclS_lss    --------------------------
	.section	.text._Z5swat2PclS_lss,"ax",@progbits
	.align	128
        .global         _Z5swat2PclS_lss
        .type           _Z5swat2PclS_lss,@function
        .size           _Z5swat2PclS_lss,(.L_x_280 - _Z5swat2PclS_lss)
        .other          _Z5swat2PclS_lss,@"STO_CUDA_ENTRY STV_DEFAULT"
_Z5swat2PclS_lss:
.text._Z5swat2PclS_lss:
[----:B------:R-:W0:Y:S01]  /*0000*/  LDC R1, c[0x0][0x37c] ;  /* 0x0000df00ff017b82 */ /* 0x000e220000000800 */
[----:B------:R-:W1:Y:S01]  /*0010*/  S2R R23, SR_TID.X ;  /* 0x0000000000177919 */ /* 0x000e620000002100 */
[----:B------:R-:W1:Y:S01]  /*0020*/  LDCU.64 UR8, c[0x0][0x388] ;  /* 0x00007100ff0877ac */ /* 0x000e620008000a00 */
[----:B0-----:R-:W-:-:S05]  /*0030*/  VIADD R1, R1, 0xfffffff0 ;  /* 0xfffffff001017836 */ /* 0x001fca0000000000 */
[----:B------:R-:W0:Y:S01]  /*0040*/  S2UR UR44, SR_CTAID.X ;  /* 0x00000000002c79c3 */ /* 0x000e220000002500 */
[----:B------:R-:W-:Y:S01]  /*0050*/  BSSY.RECONVERGENT B0, `(.L_x_27) ;  /* 0x000009d000007945 */ /* 0x000fe20003800200 */
[----:B------:R-:W2:Y:S01]  /*0060*/  LDCU UR38, c[0x0][0x2f8] ;  /* 0x00005f00ff2677ac */ /* 0x000ea20008000800 */
[----:B------:R-:W-:Y:S01]  /*0070*/  IMAD.MOV.U32 R22, RZ, RZ, RZ ;  /* 0x000000ffff167224 */ /* 0x000fe200078e00ff */
[----:B------:R-:W-:Y:S01]  /*0080*/  R2UR UR14, R1 ;  /* 0x00000000010e72ca */ /* 0x000fe200000e0000 */
[----:B------:R-:W3:Y:S01]  /*0090*/  LDCU UR39, c[0x0][0x2fc] ;  /* 0x00005f80ff2777ac */ /* 0x000ee20008000800 */
[----:B------:R-:W4:Y:S01]  /*00a0*/  LDCU.64 UR36, c[0x0][0x358] ;  /* 0x00006b00ff2477ac */ /* 0x000f220008000a00 */
[----:B------:R-:W0:Y:S01]  /*00b0*/  LDCU.64 UR10, c[0x0][0x380] ;  /* 0x00007000ff0a77ac */ /* 0x000e220008000a00 */
[----:B------:R-:W0:Y:S09]  /*00c0*/  LDCU.64 UR12, c[0x0][0x380] ;  /* 0x00007000ff0c77ac */ /* 0x000e320008000a00 */
[----:B--2---:R-:W-:Y:S01]  /*00d0*/  UIADD3 UR38, UP0, UPT, UR14, UR38, URZ ;  /* 0x000000260e267290 */ /* 0x004fe2000ff1e0ff */
[----:B------:R-:W2:Y:S03]  /*00e0*/  LDCU UR45, c[0x0][0x360] ;  /* 0x00006c00ff2d77ac */ /* 0x000ea60008000800 */
[----:B---3--:R-:W-:Y:S01]  /*00f0*/  UIADD3.X UR39, UPT, UPT, URZ, UR39, URZ, UP0, !UPT ;  /* 0x00000027ff277290 */ /* 0x008fe200087fe4ff */
[----:B------:R-:W-:Y:S01]  /*0100*/  BAR.SYNC.DEFER_BLOCKING 0x0 ;  /* 0x0000000000007b1d */ /* 0x000fe20000010000 */
[----:B-1----:R-:W-:-:S04]  /*0110*/  ISETP.GE.U32.AND P0, PT, R23, UR8, PT ;  /* 0x0000000817007c0c */ /* 0x002fc8000bf06070 */
[----:B------:R-:W-:-:S13]  /*0120*/  ISETP.GE.AND.EX P0, PT, RZ, UR9, PT, P0 ;  /* 0x00000009ff007c0c */ /* 0x000fda000bf06300 */
[----:B0-2-4-:R-:W-:Y:S05]  /*0130*/  @P0 BRA `(.L_x_28) ;  /* 0x0000000800380947 */ /* 0x015fea0003800000 */
[----:B------:R-:W-:Y:S01]  /*0140*/  LOP3.LUT R0, RZ, R23, RZ, 0x33, !PT ;  /* 0x00000017ff007212 */ /* 0x000fe200078e33ff */
[----:B------:R-:W-:Y:S03]  /*0150*/  BSSY.RECONVERGENT B1, `(.L_x_29) ;  /* 0x0000022000017945 */ /* 0x000fe60003800200 */
[----:B------:R-:W-:Y:S02]  /*0160*/  IADD3 R2, P0, PT, R0, UR8, RZ ;  /* 0x0000000800027c10 */ /* 0x000fe4000ff1e0ff */
[----:B------:R-:W-:Y:S02]  /*0170*/  LOP3.LUT R0, RZ, R22, RZ, 0x33, !PT ;  /* 0x00000016ff007212 */ /* 0x000fe400078e33ff */
[----:B------:R-:W-:Y:S02]  /*0180*/  LOP3.LUT R4, R2, 0x60, RZ, 0xc0, !PT ;  /* 0x0000006002047812 */ /* 0x000fe400078ec0ff */
[----:B------:R-:W-:Y:S01]  /*0190*/  IADD3.X R3, PT, PT, R0, UR9, RZ, P0, !PT ;  /* 0x0000000900037c10 */ /* 0x000fe200087fe4ff */
[----:B------:R-:W-:Y:S01]  /*01a0*/  IMAD.MOV.U32 R0, RZ, RZ, R23 ;  /* 0x000000ffff007224 */ /* 0x000fe200078e0017 */
[----:B------:R-:W-:Y:S01]  /*01b0*/  ISETP.NE.U32.AND P1, PT, R4, 0x60, PT ;  /* 0x000000600400780c */ /* 0x000fe20003f25070 */
[----:B------:R-:W-:Y:S01]  /*01c0*/  IMAD.MOV.U32 R4, RZ, RZ, R22 ;  /* 0x000000ffff047224 */ /* 0x000fe200078e0016 */
[----:B------:R-:W-:-:S02]  /*01d0*/  ISETP.GE.U32.AND P0, PT, R2, 0x60, PT ;  /* 0x000000600200780c */ /* 0x000fc40003f06070 */
[----:B------:R-:W-:Y:S02]  /*01e0*/  ISETP.NE.AND.EX P1, PT, RZ, RZ, PT, P1 ;  /* 0x000000ffff00720c */ /* 0x000fe40003f25310 */
[----:B------:R-:W-:-:S11]  /*01f0*/  ISETP.GE.U32.AND.EX P0, PT, R3, RZ, PT, P0 ;  /* 0x000000ff0300720c */ /* 0x000fd60003f06100 */
[----:B------:R-:W-:Y:S05]  /*0200*/  @!P1 BRA `(.L_x_30) ;  /* 0x0000000000589947 */ /* 0x000fea0003800000 */
[----:B------:R-:W0:Y:S01]  /*0210*/  S2R R5, SR_CgaCtaId ;  /* 0x0000000000057919 */ /* 0x000e220000008800 */
[----:B------:R-:W-:Y:S01]  /*0220*/  SHF.R.U64 R2, R2, 0x5, R3 ;  /* 0x0000000502027819 */ /* 0x000fe20000001203 */
[----:B------:R-:W-:Y:S01]  /*0230*/  IMAD.MOV.U32 R6, RZ, RZ, RZ ;  /* 0x000000ffff067224 */ /* 0x000fe200078e00ff */
[----:B------:R-:W-:Y:S01]  /*0240*/  MOV R0, 0x400 ;  /* 0x0000040000007802 */ /* 0x000fe20000000f00 */
[----:B------:R-:W-:Y:S02]  /*0250*/  IMAD.MOV.U32 R8, RZ, RZ, RZ ;  /* 0x000000ffff087224 */ /* 0x000fe400078e00ff */
[----:B------:R-:W-:Y:S02]  /*0260*/  VIADD R2, R2, 0x1 ;  /* 0x0000000102027836 */ /* 0x000fe40000000000 */
[----:B------:R-:W-:-:S03]  /*0270*/  IMAD.MOV.U32 R4, RZ, RZ, R22 ;  /* 0x000000ffff047224 */ /* 0x000fc600078e0016 */
[----:B------:R-:W-:Y:S02]  /*0280*/  LOP3.LUT R9, R2, 0x3, RZ, 0xc0, !PT ;  /* 0x0000000302097812 */ /* 0x000fe400078ec0ff */
[----:B0-----:R-:W-:Y:S01]  /*0290*/  LEA R5, R5, R0, 0x18 ;  /* 0x0000000005057211 */ /* 0x001fe200078ec0ff */
[----:B------:R-:W-:-:S07]  /*02a0*/  IMAD.MOV.U32 R0, RZ, RZ, R23 ;  /* 0x000000ffff007224 */ /* 0x000fce00078e0017 */
.L_x_31:
[----:B0-----:R-:W-:-:S04]  /*02b0*/  IADD3 R2, P1, PT, R0, UR10, RZ ;  /* 0x0000000a00027c10 */ /* 0x001fc8000ff3e0ff */
[----:B------:R-:W-:-:S05]  /*02c0*/  IADD3.X R3, PT, PT, R4, UR11, RZ, P1, !PT ;  /* 0x0000000b04037c10 */ /* 0x000fca0008ffe4ff */
[----:B------:R-:W2:Y:S01]  /*02d0*/  LDG.E.U8 R2, desc[UR36][R2.64] ;  /* 0x0000002402027981 */ /* 0x000ea2000c1e1100 */
[----:B------:R-:W-:Y:S01]  /*02e0*/  IMAD.IADD R7, R5, 0x1, R0 ;  /* 0x0000000105077824 */ /* 0x000fe200078e0200 */
[----:B------:R-:W-:Y:S02]  /*02f0*/  IADD3 R6, P1, PT, R6, 0x1, RZ ;  /* 0x0000000106067810 */ /* 0x000fe40007f3e0ff */
[----:B------:R-:W-:-:S03]  /*0300*/  IADD3 R0, P2, PT, R0, 0x20, RZ ;  /* 0x0000002000007810 */ /* 0x000fc60007f5e0ff */
[----:B------:R-:W-:Y:S01]  /*0310*/  IMAD.X R8, RZ, RZ, R8, P1 ;  /* 0x000000ffff087224 */ /* 0x000fe200008e0608 */
[----:B------:R-:W-:Y:S01]  /*0320*/  ISETP.NE.U32.AND P1, PT, R6, R9, PT ;  /* 0x000000090600720c */ /* 0x000fe20003f25070 */
[----:B------:R-:W-:-:S03]  /*0330*/  IMAD.X R4, RZ, RZ, R4, P2 ;  /* 0x000000ffff047224 */ /* 0x000fc600010e0604 */
[----:B------:R-:W-:Y:S01]  /*0340*/  ISETP.NE.AND.EX P1, PT, R8, RZ, PT, P1 ;  /* 0x000000ff0800720c */ /* 0x000fe20003f25310 */
[----:B--2---:R0:W-:-:S12]  /*0350*/  STS.U8 [R7], R2 ;  /* 0x0000000207007388 */ /* 0x0041d80000000000 */
[----:B------:R-:W-:Y:S05]  /*0360*/  @P1 BRA `(.L_x_31) ;  /* 0xfffffffc00d01947 */ /* 0x000fea000383ffff */
.L_x_30:
[----:B------:R-:W-:Y:S05]  /*0370*/  BSYNC.RECONVERGENT B1 ;  /* 0x0000000000017941 */ /* 0x000fea0003800200 */
.L_x_29:
[----:B------:R-:W-:Y:S05]  /*0380*/  @!P0 BRA `(.L_x_28) ;  /* 0x0000000400a48947 */ /* 0x000fea0003800000 */
[----:B0-----:R-:W0:Y:S01]  /*0390*/  S2R R2, SR_CgaCtaId ;  /* 0x0000000000027919 */ /* 0x001e220000008800 */
[----:B------:R-:W-:Y:S01]  /*03a0*/  IADD3 R3, P0, PT, -R0, UR8, RZ ;  /* 0x0000000800037c10 */ /* 0x000fe2000ff1e1ff */
[----:B------:R-:W-:Y:S01]  /*03b0*/  BSSY.RECONVERGENT B1, `(.L_x_32) ;  /* 0x0000038000017945 */ /* 0x000fe20003800200 */
[----:B------:R-:W-:Y:S02]  /*03c0*/  MOV R5, 0x400 ;  /* 0x0000040000057802 */ /* 0x000fe40000000f00 */
[----:B------:R-:W-:Y:S02]  /*03d0*/  ISETP.GT.U32.AND P1, PT, R3, 0x180, PT ;  /* 0x000001800300780c */ /* 0x000fe40003f24070 */
[----:B------:R-:W-:Y:S02]  /*03e0*/  IADD3.X R3, PT, PT, ~R4, UR9, RZ, P0, !PT ;  /* 0x0000000904037c10 */ /* 0x000fe400087fe5ff */
[----:B------:R-:W-:Y:S02]  /*03f0*/  PLOP3.LUT P0, PT, PT, PT, PT, 0x80, 0x8 ;  /* 0x000000000008781c */ /* 0x000fe40003f0f070 */
[----:B------:R-:W-:-:S02]  /*0400*/  ISETP.GT.AND.EX P1, PT, R3, RZ, PT, P1 ;  /* 0x000000ff0300720c */ /* 0x000fc40003f24310 */
[----:B0-----:R-:W-:-:S11]  /*0410*/  LEA R5, R2, R5, 0x18 ;  /* 0x0000000502057211 */ /* 0x001fd600078ec0ff */
[----:B------:R-:W-:Y:S05]  /*0420*/  @!P1 BRA `(.L_x_33) ;  /* 0x0000000000c09947 */ /* 0x000fea0003800000 */
[----:B------:R-:W-:Y:S01]  /*0430*/  IMAD.U32 R7, RZ, RZ, UR8 ;  /* 0x00000008ff077e24 */ /* 0x000fe2000f8e00ff */
[----:B------:R-:W-:Y:S01]  /*0440*/  PLOP3.LUT P0, PT, PT, PT, PT, 0x8, 0x80 ;  /* 0x000000000080781c */ /* 0x000fe20003f0e170 */
[----:B------:R-:W-:-:S03]  /*0450*/  IMAD.U32 R24, RZ, RZ, UR9 ;  /* 0x00000009ff187e24 */ /* 0x000fc6000f8e00ff */
[----:B------:R-:W-:-:S04]  /*0460*/  IADD3 R7, P1, PT, R7, -0x180, RZ ;  /* 0xfffffe8007077810 */ /* 0x000fc80007f3e0ff */
[----:B------:R-:W-:-:S09]  /*0470*/  IADD3.X R24, PT, PT, R24, -0x1, RZ, P1, !PT ;  /* 0xffffffff18187810 */ /* 0x000fd20000ffe4ff */
.L_x_34:
[----:B0-----:R-:W-:-:S04]  /*0480*/  IADD3 R2, P1, PT, R0, UR12, RZ ;  /* 0x0000000c00027c10 */ /* 0x001fc8000ff3e0ff */
[----:B------:R-:W-:-:S05]  /*0490*/  IADD3.X R3, PT, PT, R4, UR13, RZ, P1, !PT ;  /* 0x0000000d04037c10 */ /* 0x000fca0008ffe4ff */
[----:B------:R-:W2:Y:S04]  /*04a0*/  LDG.E.U8 R6, desc[UR36][R2.64] ;  /* 0x0000002402067981 */ /* 0x000ea8000c1e1100 */
[----:B------:R-:W3:Y:S04]  /*04b0*/  LDG.E.U8 R8, desc[UR36][R2.64+0x20] ;  /* 0x0000202402087981 */ /* 0x000ee8000c1e1100 */
[----:B------:R-:W4:Y:S04]  /*04c0*/  LDG.E.U8 R9, desc[UR36][R2.64+0x40] ;  /* 0x0000402402097981 */ /* 0x000f28000c1e1100 */
[----:B------:R-:W5:Y:S04]  /*04d0*/  LDG.E.U8 R10, desc[UR36][R2.64+0x60] ;  /* 0x00006024020a7981 */ /* 0x000f68000c1e1100 */
        /* <DEDUP_REMOVED lines=11> */
[----:B------:R0:W5:Y:S01]  /*0590*/  LDG.E.U8 R29, desc[UR36][R2.64+0x1e0] ;  /* 0x0001e024021d7981 */ /* 0x000162000c1e1100 */
[C-C-:B------:R-:W-:Y:S01]  /*05a0*/  IMAD.IADD R26, R5.reuse, 0x1, R0.reuse ;  /* 0x00000001051a7824 */ /* 0x140fe200078e0200 */
[----:B------:R-:W-:-:S02]  /*05b0*/  IADD3 R12, PT, PT, R5, 0x80, R0 ;  /* 0x00000080050c7810 */ /* 0x000fc40007ffe000 */
[C-C-:B------:R-:W-:Y:S02]  /*05c0*/  IADD3 R19, PT, PT, R5.reuse, 0x100, R0.reuse ;  /* 0x0000010005137810 */ /* 0x140fe40007ffe000 */
[----:B0-----:R-:W-:Y:S02]  /*05d0*/  IADD3 R2, PT, PT, R5, 0x180, R0 ;  /* 0x0000018005027810 */ /* 0x001fe40007ffe000 */
[----:B------:R-:W-:-:S05]  /*05e0*/  IADD3 R0, P1, PT, R0, 0x200, RZ ;  /* 0x0000020000007810 */ /* 0x000fca0007f3e0ff */
[----:B------:R-:W-:Y:S01]  /*05f0*/  IMAD.X R4, RZ, RZ, R4, P1 ;  /* 0x000000ffff047224 */ /* 0x000fe200008e0604 */
[----:B------:R-:W-:-:S04]  /*0600*/  ISETP.GE.U32.AND P1, PT, R0, R7, PT ;  /* 0x000000070000720c */ /* 0x000fc80003f26070 */
[----:B------:R-:W-:Y:S01]  /*0610*/  ISETP.GE.AND.EX P1, PT, R4, R24, PT, P1 ;  /* 0x000000180400720c */ /* 0x000fe20003f26310 */
[----:B--2---:R0:W-:Y:S04]  /*0620*/  STS.U8 [R26], R6 ;  /* 0x000000061a007388 */ /* 0x0041e80000000000 */
[----:B---3--:R0:W-:Y:S04]  /*0630*/  STS.U8 [R26+0x20], R8 ;  /* 0x000020081a007388 */ /* 0x0081e80000000000 */
[----:B----4-:R0:W-:Y:S04]  /*0640*/  STS.U8 [R26+0x40], R9 ;  /* 0x000040091a007388 */ /* 0x0101e80000000000 */
[----:B-----5:R0:W-:Y:S04]  /*0650*/  STS.U8 [R26+0x60], R10 ;  /* 0x0000600a1a007388 */ /* 0x0201e80000000000 */
[----:B------:R0:W-:Y:S04]  /*0660*/  STS.U8 [R12], R11 ;  /* 0x0000000b0c007388 */ /* 0x0001e80000000000 */
[----:B------:R0:W-:Y:S04]  /*0670*/  STS.U8 [R12+0x20], R13 ;  /* 0x0000200d0c007388 */ /* 0x0001e80000000000 */
[----:B------:R0:W-:Y:S04]  /*0680*/  STS.U8 [R12+0x40], R15 ;  /* 0x0000400f0c007388 */ /* 0x0001e80000000000 */
[----:B------:R0:W-:Y:S04]  /*0690*/  STS.U8 [R12+0x60], R17 ;  /* 0x000060110c007388 */ /* 0x0001e80000000000 */
[----:B------:R0:W-:Y:S04]  /*06a0*/  STS.U8 [R19], R14 ;  /* 0x0000000e13007388 */ /* 0x0001e80000000000 */
[----:B------:R0:W-:Y:S04]  /*06b0*/  STS.U8 [R19+0x20], R16 ;  /* 0x0000201013007388 */ /* 0x0001e80000000000 */
[----:B------:R0:W-:Y:S04]  /*06c0*/  STS.U8 [R19+0x40], R18 ;  /* 0x0000401213007388 */ /* 0x0001e80000000000 */
[----:B------:R0:W-:Y:S04]  /*06d0*/  STS.U8 [R19+0x60], R20 ;  /* 0x0000601413007388 */ /* 0x0001e80000000000 */
[----:B------:R0:W-:Y:S04]  /*06e0*/  STS.U8 [R2], R21 ;  /* 0x0000001502007388 */ /* 0x0001e80000000000 */
[----:B------:R0:W-:Y:S04]  /*06f0*/  STS.U8 [R2+0x20], R25 ;  /* 0x0000201902007388 */ /* 0x0001e80000000000 */
[----:B------:R0:W-:Y:S04]  /*0700*/  STS.U8 [R2+0x40], R27 ;  /* 0x0000401b02007388 */ /* 0x0001e80000000000 */
[----:B------:R0:W-:Y:S01]  /*0710*/  STS.U8 [R2+0x60], R29 ;  /* 0x0000601d02007388 */ /* 0x0001e20000000000 */
[----:B------:R-:W-:Y:S05]  /*0720*/  @!P1 BRA `(.L_x_34) ;  /* 0xfffffffc00549947 */ /* 0x000fea000383ffff */
.L_x_33:
[----:B------:R-:W-:Y:S05]  /*0730*/  BSYNC.RECONVERGENT B1 ;  /* 0x0000000000017941 */ /* 0x000fea0003800200 */
.L_x_32:
[----:B0-----:R-:W-:Y:S01]  /*0740*/  IADD3 R2, P2, PT, -R0, UR8, RZ ;  /* 0x0000000800027c10 */ /* 0x001fe2000ff5e1ff */
[----:B------:R-:W-:Y:S03]  /*0750*/  BSSY.RECONVERGENT B1, `(.L_x_35) ;  /* 0x000001d000017945 */ /* 0x000fe60003800200 */
[----:B------:R-:W-:Y:S02]  /*0760*/  ISETP.GT.U32.AND P1, PT, R2, 0x80, PT ;  /* 0x000000800200780c */ /* 0x000fe40003f24070 */
[----:B------:R-:W-:-:S04]  /*0770*/  IADD3.X R2, PT, PT, ~R4, UR9, RZ, P2, !PT ;  /* 0x0000000904027c10 */ /* 0x000fc800097fe5ff */
[----:B------:R-:W-:-:S13]  /*0780*/  ISETP.GT.AND.EX P1, PT, R2, RZ, PT, P1 ;  /* 0x000000ff0200720c */ /* 0x000fda0003f24310 */
[----:B------:R-:W-:Y:S05]  /*0790*/  @!P1 BRA `(.L_x_36) ;  /* 0x0000000000609947 */ /* 0x000fea0003800000 */
[----:B------:R-:W0:Y:S02]  /*07a0*/  LDCU.64 UR4, c[0x0][0x380] ;  /* 0x00007000ff0477ac */ /* 0x000e240008000a00 */
        /* <DEDUP_REMOVED lines=9> */
[----:B------:R-:W5:Y:S01]  /*0840*/  LDG.E.U8 R15, desc[UR36][R2.64+0xe0] ;  /* 0x0000e024020f7981 */ /* 0x000f62000c1e1100 */
[C-C-:B------:R-:W-:Y:S01]  /*0850*/  IMAD.IADD R7, R5.reuse, 0x1, R0.reuse ;  /* 0x0000000105077824 */ /* 0x140fe200078e0200 */
[----:B------:R-:W-:-:S02]  /*0860*/  IADD3 R14, PT, PT, R5, 0x80, R0 ;  /* 0x00000080050e7810 */ /* 0x000fc40007ffe000 */
[----:B------:R-:W-:Y:S02]  /*0870*/  IADD3 R0, P1, PT, R0, 0x100, RZ ;  /* 0x0000010000007810 */ /* 0x000fe40007f3e0ff */
[----:B------:R-:W-:-:S03]  /*0880*/  PLOP3.LUT P0, PT, PT, PT, PT, 0x8, 0x80 ;  /* 0x000000000080781c */ /* 0x000fc60003f0e170 */
[----:B------:R-:W-:Y:S01]  /*0890*/  IMAD.X R4, RZ, RZ, R4, P1 ;  /* 0x000000ffff047224 */ /* 0x000fe200008e0604 */
[----:B--2---:R0:W-:Y:S04]  /*08a0*/  STS.U8 [R7], R6 ;  /* 0x0000000607007388 */ /* 0x0041e80000000000 */
[----:B---3--:R0:W-:Y:S04]  /*08b0*/  STS.U8 [R7+0x20], R8 ;  /* 0x0000200807007388 */ /* 0x0081e80000000000 */
[----:B----4-:R0:W-:Y:S04]  /*08c0*/  STS.U8 [R7+0x40], R10 ;  /* 0x0000400a07007388 */ /* 0x0101e80000000000 */
[----:B-----5:R0:W-:Y:S04]  /*08d0*/  STS.U8 [R7+0x60], R12 ;  /* 0x0000600c07007388 */ /* 0x0201e80000000000 */
[----:B------:R0:W-:Y:S04]  /*08e0*/  STS.U8 [R14], R9 ;  /* 0x000000090e007388 */ /* 0x0001e80000000000 */
[----:B------:R0:W-:Y:S04]  /*08f0*/  STS.U8 [R14+0x20], R11 ;  /* 0x0000200b0e007388 */ /* 0x0001e80000000000 */
[----:B------:R0:W-:Y:S04]  /*0900*/  STS.U8 [R14+0x40], R13 ;  /* 0x0000400d0e007388 */ /* 0x0001e80000000000 */
[----:B------:R0:W-:Y:S02]  /*0910*/  STS.U8 [R14+0x60], R15 ;  /* 0x0000600f0e007388 */ /* 0x0001e40000000000 */
.L_x_36:
[----:B------:R-:W-:Y:S05]  /*0920*/  BSYNC.RECONVERGENT B1 ;  /* 0x0000000000017941 */ /* 0x000fea0003800200 */
.L_x_35:
[----:B------:R-:W-:-:S04]  /*0930*/  ISETP.LT.U32.AND P1, PT, R0, UR8, PT ;  /* 0x0000000800007c0c */ /* 0x000fc8000bf21070 */
[----:B------:R-:W-:-:S13]  /*0940*/  ISETP.LT.OR.EX P0, PT, R4, UR9, P0, P1 ;  /* 0x0000000904007c0c */ /* 0x000fda0008701710 */
[----:B------:R-:W-:Y:S05]  /*0950*/  @!P0 BRA `(.L_x_28) ;  /* 0x0000000000308947 */ /* 0x000fea0003800000 */
[----:B------:R-:W1:Y:S02]  /*0960*/  LDCU.64 UR4, c[0x0][0x380] ;  /* 0x00007000ff0477ac */ /* 0x000e640008000a00 */
[----:B-1----:R-:W-:-:S04]  /*0970*/  IADD3 R2, P0, PT, R0, UR4, RZ ;  /* 0x0000000400027c10 */ /* 0x002fc8000ff1e0ff */
[----:B------:R-:W-:-:S05]  /*0980*/  IADD3.X R3, PT, PT, R4, UR5, RZ, P0, !PT ;  /* 0x0000000504037c10 */ /* 0x000fca00087fe4ff */
[----:B------:R-:W2:Y:S04]  /*0990*/  LDG.E.U8 R4, desc[UR36][R2.64] ;  /* 0x0000002402047981 */ /* 0x000ea8000c1e1100 */
[----:B0-----:R-:W3:Y:S04]  /*09a0*/  LDG.E.U8 R6, desc[UR36][R2.64+0x20] ;  /* 0x0000202402067981 */ /* 0x001ee8000c1e1100 */
[----:B------:R-:W4:Y:S04]  /*09b0*/  LDG.E.U8 R8, desc[UR36][R2.64+0x40] ;  /* 0x0000402402087981 */ /* 0x000f28000c1e1100 */
[----:B------:R-:W5:Y:S01]  /*09c0*/  LDG.E.U8 R10, desc[UR36][R2.64+0x60] ;  /* 0x00006024020a7981 */ /* 0x000f62000c1e1100 */
[----:B------:R-:W-:-:S05]  /*09d0*/  IMAD.IADD R5, R5, 0x1, R0 ;  /* 0x0000000105057824 */ /* 0x000fca00078e0200 */
[----:B--2---:R1:W-:Y:S04]  /*09e0*/  STS.U8 [R5], R4 ;  /* 0x0000000405007388 */ /* 0x0043e80000000000 */
[----:B---3--:R1:W-:Y:S04]  /*09f0*/  STS.U8 [R5+0x20], R6 ;  /* 0x0000200605007388 */ /* 0x0083e80000000000 */
[----:B----4-:R1:W-:Y:S04]  /*0a00*/  STS.U8 [R5+0x40], R8 ;  /* 0x0000400805007388 */ /* 0x0103e80000000000 */
[----:B-----5:R1:W-:Y:S02]  /*0a10*/  STS.U8 [R5+0x60], R10 ;  /* 0x0000600a05007388 */ /* 0x0203e40000000000 */
.L_x_28:
[----:B------:R-:W-:Y:S05]  /*0a20*/  BSYNC.RECONVERGENT B0 ;  /* 0x0000000000007941 */ /* 0x000fea0003800200 */
.L_x_27:
[----:B------:R-:W2:Y:S02]  /*0a30*/  LDCU.64 UR6, c[0x0][0x398] ;  /* 0x00007300ff0677ac */ /* 0x000ea40008000a00 */
[----:B--2---:R-:W-:-:S04]  /*0a40*/  UIADD3 UR5, UP0, UPT, UR6, 0xfff, URZ ;  /* 0x00000fff06057890 */ /* 0x004fc8000ff1e0ff */
[----:B------:R-:W-:-:S04]  /*0a50*/  UIADD3.X UR6, UPT, UPT, URZ, UR7, URZ, UP0, !UPT ;  /* 0x00000007ff067290 */ /* 0x000fc800087fe4ff */
[----:B------:R-:W-:-:S04]  /*0a60*/  USHF.R.S32.HI UR4, URZ, 0x1f, UR6 ;  /* 0x0000001fff047899 */ /* 0x000fc80008011406 */
[----:B------:R-:W-:-:S04]  /*0a70*/  ULEA.HI UR4, UP0, UR4, UR5, URZ, 0xc ;  /* 0x0000000504047291 */ /* 0x000fc8000f8160ff */
[----:B------:R-:W-:-:S04]  /*0a80*/  UIADD3.X UR5, UPT, UPT, URZ, UR6, URZ, UP0, !UPT ;  /* 0x00000006ff057290 */ /* 0x000fc800087fe4ff */
[----:B------:R-:W-:Y:S02]  /*0a90*/  USHF.R.S64 UR4, UR4, 0xc, UR5 ;  /* 0x0000000c04047899 */ /* 0x000fe40008001005 */
[----:B------:R-:W-:Y:S01]  /*0aa0*/  USHF.R.S32.HI UR5, URZ, 0xc, UR5 ;  /* 0x0000000cff057899 */ /* 0x000fe20008011405 */
[----:B------:R-:W-:Y:S03]  /*0ab0*/  BAR.SYNC.DEFER_BLOCKING 0x0 ;  /* 0x0000000000007b1d */ /* 0x000fe60000010000 */
[----:B------:R-:W-:Y:S02]  /*0ac0*/  ISETP.LT.U32.AND P0, PT, R23, UR4, PT ;  /* 0x0000000417007c0c */ /* 0x000fe4000bf01070 */
[----:B------:R-:W-:-:S05]  /*0ad0*/  IMAD.U32 R3, RZ, RZ, UR5 ;  /* 0x00000005ff037e24 */ /* 0x000fca000f8e00ff */
[----:B------:R-:W-:-:S13]  /*0ae0*/  ISETP.GT.AND.EX P0, PT, R3, R22, PT, P0 ;  /* 0x000000160300720c */ /* 0x000fda0003f04300 */
[----:B------:R-:W-:Y:S05]  /*0af0*/  @!P0 EXIT ;  /* 0x000000000000894d */ /* 0x000fea0003800000 */
[----:B------:R-:W-:Y:S01]  /*0b00*/  UISETP.GE.U32.AND UP0, UPT, UR8, 0x1, UPT ;  /* 0x000000010800788c */ /* 0x000fe2000bf06070 */
[----:B0-----:R-:W-:-:S03]  /*0b10*/  IMAD.MOV.U32 R2, RZ, RZ, R23 ;  /* 0x000000ffff027224 */ /* 0x001fc600078e0017 */
[----:B------:R-:W-:-:S09]  /*0b20*/  UISETP.GE.AND.EX UP0, UPT, UR9, URZ, UPT, UP0 ;  /* 0x000000ff0900728c */ /* 0x000fd2000bf06300 */
[----:B------:R-:W-:Y:S05]  /*0b30*/  BRA.U !UP0, `(.L_x_37) ;  /* 0x00000019080c7547 */ /* 0x000fea000b800000 */
[----:B------:R-:W0:Y:S01]  /*0b40*/  S2UR UR10, SR_CgaCtaId ;  /* 0x00000000000a79c3 */ /* 0x000e220000008800 */
[----:B------:R-:W2:Y:S01]  /*0b50*/  LDCU.U16 UR6, c[0x0][0x3a2] ;  /* 0x00007440ff0677ac */ /* 0x000ea20008000400 */
[C---:B------:R-:W-:Y:S01]  /*0b60*/  LEA R19, P0, R23.reuse, 0x1000, 0xc ;  /* 0x0000100017137811 */ /* 0x040fe200078060ff */
[----:B------:R-:W-:Y:S01]  /*0b70*/  BSSY.RECONVERGENT B7, `(.L_x_38) ;  /* 0x000017e000077945 */ /* 0x000fe20003800200 */
[----:B------:R-:W3:Y:S02]  /*0b80*/  LDCU.U16 UR7, c[0x0][0x3a0] ;  /* 0x00007400ff0777ac */ /* 0x000ee40008000400 */
[----:B------:R-:W-:Y:S01]  /*0b90*/  LEA.HI.X R18, R23, RZ, R22, 0xc, P0 ;  /* 0x000000ff17127211 */ /* 0x000fe200000f6416 */
[----:B------:R-:W-:Y:S01]  /*0ba0*/  UMOV UR5, 0x400 ;  /* 0x0000040000057882 */ /* 0x000fe20000000000 */
[----:B------:R-:W-:Y:S02]  /*0bb0*/  ULOP3.LUT UR46, UR8, 0x3, URZ, 0xc0, !UPT ;  /* 0x00000003082e7892 */ /* 0x000fe4000f8ec0ff */
[----:B------:R-:W-:-:S02]  /*0bc0*/  UIADD3 UR4, UPT, UPT, UR5, 0x3004, URZ ;  /* 0x0000300405047890 */ /* 0x000fc4000fffe0ff */
[----:B------:R-:W-:Y:S02]  /*0bd0*/  UIADD3 UR5, UPT, UPT, UR5, 0x1002, URZ ;  /* 0x0000100205057890 */ /* 0x000fe4000fffe0ff */
[----:B------:R-:W-:Y:S02]  /*0be0*/  ULOP3.LUT UR40, UR9, 0x7fffffff, URZ, 0xc0, !UPT ;  /* 0x7fffffff09287892 */ /* 0x000fe4000f8ec0ff */
[----:B------:R-:W-:Y:S02]  /*0bf0*/  ULOP3.LUT UR47, UR8, 0x1, URZ, 0xc0, !UPT ;  /* 0x00000001082f7892 */ /* 0x000fe4000f8ec0ff */
[----:B------:R-:W-:Y:S02]  /*0c00*/  ULOP3.LUT UR41, UR8, 0xfffffffc, URZ, 0xc0, !UPT ;  /* 0xfffffffc08297892 */ /* 0x000fe4000f8ec0ff */
[----:B--2---:R-:W-:Y:S02]  /*0c10*/  UPRMT UR42, UR6, 0x9910, URZ ;  /* 0x00009910062a7896 */ /* 0x004fe400080000ff */
[----:B0-----:R-:W-:-:S02]  /*0c20*/  ULEA UR4, UR10, UR4, 0x18 ;  /* 0x000000040a047291 */ /* 0x001fc4000f8ec0ff */
[----:B------:R-:W-:Y:S02]  /*0c30*/  ULEA UR5, UR10, UR5, 0x18 ;  /* 0x000000050a057291 */ /* 0x000fe4000f8ec0ff */
[----:B---3--:R-:W-:Y:S02]  /*0c40*/  UPRMT UR43, UR7, 0x9910, URZ ;  /* 0x00009910072b7896 */ /* 0x008fe400080000ff */
[----:B------:R-:W-:Y:S02]  /*0c50*/  IMAD.U32 R17, RZ, RZ, UR4 ;  /* 0x00000004ff117e24 */ /* 0x000fe4000f8e00ff */
[----:B------:R-:W-:-:S08]  /*0c60*/  IMAD.U32 R16, RZ, RZ, UR5 ;  /* 0x00000005ff107e24 */ /* 0x000fd0000f8e00ff */
.L_x_54:
[----:B------:R-:W-:Y:S01]  /*0c70*/  ISETP.NE.AND P0, PT, R2, RZ, PT ;  /* 0x000000ff0200720c */ /* 0x000fe20003f05270 */
[----:B------:R-:W-:-:S12]  /*0c80*/  BSSY.RECONVERGENT B6, `(.L_x_39) ;  /* 0x0000010000067945 */ /* 0x000fd80003800200 */
[----:B012--5:R-:W-:Y:S05]  /*0c90*/  @P0 BRA `(.L_x_40) ;  /* 0x0000000000380947 */ /* 0x027fea0003800000 */
[----:B------:R-:W-:Y:S01]  /*0ca0*/  MOV R12, 0x0 ;  /* 0x00000000000c7802 */ /* 0x000fe20000000f00 */
[----:B-1----:R-:W-:Y:S01]  /*0cb0*/  IMAD.U32 R8, RZ, RZ, UR44 ;  /* 0x0000002cff087e24 */ /* 0x002fe2000f8e00ff */
[----:B------:R-:W0:Y:S01]  /*0cc0*/  LDCU.64 UR4, c[0x4][0x10] ;  /* 0x01000200ff0477ac */ /* 0x000e220008000a00 */
[----:B------:R-:W-:Y:S02]  /*0cd0*/  IMAD.U32 R10, RZ, RZ, UR45 ;  /* 0x0000002dff0a7e24 */ /* 0x000fe4000f8e00ff */
[----:B------:R-:W-:Y:S01]  /*0ce0*/  IMAD.MOV.U32 R9, RZ, RZ, RZ ;  /* 0x000000ffff097224 */ /* 0x000fe200078e00ff */
[----:B------:R-:W1:Y:S01]  /*0cf0*/  LDC.64 R12, c[0x4][R12] ;  /* 0x010000000c0c7b82 */ /* 0x000e620000000a00 */
[----:B------:R-:W-:Y:S02]  /*0d00*/  IMAD.MOV.U32 R11, RZ, RZ, RZ ;  /* 0x000000ffff0b7224 */ /* 0x000fe400078e00ff */
[----:B------:R-:W-:Y:S02]  /*0d10*/  IMAD.U32 R6, RZ, RZ, UR38 ;  /* 0x00000026ff067e24 */ /* 0x000fe4000f8e00ff */
[----:B------:R-:W-:Y:S01]  /*0d20*/  IMAD.U32 R7, RZ, RZ, UR39 ;  /* 0x00000027ff077e24 */ /* 0x000fe2000f8e00ff */
[----:B------:R2:W-:Y:S01]  /*0d30*/  STL.128 [R1], R8 ;  /* 0x0000000801007387 */ /* 0x0005e20000100c00 */
[----:B0-----:R-:W-:-:S02]  /*0d40*/  IMAD.U32 R4, RZ, RZ, UR4 ;  /* 0x00000004ff047e24 */ /* 0x001fc4000f8e00ff */
[----:B------:R-:W-:-:S07]  /*0d50*/  IMAD.U32 R5, RZ, RZ, UR5 ;  /* 0x00000005ff057e24 */ /* 0x000fce000f8e00ff */
[----:B------:R-:W-:-:S07]  /*0d60*/  LEPC R20, `(.L_x_40) ;  /* 0x000000001014794e */ /* 0x000fce0000000000 */
[----:B-12---:R-:W-:Y:S05]  /*0d70*/  CALL.ABS.NOINC R12 ;  /* 0x000000000c007343 */ /* 0x006fea0003c00000 */
.L_x_40:
[----:B------:R-:W-:Y:S05]  /*0d80*/  BSYNC.RECONVERGENT B6 ;  /* 0x0000000000067941 */ /* 0x000fea0003800200 */
.L_x_39:
[----:B------:R-:W0:Y:S01]  /*0d90*/  LDCU.64 UR4, c[0x0][0x388] ;  /* 0x00007100ff0477ac */ /* 0x000e220008000a00 */
[----:B-1----:R-:W-:Y:S01]  /*0da0*/  IMAD.MOV.U32 R4, RZ, RZ, RZ ;  /* 0x000000ffff047224 */ /* 0x002fe200078e00ff */
[----:B0-----:R-:W-:-:S04]  /*0db0*/  UISETP.GE.U32.AND UP0, UPT, UR4, 0x8, UPT ;  /* 0x000000080400788c */ /* 0x001fc8000bf06070 */
[----:B------:R-:W-:-:S09]  /*0dc0*/  UISETP.GE.U32.AND.EX UP0, UPT, UR5, URZ, UPT, UP0 ;  /* 0x000000ff0500728c */ /* 0x000fd2000bf06100 */
[----:B------:R-:W-:Y:S05]  /*0dd0*/  BRA.U !UP0, `(.L_x_41) ;  /* 0x0000000108a07547 */ /* 0x000fea000b800000 */
[----:B------:R-:W0:Y:S01]  /*0de0*/  S2UR UR6, SR_CgaCtaId ;  /* 0x00000000000679c3 */ /* 0x000e220000008800 */
[----:B------:R-:W-:Y:S01]  /*0df0*/  UMOV UR4, 0x400 ;  /* 0x0000040000047882 */ /* 0x000fe20000000000 */
[----:B------:R-:W-:Y:S01]  /*0e00*/  BSSY.RECONVERGENT B0, `(.L_x_42) ;  /* 0x0000024000007945 */ /* 0x000fe20003800200 */
[----:B------:R-:W-:Y:S01]  /*0e10*/  UIADD3 UR5, UPT, UPT, UR4, 0x1002, URZ ;  /* 0x0000100204057890 */ /* 0x000fe2000fffe0ff */
[----:B------:R-:W-:Y:S01]  /*0e20*/  IMAD.U32 R5, RZ, RZ, UR40 ;  /* 0x00000028ff057e24 */ /* 0x000fe2000f8e00ff */
[----:B------:R-:W-:-:S03]  /*0e30*/  UIADD3 UR4, UPT, UPT, UR4, 0x3004, URZ ;  /* 0x0000300404047890 */ /* 0x000fc6000fffe0ff */
[----:B------:R-:W1:Y:S01]  /*0e40*/  LDC R0, c[0x0][0x388] ;  /* 0x0000e200ff007b82 */ /* 0x000e620000000800 */
[----:B0-----:R-:W-:Y:S02]  /*0e50*/  ULEA UR5, UR6, UR5, 0x18 ;  /* 0x0000000506057291 */ /* 0x001fe4000f8ec0ff */
[----:B------:R-:W-:-:S04]  /*0e60*/  ULEA UR4, UR6, UR4, 0x18 ;  /* 0x0000000406047291 */ /* 0x000fc8000f8ec0ff */
[----:B------:R-:W-:Y:S01]  /*0e70*/  IMAD.U32 R16, RZ, RZ, UR5 ;  /* 0x00000005ff107e24 */ /* 0x000fe2000f8e00ff */
[----:B-1----:R-:W-:Y:S01]  /*0e80*/  LOP3.LUT R6, R0, 0xfffffff8, RZ, 0xc0, !PT ;  /* 0xfffffff800067812 */ /* 0x002fe200078ec0ff */
[----:B------:R-:W-:Y:S02]  /*0e90*/  IMAD.U32 R17, RZ, RZ, UR4 ;  /* 0x00000004ff117e24 */ /* 0x000fe4000f8e00ff */
[----:B------:R-:W-:Y:S02]  /*0ea0*/  VIADD R0, R16, 0x8 ;  /* 0x0000000810007836 */ /* 0x000fe40000000000 */
[----:B------:R-:W-:Y:S02]  /*0eb0*/  IMAD.MOV.U32 R4, RZ, RZ, R6 ;  /* 0x000000ffff047224 */ /* 0x000fe400078e0006 */
[----:B------:R-:W-:-:S07]  /*0ec0*/  VIADD R3, R17, 0x8 ;  /* 0x0000000811037836 */ /* 0x000fce0000000000 */
.L_x_43:
[----:B------:R-:W-:Y:S01]  /*0ed0*/  IADD3 R4, P0, PT, R4, -0x8, RZ ;  /* 0xfffffff804047810 */ /* 0x000fe20007f1e0ff */
[----:B------:R-:W-:Y:S03]  /*0ee0*/  STS.U16 [R0+-0x8], RZ ;  /* 0xfffff8ff00007388 */ /* 0x000fe60000000400 */
[----:B------:R-:W-:Y:S01]  /*0ef0*/  IADD3.X R5, PT, PT, R5, -0x1, RZ, P0, !PT ;  /* 0xffffffff05057810 */ /* 0x000fe200007fe4ff */
[----:B------:R-:W-:Y:S01]  /*0f00*/  STS.U16 [R3+-0x8], RZ ;  /* 0xfffff8ff03007388 */ /* 0x000fe20000000400 */
[----:B------:R-:W-:-:S03]  /*0f10*/  ISETP.NE.U32.AND P0, PT, R4, RZ, PT ;  /* 0x000000ff0400720c */ /* 0x000fc60003f05070 */
[----:B------:R-:W-:Y:S01]  /*0f20*/  STS.U16 [R0+-0x6], RZ ;  /* 0xfffffaff00007388 */ /* 0x000fe20000000400 */
[----:B------:R-:W-:-:S03]  /*0f30*/  ISETP.NE.AND.EX P0, PT, R5, RZ, PT, P0 ;  /* 0x000000ff0500720c */ /* 0x000fc60003f05300 */
[----:B------:R-:W-:Y:S04]  /*0f40*/  STS.U16 [R3+-0x6], RZ ;  /* 0xfffffaff03007388 */ /* 0x000fe80000000400 */
[----:B------:R-:W-:Y:S04]  /*0f50*/  STS.U16 [R0+-0x4], RZ ;  /* 0xfffffcff00007388 */ /* 0x000fe80000000400 */
[----:B------:R-:W-:Y:S04]  /*0f60*/  STS.U16 [R3+-0x4], RZ ;  /* 0xfffffcff03007388 */ /* 0x000fe80000000400 */
[----:B------:R-:W-:Y:S04]  /*0f70*/  STS.U16 [R0+-0x2], RZ ;  /* 0xfffffeff00007388 */ /* 0x000fe80000000400 */
[----:B------:R-:W-:Y:S04]  /*0f80*/  STS.U16 [R3+-0x2], RZ ;  /* 0xfffffeff03007388 */ /* 0x000fe80000000400 */
[----:B------:R-:W-:Y:S04]  /*0f90*/  STS.U16 [R0], RZ ;  /* 0x000000ff00007388 */ /* 0x000fe80000000400 */
[----:B------:R-:W-:Y:S04]  /*0fa0*/  STS.U16 [R3], RZ ;  /* 0x000000ff03007388 */ /* 0x000fe80000000400 */
[----:B------:R-:W-:Y:S04]  /*0fb0*/  STS.U16 [R0+0x2], RZ ;  /* 0x000002ff00007388 */ /* 0x000fe80000000400 */
[----:B------:R-:W-:Y:S04]  /*0fc0*/  STS.U16 [R3+0x2], RZ ;  /* 0x000002ff03007388 */ /* 0x000fe80000000400 */
[----:B------:R-:W-:Y:S04]  /*0fd0*/  STS.U16 [R0+0x4], RZ ;  /* 0x000004ff00007388 */ /* 0x000fe80000000400 */
[----:B------:R-:W-:Y:S04]  /*0fe0*/  STS.U16 [R3+0x4], RZ ;  /* 0x000004ff03007388 */ /* 0x000fe80000000400 */
[----:B------:R0:W-:Y:S04]  /*0ff0*/  STS.U16 [R0+0x6], RZ ;  /* 0x000006ff00007388 */ /* 0x0001e80000000400 */
[----:B------:R1:W-:Y:S01]  /*1000*/  STS.U16 [R3+0x6], RZ ;  /* 0x000006ff03007388 */ /* 0x0003e20000000400 */
[----:B0-----:R-:W-:-:S02]  /*1010*/  VIADD R0, R0, 0x10 ;  /* 0x0000001000007836 */ /* 0x001fc40000000000 */
[----:B-1----:R-:W-:Y:S01]  /*1020*/  VIADD R3, R3, 0x10 ;  /* 0x0000001003037836 */ /* 0x002fe20000000000 */
[----:B------:R-:W-:Y:S06]  /*1030*/  @P0 BRA `(.L_x_43) ;  /* 0xfffffffc00a40947 */ /* 0x000fec000383ffff */
[----:B------:R-:W-:Y:S05]  /*1040*/  BSYNC.RECONVERGENT B0 ;  /* 0x0000000000007941 */ /* 0x000fea0003800200 */
.L_x_42:
[----:B------:R-:W-:-:S07]  /*1050*/  IMAD.MOV.U32 R4, RZ, RZ, R6 ;  /* 0x000000ffff047224 */ /* 0x000fce00078e0006 */
.L_x_41:
[----:B------:R-:W0:Y:S02]  /*1060*/  LDCU UR4, c[0x0][0x388] ;  /* 0x00007100ff0477ac */ /* 0x000e240008000800 */
[----:B0-----:R-:W-:-:S04]  /*1070*/  ULOP3.LUT UR4, UR4, 0x7, URZ, 0xc0, !UPT ;  /* 0x0000000704047892 */ /* 0x001fc8000f8ec0ff */
[----:B------:R-:W-:-:S04]  /*1080*/  UISETP.NE.U32.AND UP0, UPT, UR4, URZ, UPT ;  /* 0x000000ff0400728c */ /* 0x000fc8000bf05070 */
[----:B------:R-:W-:-:S09]  /*1090*/  UISETP.NE.AND.EX UP0, UPT, URZ, URZ, UPT, UP0 ;  /* 0x000000ffff00728c */ /* 0x000fd2000bf05300 */
[----:B------:R-:W-:Y:S05]  /*10a0*/  BRA.U !UP0, `(.L_x_44) ;  /* 0x0000000108f07547 */ /* 0x000fea000b800000 */
[----:B------:R-:W-:Y:S02]  /*10b0*/  UIADD3 UR4, UP0, UPT, UR4, -0x1, URZ ;  /* 0xffffffff04047890 */ /* 0x000fe4000ff1e0ff */
[----:B------:R-:W-:Y:S02]  /*10c0*/  UISETP.NE.U32.AND UP1, UPT, UR46, URZ, UPT ;  /* 0x000000ff2e00728c */ /* 0x000fe4000bf25070 */
[----:B------:R-:W-:Y:S02]  /*10d0*/  UIADD3.X UR5, UPT, UPT, URZ, -0x1, URZ, UP0, !UPT ;  /* 0xffffffffff057890 */ /* 0x000fe400087fe4ff */
[----:B------:R-:W-:Y:S02]  /*10e0*/  UISETP.GE.U32.AND UP0, UPT, UR4, 0x3, UPT ;  /* 0x000000030400788c */ /* 0x000fe4000bf06070 */
[----:B------:R-:W-:Y:S02]  /*10f0*/  UISETP.NE.AND.EX UP1, UPT, URZ, URZ, UPT, UP1 ;  /* 0x000000ffff00728c */ /* 0x000fe4000bf25310 */
[----:B------:R-:W-:-:S09]  /*1100*/  UISETP.GE.U32.AND.EX UP0, UPT, UR5, URZ, UPT, UP0 ;  /* 0x000000ff0500728c */ /* 0x000fd2000bf06100 */
[----:B------:R-:W-:Y:S05]  /*1110*/  BRA.U !UP0, `(.L_x_45) ;  /* 0x00000001084c7547 */ /* 0x000fea000b800000 */
[----:B------:R-:W0:Y:S01]  /*1120*/  S2UR UR6, SR_CgaCtaId ;  /* 0x00000000000679c3 */ /* 0x000e220000008800 */
[----:B------:R-:W-:Y:S02]  /*1130*/  UMOV UR4, 0x400 ;  /* 0x0000040000047882 */ /* 0x000fe40000000000 */
[----:B------:R-:W-:Y:S02]  /*1140*/  UIADD3 UR5, UPT, UPT, UR4, 0x1002, URZ ;  /* 0x0000100204057890 */ /* 0x000fe4000fffe0ff */
[----:B------:R-:W-:Y:S02]  /*1150*/  UIADD3 UR4, UPT, UPT, UR4, 0x3004, URZ ;  /* 0x0000300404047890 */ /* 0x000fe4000fffe0ff */
[----:B0-----:R-:W-:Y:S02]  /*1160*/  ULEA UR5, UR6, UR5, 0x18 ;  /* 0x0000000506057291 */ /* 0x001fe4000f8ec0ff */
[----:B------:R-:W-:-:S04]  /*1170*/  ULEA UR4, UR6, UR4, 0x18 ;  /* 0x0000000406047291 */ /* 0x000fc8000f8ec0ff */
[----:B------:R-:W-:Y:S02]  /*1180*/  IMAD.U32 R16, RZ, RZ, UR5 ;  /* 0x00000005ff107e24 */ /* 0x000fe4000f8e00ff */
[----:B------:R-:W-:Y:S02]  /*1190*/  IMAD.U32 R17, RZ, RZ, UR4 ;  /* 0x00000004ff117e24 */ /* 0x000fe4000f8e00ff */
[C---:B------:R-:W-:Y:S02]  /*11a0*/  IMAD R0, R4.reuse, 0x2, R16 ;  /* 0x0000000204007824 */ /* 0x040fe400078e0210 */
[C---:B------:R-:W-:Y:S02]  /*11b0*/  IMAD R3, R4.reuse, 0x2, R17 ;  /* 0x0000000204037824 */ /* 0x040fe400078e0211 */
[----:B------:R-:W-:Y:S01]  /*11c0*/  VIADD R4, R4, 0x4 ;  /* 0x0000000404047836 */ /* 0x000fe20000000000 */
[----:B------:R0:W-:Y:S04]  /*11d0*/  STS.U16 [R0], RZ ;  /* 0x000000ff00007388 */ /* 0x0001e80000000400 */
[----:B------:R0:W-:Y:S04]  /*11e0*/  STS.U16 [R3], RZ ;  /* 0x000000ff03007388 */ /* 0x0001e80000000400 */
[----:B------:R0:W-:Y:S04]  /*11f0*/  STS.U16 [R0+0x2], RZ ;  /* 0x000002ff00007388 */ /* 0x0001e80000000400 */
[----:B------:R0:W-:Y:S04]  /*1200*/  STS.U16 [R3+0x2], RZ ;  /* 0x000002ff03007388 */ /* 0x0001e80000000400 */
[----:B------:R0:W-:Y:S04]  /*1210*/  STS.U16 [R0+0x4], RZ ;  /* 0x000004ff00007388 */ /* 0x0001e80000000400 */
[----:B------:R0:W-:Y:S04]  /*1220*/  STS.U16 [R3+0x4], RZ ;  /* 0x000004ff03007388 */ /* 0x0001e80000000400 */
[----:B------:R0:W-:Y:S04]  /*1230*/  STS.U16 [R0+0x6], RZ ;  /* 0x000006ff00007388 */ /* 0x0001e80000000400 */
[----:B------:R0:W-:Y:S02]  /*1240*/  STS.U16 [R3+0x6], RZ ;  /* 0x000006ff03007388 */ /* 0x0001e40000000400 */
.L_x_45:
[----:B------:R-:W-:Y:S05]  /*1250*/  BRA.U !UP1, `(.L_x_44) ;  /* 0x0000000109847547 */ /* 0x000fea000b800000 */
[----:B------:R-:W-:Y:S02]  /*1260*/  UISETP.NE.U32.AND UP1, UPT, UR46, 0x1, UPT ;  /* 0x000000012e00788c */ /* 0x000fe4000bf25070 */
[----:B------:R-:W-:Y:S02]  /*1270*/  UISETP.NE.U32.AND UP0, UPT, UR47, URZ, UPT ;  /* 0x000000ff2f00728c */ /* 0x000fe4000bf05070 */
[----:B------:R-:W-:Y:S02]  /*1280*/  UISETP.NE.AND.EX UP1, UPT, URZ, URZ, UPT, UP1 ;  /* 0x000000ffff00728c */ /* 0x000fe4000bf25310 */
[----:B------:R-:W-:-:S07]  /*1290*/  UISETP.NE.AND.EX UP0, UPT, URZ, URZ, UPT, UP0 ;  /* 0x000000ffff00728c */ /* 0x000fce000bf05300 */
[----:B------:R-:W-:Y:S05]  /*12a0*/  BRA.U !UP1, `(.L_x_46) ;  /* 0x00000001093c7547 */ /* 0x000fea000b800000 */
[----:B------:R-:W1:Y:S01]  /*12b0*/  S2UR UR6, SR_CgaCtaId ;  /* 0x00000000000679c3 */ /* 0x000e620000008800 */
[----:B------:R-:W-:Y:S02]  /*12c0*/  UMOV UR4, 0x400 ;  /* 0x0000040000047882 */ /* 0x000fe40000000000 */
[----:B------:R-:W-:Y:S02]  /*12d0*/  UIADD3 UR5, UPT, UPT, UR4, 0x1002, URZ ;  /* 0x0000100204057890 */ /* 0x000fe4000fffe0ff */
[----:B------:R-:W-:Y:S02]  /*12e0*/  UIADD3 UR4, UPT, UPT, UR4, 0x3004, URZ ;  /* 0x0000300404047890 */ /* 0x000fe4000fffe0ff */
[----:B-1----:R-:W-:Y:S02]  /*12f0*/  ULEA UR5, UR6, UR5, 0x18 ;  /* 0x0000000506057291 */ /* 0x002fe4000f8ec0ff */
[----:B------:R-:W-:-:S04]  /*1300*/  ULEA UR4, UR6, UR4, 0x18 ;  /* 0x0000000406047291 */ /* 0x000fc8000f8ec0ff */
[----:B------:R-:W-:Y:S02]  /*1310*/  IMAD.U32 R16, RZ, RZ, UR5 ;  /* 0x00000005ff107e24 */ /* 0x000fe4000f8e00ff */
[----:B------:R-:W-:Y:S02]  /*1320*/  IMAD.U32 R17, RZ, RZ, UR4 ;  /* 0x00000004ff117e24 */ /* 0x000fe4000f8e00ff */
[C---:B0-----:R-:W-:Y:S02]  /*1330*/  IMAD R0, R4.reuse, 0x2, R16 ;  /* 0x0000000204007824 */ /* 0x041fe400078e0210 */
[C---:B------:R-:W-:Y:S02]  /*1340*/  IMAD R3, R4.reuse, 0x2, R17 ;  /* 0x0000000204037824 */ /* 0x040fe400078e0211 */
[----:B------:R-:W-:Y:S01]  /*1350*/  VIADD R4, R4, 0x2 ;  /* 0x0000000204047836 */ /* 0x000fe20000000000 */
[----:B------:R1:W-:Y:S04]  /*1360*/  STS.U16 [R0], RZ ;  /* 0x000000ff00007388 */ /* 0x0003e80000000400 */
[----:B------:R1:W-:Y:S04]  /*1370*/  STS.U16 [R3], RZ ;  /* 0x000000ff03007388 */ /* 0x0003e80000000400 */
[----:B------:R1:W-:Y:S04]  /*1380*/  STS.U16 [R0+0x2], RZ ;  /* 0x000002ff00007388 */ /* 0x0003e80000000400 */
[----:B------:R1:W-:Y:S02]  /*1390*/  STS.U16 [R3+0x2], RZ ;  /* 0x000002ff03007388 */ /* 0x0003e40000000400 */
.L_x_46:
[----:B------:R-:W-:Y:S05]  /*13a0*/  BRA.U !UP0, `(.L_x_44) ;  /* 0x0000000108307547 */ /* 0x000fea000b800000 */
[----:B------:R-:W2:Y:S01]  /*13b0*/  S2UR UR6, SR_CgaCtaId ;  /* 0x00000000000679c3 */ /* 0x000ea20000008800 */
[----:B------:R-:W-:Y:S02]  /*13c0*/  UMOV UR4, 0x400 ;  /* 0x0000040000047882 */ /* 0x000fe40000000000 */
[----:B------:R-:W-:Y:S02]  /*13d0*/  UIADD3 UR5, UPT, UPT, UR4, 0x1002, URZ ;  /* 0x0000100204057890 */ /* 0x000fe4000fffe0ff */
[----:B------:R-:W-:Y:S02]  /*13e0*/  UIADD3 UR4, UPT, UPT, UR4, 0x3004, URZ ;  /* 0x0000300404047890 */ /* 0x000fe4000fffe0ff */
[----:B--2---:R-:W-:Y:S02]  /*13f0*/  ULEA UR5, UR6, UR5, 0x18 ;  /* 0x0000000506057291 */ /* 0x004fe4000f8ec0ff */
[----:B------:R-:W-:-:S04]  /*1400*/  ULEA UR4, UR6, UR4, 0x18 ;  /* 0x0000000406047291 */ /* 0x000fc8000f8ec0ff */
[----:B------:R-:W-:Y:S02]  /*1410*/  IMAD.U32 R16, RZ, RZ, UR5 ;  /* 0x00000005ff107e24 */ /* 0x000fe4000f8e00ff */
[----:B------:R-:W-:Y:S02]  /*1420*/  IMAD.U32 R17, RZ, RZ, UR4 ;  /* 0x00000004ff117e24 */ /* 0x000fe4000f8e00ff */
[C---:B01----:R-:W-:Y:S02]  /*1430*/  IMAD R3, R4.reuse, 0x2, R16 ;  /* 0x0000000204037824 */ /* 0x043fe400078e0210 */
[----:B------:R-:W-:-:S03]  /*1440*/  IMAD R0, R4, 0x2, R17 ;  /* 0x0000000204007824 */ /* 0x000fc600078e0211 */
[----:B------:R2:W-:Y:S04]  /*1450*/  STS.U16 [R3], RZ ;  /* 0x000000ff03007388 */ /* 0x0005e80000000400 */
[----:B------:R2:W-:Y:S02]  /*1460*/  STS.U16 [R0], RZ ;  /* 0x000000ff00007388 */ /* 0x0005e40000000400 */
.L_x_44:
[----:B------:R-:W-:Y:S01]  /*1470*/  BSSY.RECONVERGENT B0, `(.L_x_47) ;  /* 0x00000de000007945 */ /* 0x000fe20003800200 */
[C---:B012---:R-:W-:Y:S01]  /*1480*/  SHF.L.U64.HI R3, R23.reuse, 0xc, R22 ;  /* 0x0000000c17037819 */ /* 0x047fe20000010216 */
[----:B------:R-:W-:-:S07]  /*1490*/  IMAD.SHL.U32 R6, R23, 0x1000, RZ ;  /* 0x0000100017067824 */ /* 0x000fce00078e00ff */
.L_x_53:
[----:B0-----:R-:W0:Y:S02]  /*14a0*/  LDCU.64 UR4, c[0x0][0x390] ;  /* 0x00007200ff0477ac */ /* 0x001e240008000a00 */
[----:B0-----:R-:W-:-:S04]  /*14b0*/  IADD3 R4, P0, PT, R6, UR4, RZ ;  /* 0x0000000406047c10 */ /* 0x001fc8000ff1e0ff */
[----:B--2--5:R-:W-:Y:S01]  /*14c0*/  IADD3.X R5, PT, PT, R3, UR5, RZ, P0, !PT ;  /* 0x0000000503057c10 */ /* 0x024fe200087fe4ff */
[----:B------:R-:W0:Y:S05]  /*14d0*/  LDCU.64 UR4, c[0x0][0x388] ;  /* 0x00007100ff0477ac */ /* 0x000e2a0008000a00 */
[----:B-1----:R1:W5:Y:S01]  /*14e0*/  LDG.E.U8 R5, desc[UR36][R4.64] ;  /* 0x0000002404057981 */ /* 0x002362000c1e1100 */
[----:B------:R-:W-:Y:S01]  /*14f0*/  IADD3 R6, P1, PT, R6, 0x1, RZ ;  /* 0x0000000106067810 */ /* 0x000fe20007f3e0ff */
[----:B------:R-:W-:-:S03]  /*1500*/  IMAD.MOV.U32 R7, RZ, RZ, RZ ;  /* 0x000000ffff077224 */ /* 0x000fc600078e00ff */
[----:B------:R-:W-:Y:S01]  /*1510*/  ISETP.NE.U32.AND P0, PT, R6, R19, PT ;  /* 0x000000130600720c */ /* 0x000fe20003f05070 */
[----:B------:R-:W-:-:S05]  /*1520*/  IMAD.X R3, RZ, RZ, R3, P1 ;  /* 0x000000ffff037224 */ /* 0x000fca00008e0603 */
[----:B------:R-:W-:Y:S01]  /*1530*/  ISETP.NE.AND.EX P0, PT, R3, R18, PT, P0 ;  /* 0x000000120300720c */ /* 0x000fe20003f05300 */
[----:B0-----:R-:W-:-:S04]  /*1540*/  UISETP.GE.U32.AND UP0, UPT, UR4, 0x4, UPT ;  /* 0x000000040400788c */ /* 0x001fc8000bf06070 */
[----:B------:R-:W-:-:S09]  /*1550*/  UISETP.GE.U32.AND.EX UP0, UPT, UR5, URZ, UPT, UP0 ;  /* 0x000000ff0500728c */ /* 0x000fd2000bf06100 */
[----:B-1----:R-:W-:Y:S05]  /*1560*/  BRA.U !UP0, `(.L_x_48) ;  /* 0x0000000508a07547 */ /* 0x002fea000b800000 */
[----:B------:R-:W0:Y:S01]  /*1570*/  S2R R16, SR_CgaCtaId ;  /* 0x0000000000107919 */ /* 0x000e220000008800 */
[----:B------:R-:W1:Y:S01]  /*1580*/  LDC.U16 R0, c[0x0][0x3a0] ;  /* 0x0000e800ff007b82 */ /* 0x000e620000000400 */
[----:B------:R-:W-:Y:S01]  /*1590*/  MOV R7, 0x400 ;  /* 0x0000040000077802 */ /* 0x000fe20000000f00 */
[----:B------:R-:W-:Y:S01]  /*15a0*/  BSSY.RECONVERGENT B1, `(.L_x_49) ;  /* 0x0000063000017945 */ /* 0x000fe20003800200 */
[----:B------:R-:W-:Y:S02]  /*15b0*/  IMAD.MOV.U32 R12, RZ, RZ, RZ ;  /* 0x000000ffff0c7224 */ /* 0x000fe400078e00ff */
[----:B------:R-:W-:Y:S02]  /*15c0*/  IMAD.MOV.U32 R8, RZ, RZ, RZ ;  /* 0x000000ffff087224 */ /* 0x000fe400078e00ff */
[C---:B------:R-:W-:Y:S01]  /*15d0*/  VIADD R17, R7.reuse, 0x3004 ;  /* 0x0000300407117836 */ /* 0x040fe20000000000 */
[----:B------:R-:W2:Y:S01]  /*15e0*/  LDC.U16 R4, c[0x0][0x3a2] ;  /* 0x0000e880ff047b82 */ /* 0x000ea20000000400 */
[----:B------:R-:W-:-:S02]  /*15f0*/  VIADD R9, R7, 0x1002 ;  /* 0x0000100207097836 */ /* 0x000fc40000000000 */
[----:B-1----:R-:W-:-:S05]  /*1600*/  IMAD.MOV R0, RZ, RZ, -R0 ;  /* 0x000000ffff007224 */ /* 0x002fca00078e0a00 */
[----:B------:R-:W-:Y:S02]  /*1610*/  PRMT R10, R0, 0x7710, RZ ;  /* 0x00007710000a7816 */ /* 0x000fe400000000ff */
[C---:B0-----:R-:W-:Y:S01]  /*1620*/  LEA R7, R16.reuse, R7, 0x18 ;  /* 0x0000000710077211 */ /* 0x041fe200078ec0ff */
[----:B--2---:R-:W-:Y:S01]  /*1630*/  IMAD.MOV R4, RZ, RZ, -R4 ;  /* 0x000000ffff047224 */ /* 0x004fe200078e0a04 */
[C---:B------:R-:W-:Y:S02]  /*1640*/  LEA R17, R16.reuse, R17, 0x18 ;  /* 0x0000001110117211 */ /* 0x040fe400078ec0ff */
[----:B------:R-:W-:Y:S02]  /*1650*/  LEA R16, R16, R9, 0x18 ;  /* 0x0000000910107211 */ /* 0x000fe400078ec0ff */
[----:B------:R-:W-:-:S07]  /*1660*/  PRMT R9, R4, 0x7710, RZ ;  /* 0x0000771004097816 */ /* 0x000fce00000000ff */
.L_x_50:
[C---:B0-----:R-:W-:Y:S02]  /*1670*/  IMAD R11, R12.reuse, 0x2, R17 ;  /* 0x000000020c0b7824 */ /* 0x041fe400078e0211 */
[----:B------:R-:W-:Y:S02]  /*1680*/  IMAD R13, R12, 0x2, R16 ;  /* 0x000000020c0d7824 */ /* 0x000fe400078e0210 */
[----:B------:R-:W-:Y:S01]  /*1690*/  IMAD.IADD R14, R7, 0x1, R12 ;  /* 0x00000001070e7824 */ /* 0x000fe200078e020c */
[----:B------:R-:W0:Y:S04]  /*16a0*/  LDS.U16 R15, [R11+0x2] ;  /* 0x000002000b0f7984 */ /* 0x000e280000000400 */
[----:B------:R-:W1:Y:S01]  /*16b0*/  LDS.U16 R4, [R13+0x2] ;  /* 0x000002000d047984 */ /* 0x000e620000000400 */
[----:B0-----:R-:W-:-:S02]  /*16c0*/  IMAD.IADD R0, R15, 0x1, R10 ;  /* 0x000000010f007824 */ /* 0x001fc400078e020a */
[----:B-1----:R-:W-:-:S05]  /*16d0*/  IMAD.IADD R4, R4, 0x1, R9 ;  /* 0x0000000104047824 */ /* 0x002fca00078e0209 */
[----:B------:R-:W-:-:S05]  /*16e0*/  VIMNMX.S16x2 R4, PT, PT, R0, R4, !PT ;  /* 0x0000000400047248 */ /* 0x000fca0007fe0300 */
[----:B------:R-:W-:Y:S04]  /*16f0*/  STS.U16 [R13+0x2], R4 ;  /* 0x000002040d007388 */ /* 0x000fe80000000400 */
[----:B------:R-:W0:Y:S04]  /*1700*/  LDS.U8 R20, [R14] ;  /* 0x000000000e147984 */ /* 0x000e280000000000 */
[----:B------:R-:W1:Y:S01]  /*1710*/  LDS.U16 R0, [R11] ;  /* 0x000000000b007984 */ /* 0x000e620000000400 */
[----:B0----5:R-:W-:Y:S01]  /*1720*/  ISETP.NE.AND P1, PT, R20, R5, PT ;  /* 0x000000051400720c */ /* 0x021fe20003f25270 */
[----:B-1----:R-:W-:-:S12]  /*1730*/  VIADD R15, R0, 0x4 ;  /* 0x00000004000f7836 */ /* 0x002fd80000000000 */
[----:B------:R-:W-:-:S04]  /*1740*/  @P1 IMAD.MOV R15, RZ, RZ, R0 ;  /* 0x000000ffff0f1224 */ /* 0x000fc800078e0200 */
[----:B------:R-:W-:-:S05]  /*1750*/  VIADD R0, R15, 0xfffffffe ;  /* 0xfffffffe0f007836 */ /* 0x000fca0000000000 */
[----:B------:R-:W-:-:S05]  /*1760*/  VIMNMX.S16x2 R0, PT, PT, R4, R0, !PT ;  /* 0x0000000004007248 */ /* 0x000fca0007fe0300 */
[----:B------:R-:W-:-:S05]  /*1770*/  VIADD R15, R0, 0xffffffff ;  /* 0xffffffff000f7836 */ /* 0x000fca0000000000 */
[----:B------:R-:W-:-:S04]  /*1780*/  LOP3.LUT R15, R15, R0, RZ, 0xc0, !PT ;  /* 0x000000000f0f7212 */ /* 0x000fc800078ec0ff */
[----:B------:R-:W-:Y:S01]  /*1790*/  PRMT R0, R15, 0x9910, RZ ;  /* 0x000099100f007816 */ /* 0x000fe200000000ff */
[----:B------:R-:W-:-:S05]  /*17a0*/  IMAD R15, RZ, RZ, -UR42 ;  /* 0x8000002aff0f7e24 */ /* 0x000fca000f8e02ff */
[----:B------:R-:W-:-:S04]  /*17b0*/  VIADDMNMX R4, R0, -UR43, R15, !PT ;  /* 0x8000002b00047c46 */ /* 0x000fc8000f80010f */
[----:B------:R-:W-:-:S04]  /*17c0*/  PRMT R21, R4, 0x9910, RZ ;  /* 0x0000991004157816 */ /* 0x000fc800000000ff */
[----:B------:R-:W-:Y:S02]  /*17d0*/  VIMNMX.RELU R20, PT, PT, R21, R0, !PT ;  /* 0x0000000015147248 */ /* 0x000fe40007fe1100 */
[----:B------:R-:W0:Y:S04]  /*17e0*/  LDS.U16 R21, [R11+0x4] ;  /* 0x000004000b157984 */ /* 0x000e280000000400 */
[----:B------:R-:W-:Y:S04]  /*17f0*/  STS.U16 [R11+0x2], R20 ;  /* 0x000002140b007388 */ /* 0x000fe80000000400 */
[----:B------:R-:W1:Y:S01]  /*1800*/  LDS.U16 R4, [R13+0x4] ;  /* 0x000004000d047984 */ /* 0x000e620000000400 */
[----:B0-----:R-:W-:-:S02]  /*1810*/  IMAD.IADD R0, R21, 0x1, R10 ;  /* 0x0000000115007824 */ /* 0x001fc400078e020a */
[----:B-1----:R-:W-:-:S05]  /*1820*/  IMAD.IADD R4, R4, 0x1, R9 ;  /* 0x0000000104047824 */ /* 0x002fca00078e0209 */
[----:B------:R-:W-:-:S05]  /*1830*/  VIMNMX.S16x2 R4, PT, PT, R0, R4, !PT ;  /* 0x0000000400047248 */ /* 0x000fca0007fe0300 */
[----:B------:R-:W-:Y:S04]  /*1840*/  STS.U16 [R13+0x4], R4 ;  /* 0x000004040d007388 */ /* 0x000fe80000000400 */
[----:B------:R-:W0:Y:S02]  /*1850*/  LDS.U8 R0, [R14+0x1] ;  /* 0x000001000e007984 */ /* 0x000e240000000000 */
[----:B0-----:R-:W-:Y:S01]  /*1860*/  ISETP.NE.AND P1, PT, R0, R5, PT ;  /* 0x000000050000720c */ /* 0x001fe20003f25270 */
[----:B------:R-:W-:-:S12]  /*1870*/  VIADD R0, R20, 0x4 ;  /* 0x0000000414007836 */ /* 0x000fd80000000000 */
[----:B------:R-:W-:-:S04]  /*1880*/  @P1 IMAD.MOV R0, RZ, RZ, R20 ;  /* 0x000000ffff001224 */ /* 0x000fc800078e0214 */
[----:B------:R-:W-:-:S05]  /*1890*/  VIADD R0, R0, 0xfffffffe ;  /* 0xfffffffe00007836 */ /* 0x000fca0000000000 */
[----:B------:R-:W-:-:S05]  /*18a0*/  VIMNMX.S16x2 R0, PT, PT, R4, R0, !PT ;  /* 0x0000000004007248 */ /* 0x000fca0007fe0300 */
[----:B------:R-:W-:-:S05]  /*18b0*/  VIADD R21, R0, 0xffffffff ;  /* 0xffffffff00157836 */ /* 0x000fca0000000000 */
[----:B------:R-:W-:-:S04]  /*18c0*/  LOP3.LUT R21, R21, R0, RZ, 0xc0, !PT ;  /* 0x0000000015157212 */ /* 0x000fc800078ec0ff */
[----:B------:R-:W-:-:S04]  /*18d0*/  PRMT R0, R21, 0x9910, RZ ;  /* 0x0000991015007816 */ /* 0x000fc800000000ff */
        /* <DEDUP_REMOVED lines=27> */
[----:B------:R-:W-:Y:S01]  /*1a90*/  VIMNMX.S16x2 R4, PT, PT, R0, R4, !PT ;  /* 0x0000000400047248 */ /* 0x000fe20007fe0300 */
[----:B------:R-:W-:-:S04]  /*1aa0*/  VIADD R0, R20, 0x4 ;  /* 0x0000000414007836 */ /* 0x000fc80000000000 */
[----:B------:R-:W-:Y:S04]  /*1ab0*/  STS.U16 [R13+0x8], R4 ;  /* 0x000008040d007388 */ /* 0x000fe80000000400 */
[----:B------:R-:W0:Y:S02]  /*1ac0*/  LDS.U8 R14, [R14+0x3] ;  /* 0x000003000e0e7984 */ /* 0x000e240000000000 */
[----:B0-----:R-:W-:-:S13]  /*1ad0*/  ISETP.NE.AND P1, PT, R14, R5, PT ;  /* 0x000000050e00720c */ /* 0x001fda0003f25270 */
[----:B------:R-:W-:Y:S01]  /*1ae0*/  @P1 IMAD.MOV R0, RZ, RZ, R20 ;  /* 0x000000ffff001224 */ /* 0x000fe200078e0214 */
[----:B------:R-:W-:-:S03]  /*1af0*/  IADD3 R12, P1, PT, R12, 0x4, RZ ;  /* 0x000000040c0c7810 */ /* 0x000fc60007f3e0ff */
[----:B------:R-:W-:Y:S02]  /*1b00*/  VIADD R0, R0, 0xfffffffe ;  /* 0xfffffffe00007836 */ /* 0x000fe40000000000 */
[----:B------:R-:W-:Y:S01]  /*1b10*/  IMAD.X R8, RZ, RZ, R8, P1 ;  /* 0x000000ffff087224 */ /* 0x000fe200008e0608 */
[----:B------:R-:W-:Y:S02]  /*1b20*/  ISETP.NE.U32.AND P1, PT, R12, UR41, PT ;  /* 0x000000290c007c0c */ /* 0x000fe4000bf25070 */
[----:B------:R-:W-:Y:S02]  /*1b30*/  VIMNMX.S16x2 R0, PT, PT, R4, R0, !PT ;  /* 0x0000000004007248 */ /* 0x000fe40007fe0300 */
[----:B------:R-:W-:-:S03]  /*1b40*/  ISETP.NE.AND.EX P1, PT, R8, UR40, PT, P1 ;  /* 0x0000002808007c0c */ /* 0x000fc6000bf25310 */
[----:B------:R-:W-:-:S05]  /*1b50*/  VIADD R21, R0, 0xffffffff ;  /* 0xffffffff00157836 */ /* 0x000fca0000000000 */
[----:B------:R-:W-:-:S04]  /*1b60*/  LOP3.LUT R21, R21, R0, RZ, 0xc0, !PT ;  /* 0x0000000015157212 */ /* 0x000fc800078ec0ff */
[----:B------:R-:W-:-:S04]  /*1b70*/  PRMT R0, R21, 0x9910, RZ ;  /* 0x0000991015007816 */ /* 0x000fc800000000ff */
[----:B------:R-:W-:-:S04]  /*1b80*/  VIADDMNMX R15, R0, -UR43, R15, !PT ;  /* 0x8000002b000f7c46 */ /* 0x000fc8000f80010f */
[----:B------:R-:W-:-:S04]  /*1b90*/  PRMT R13, R15, 0x9910, RZ ;  /* 0x000099100f0d7816 */ /* 0x000fc800000000ff */
[----:B------:R-:W-:-:S05]  /*1ba0*/  VIMNMX.RELU R0, PT, PT, R13, R0, !PT ;  /* 0x000000000d007248 */ /* 0x000fca0007fe1100 */
[----:B------:R0:W-:Y:S01]  /*1bb0*/  STS.U16 [R11+0x8], R0 ;  /* 0x000008000b007388 */ /* 0x0001e20000000400 */
[----:B------:R-:W-:Y:S05]  /*1bc0*/  @P1 BRA `(.L_x_50) ;  /* 0xfffffff800a81947 */ /* 0x000fea000383ffff */
[----:B------:R-:W-:Y:S05]  /*1bd0*/  BSYNC.RECONVERGENT B1 ;  /* 0x0000000000017941 */ /* 0x000fea0003800200 */
.L_x_49:
[----:B------:R-:W-:-:S07]  /*1be0*/  IMAD.U32 R7, RZ, RZ, UR41 ;  /* 0x00000029ff077e24 */ /* 0x000fce000f8e00ff */
.L_x_48:
[----:B------:R-:W-:-:S04]  /*1bf0*/  UISETP.NE.U32.AND UP0, UPT, UR46, URZ, UPT ;  /* 0x000000ff2e00728c */ /* 0x000fc8000bf05070 */
[----:B------:R-:W-:-:S09]  /*1c00*/  UISETP.NE.AND.EX UP0, UPT, URZ, URZ, UPT, UP0 ;  /* 0x000000ffff00728c */ /* 0x000fd2000bf05300 */
        /* <DEDUP_REMOVED lines=11> */
[----:B------:R-:W-:Y:S02]  /*1cc0*/  ULEA UR7, UR6, UR7, 0x18 ;  /* 0x0000000706077291 */ /* 0x000fe4000f8ec0ff */
[----:B------:R-:W-:-:S02]  /*1cd0*/  ULEA UR4, UR6, UR4, 0x18 ;  /* 0x0000000406047291 */ /* 0x000fc4000f8ec0ff */
[----:B------:R-:W-:Y:S02]  /*1ce0*/  IMAD.U32 R17, RZ, RZ, UR5 ;  /* 0x00000005ff117e24 */ /* 0x000fe4000f8e00ff */
[----:B------:R-:W-:Y:S02]  /*1cf0*/  IMAD.U32 R16, RZ, RZ, UR7 ;  /* 0x00000007ff107e24 */ /* 0x000fe4000f8e00ff */
[C---:B------:R-:W-:Y:S01]  /*1d00*/  IMAD R8, R7.reuse, 0x2, R17 ;  /* 0x0000000207087824 */ /* 0x040fe200078e0211 */
[----:B------:R-:W1:Y:S01]  /*1d10*/  LDCU.U16 UR5, c[0x0][0x3a0] ;  /* 0x00007400ff0577ac */ /* 0x000e620008000400 */
[----:B------:R-:W-:-:S03]  /*1d20*/  IMAD R9, R7, 0x2, R16 ;  /* 0x0000000207097824 */ /* 0x000fc600078e0210 */
[----:B0-----:R-:W0:Y:S01]  /*1d30*/  LDS.U16 R0, [R8+0x2] ;  /* 0x0000020008007984 */ /* 0x001e220000000400 */
[----:B------:R-:W2:Y:S03]  /*1d40*/  LDCU.U16 UR7, c[0x0][0x3a2] ;  /* 0x00007440ff0777ac */ /* 0x000ea60008000400 */
[----:B------:R-:W3:Y:S01]  /*1d50*/  LDS.U16 R4, [R9+0x2] ;  /* 0x0000020009047984 */ /* 0x000ee20000000400 */
[----:B-1----:R-:W-:-:S04]  /*1d60*/  UIADD3 UR5, UPT, UPT, URZ, -UR5, URZ ;  /* 0x80000005ff057290 */ /* 0x002fc8000fffe0ff */
[----:B------:R-:W-:Y:S02]  /*1d70*/  UPRMT UR5, UR5, 0x7710, URZ ;  /* 0x0000771005057896 */ /* 0x000fe400080000ff */
[----:B--2---:R-:W-:-:S04]  /*1d80*/  UIADD3 UR7, UPT, UPT, URZ, -UR7, URZ ;  /* 0x80000007ff077290 */ /* 0x004fc8000fffe0ff */
[----:B------:R-:W-:Y:S01]  /*1d90*/  UPRMT UR7, UR7, 0x7710, URZ ;  /* 0x0000771007077896 */ /* 0x000fe200080000ff */
[----:B0-----:R-:W-:-:S05]  /*1da0*/  VIADD R0, R0, UR5 ;  /* 0x0000000500007c36 */ /* 0x001fca0008000000 */
[----:B---3--:R-:W-:-:S05]  /*1db0*/  VIADD R4, R4, UR7 ;  /* 0x0000000704047c36 */ /* 0x008fca0008000000 */
[----:B------:R-:W-:-:S05]  /*1dc0*/  VIMNMX.S16x2 R4, PT, PT, R0, R4, !PT ;  /* 0x0000000400047248 */ /* 0x000fca0007fe0300 */
[----:B------:R-:W-:Y:S04]  /*1dd0*/  STS.U16 [R9+0x2], R4 ;  /* 0x0000020409007388 */ /* 0x000fe80000000400 */
[----:B------:R-:W0:Y:S04]  /*1de0*/  LDS.U8 R10, [R7+UR4] ;  /* 0x00000004070a7984 */ /* 0x000e280008000000 */
[----:B------:R-:W1:Y:S01]  /*1df0*/  LDS.U16 R0, [R8] ;  /* 0x0000000008007984 */ /* 0x000e620000000400 */
[----:B0----5:R-:W-:Y:S01]  /*1e00*/  ISETP.NE.AND P1, PT, R10, R5, PT ;  /* 0x000000050a00720c */ /* 0x021fe20003f25270 */
[----:B-1----:R-:W-:-:S12]  /*1e10*/  VIADD R10, R0, 0x4 ;  /* 0x00000004000a7836 */ /* 0x002fd80000000000 */
[----:B------:R-:W-:-:S04]  /*1e20*/  @P1 IMAD.MOV R10, RZ, RZ, R0 ;  /* 0x000000ffff0a1224 */ /* 0x000fc800078e0200 */
[----:B------:R-:W-:Y:S02]  /*1e30*/  VIADD R0, R10, 0xfffffffe ;  /* 0xfffffffe0a007836 */ /* 0x000fe40000000000 */
[----:B------:R-:W-:-:S03]  /*1e40*/  IMAD R10, RZ, RZ, -UR42 ;  /* 0x8000002aff0a7e24 */ /* 0x000fc6000f8e02ff */
        /* <DEDUP_REMOVED lines=10> */
[----:B0-----:R-:W-:-:S02]  /*1ef0*/  VIADD R0, R0, UR5 ;  /* 0x0000000500007c36 */ /* 0x001fc40008000000 */
[----:B-1----:R-:W-:-:S05]  /*1f00*/  VIADD R4, R4, UR7 ;  /* 0x0000000704047c36 */ /* 0x002fca0008000000 */
[----:B------:R-:W-:-:S05]  /*1f10*/  VIMNMX.S16x2 R4, PT, PT, R0, R4, !PT ;  /* 0x0000000400047248 */ /* 0x000fca0007fe0300 */
[----:B------:R-:W-:Y:S04]  /*1f20*/  STS.U16 [R9+0x4], R4 ;  /* 0x0000040409007388 */ /* 0x000fe80000000400 */
[----:B------:R0:W1:Y:S02]  /*1f30*/  LDS.U8 R0, [R7+UR4+0x1] ;  /* 0x0000010407007984 */ /* 0x0000640008000000 */
[----:B0-----:R-:W-:Y:S01]  /*1f40*/  VIADD R7, R7, 0x2 ;  /* 0x0000000207077836 */ /* 0x001fe20000000000 */
[----:B-1----:R-:W-:Y:S01]  /*1f50*/  ISETP.NE.AND P1, PT, R0, R5, PT ;  /* 0x000000050000720c */ /* 0x002fe20003f25270 */
[----:B------:R-:W-:-:S12]  /*1f60*/  VIADD R0, R11, 0x4 ;  /* 0x000000040b007836 */ /* 0x000fd80000000000 */
[----:B------:R-:W-:-:S04]  /*1f70*/  @P1 IMAD.MOV R0, RZ, RZ, R11 ;  /* 0x000000ffff001224 */ /* 0x000fc800078e020b */
[----:B------:R-:W-:-:S05]  /*1f80*/  VIADD R0, R0, 0xfffffffe ;  /* 0xfffffffe00007836 */ /* 0x000fca0000000000 */
[----:B------:R-:W-:-:S05]  /*1f90*/  VIMNMX.S16x2 R0, PT, PT, R4, R0, !PT ;  /* 0x0000000004007248 */ /* 0x000fca0007fe0300 */
[----:B------:R-:W-:-:S05]  /*1fa0*/  VIADD R11, R0, 0xffffffff ;  /* 0xffffffff000b7836 */ /* 0x000fca0000000000 */
[----:B------:R-:W-:-:S04]  /*1fb0*/  LOP3.LUT R11, R11, R0, RZ, 0xc0, !PT ;  /* 0x000000000b0b7212 */ /* 0x000fc800078ec0ff */
[----:B------:R-:W-:-:S05]  /*1fc0*/  PRMT R11, R11, 0x9910, RZ ;  /* 0x000099100b0b7816 */ /* 0x000fca00000000ff */
[----:B------:R-:W-:-:S05]  /*1fd0*/  IMAD.MOV.U32 R9, RZ, RZ, R11 ;  /* 0x000000ffff097224 */ /* 0x000fca00078e000b */
[----:B------:R-:W-:-:S04]  /*1fe0*/  VIADDMNMX R10, R9, -UR43, R10, !PT ;  /* 0x8000002b090a7c46 */ /* 0x000fc8000f80010a */
[----:B------:R-:W-:-:S04]  /*1ff0*/  PRMT R0, R10, 0x9910, RZ ;  /* 0x000099100a007816 */ /* 0x000fc800000000ff */
[----:B------:R-:W-:-:S05]  /*2000*/  VIMNMX.RELU R9, PT, PT, R0, R9, !PT ;  /* 0x0000000900097248 */ /* 0x000fca0007fe1100 */
[----:B------:R1:W-:Y:S02]  /*2010*/  STS.U16 [R8+0x4], R9 ;  /* 0x0000040908007388 */ /* 0x0003e40000000400 */
.L_x_52:
[----:B------:R-:W-:Y:S05]  /*2020*/  BRA.U !UP0, `(.L_x_51) ;  /* 0x0000000108847547 */ /* 0x000fea000b800000 */
[C---:B-1----:R-:W-:Y:S01]  /*2030*/  IMAD R8, R7.reuse, 0x2, R17 ;  /* 0x0000000207087824 */ /* 0x042fe200078e0211 */
[----:B------:R-:W1:Y:S01]  /*2040*/  LDCU.U16 UR4, c[0x0][0x3a0] ;  /* 0x00007400ff0477ac */ /* 0x000e620008000400 */
[----:B------:R-:W-:Y:S01]  /*2050*/  IMAD R9, R7, 0x2, R16 ;  /* 0x0000000207097824 */ /* 0x000fe200078e0210 */
[----:B------:R-:W2:Y:S02]  /*2060*/  S2UR UR6, SR_CgaCtaId ;  /* 0x00000000000679c3 */ /* 0x000ea40000008800 */
[----:B0-----:R-:W0:Y:S01]  /*2070*/  LDS.U16 R0, [R8+0x2] ;  /* 0x0000020008007984 */ /* 0x001e220000000400 */
[----:B------:R-:W3:Y:S03]  /*2080*/  LDCU.U16 UR5, c[0x0][0x3a2] ;  /* 0x00007440ff0577ac */ /* 0x000ee60008000400 */
[----:B------:R-:W4:Y:S01]  /*2090*/  LDS.U16 R4, [R9+0x2] ;  /* 0x0000020009047984 */ /* 0x000f220000000400 */
[----:B-1----:R-:W-:-:S04]  /*20a0*/  UIADD3 UR4, UPT, UPT, URZ, -UR4, URZ ;  /* 0x80000004ff047290 */ /* 0x002fc8000fffe0ff */
[----:B------:R-:W-:Y:S02]  /*20b0*/  UPRMT UR4, UR4, 0x7710, URZ ;  /* 0x0000771004047896 */ /* 0x000fe400080000ff */
[----:B---3--:R-:W-:-:S04]  /*20c0*/  UIADD3 UR5, UPT, UPT, URZ, -UR5, URZ ;  /* 0x80000005ff057290 */ /* 0x008fc8000fffe0ff */
[----:B------:R-:W-:Y:S01]  /*20d0*/  UPRMT UR5, UR5, 0x7710, URZ ;  /* 0x0000771005057896 */ /* 0x000fe200080000ff */
[----:B0-----:R-:W-:Y:S01]  /*20e0*/  VIADD R0, R0, UR4 ;  /* 0x0000000400007c36 */ /* 0x001fe20008000000 */
[----:B------:R-:W-:Y:S02]  /*20f0*/  UMOV UR4, 0x400 ;  /* 0x0000040000047882 */ /* 0x000fe40000000000 */
[----:B--2---:R-:W-:Y:S02]  /*2100*/  ULEA UR4, UR6, UR4, 0x18 ;  /* 0x0000000406047291 */ /* 0x004fe4000f8ec0ff */
[----:B----4-:R-:W-:-:S05]  /*2110*/  VIADD R4, R4, UR5 ;  /* 0x0000000504047c36 */ /* 0x010fca0008000000 */
[----:B------:R-:W-:-:S04]  /*2120*/  VIMNMX.S16x2 R0, PT, PT, R0, R4, !PT ;  /* 0x0000000400007248 */ /* 0x000fc80007fe0300 */
[----:B------:R-:W-:-:S05]  /*2130*/  PRMT R11, R0, 0x7610, R11 ;  /* 0x00007610000b7816 */ /* 0x000fca000000000b */
[----:B------:R-:W-:Y:S04]  /*2140*/  STS.U16 [R9+0x2], R11 ;  /* 0x0000020b09007388 */ /* 0x000fe80000000400 */
[----:B------:R-:W0:Y:S04]  /*2150*/  LDS.U8 R10, [R7+UR4] ;  /* 0x00000004070a7984 */ /* 0x000e280008000000 */
        /* <DEDUP_REMOVED lines=12> */
[----:B------:R-:W-:-:S05]  /*2220*/  VIMNMX.RELU R5, PT, PT, R5, R0, !PT ;  /* 0x0000000005057248 */ /* 0x000fca0007fe1100 */
[----:B------:R2:W-:Y:S02]  /*2230*/  STS.U16 [R8+0x2], R5 ;  /* 0x0000020508007388 */ /* 0x0005e40000000400 */
.L_x_51:
[----:B------:R-:W-:Y:S05]  /*2240*/  @P0 BRA `(.L_x_53) ;  /* 0xfffffff000940947 */ /* 0x000fea000383ffff */
[----:B------:R-:W-:Y:S05]  /*2250*/  BSYNC.RECONVERGENT B0 ;  /* 0x0000000000007941 */ /* 0x000fea0003800200 */
.L_x_47:
[----:B------:R-:W3:Y:S01]  /*2260*/  LDCU.64 UR4, c[0x0][0x398] ;  /* 0x00007300ff0477ac */ /* 0x000ee20008000a00 */
[----:B------:R-:W-:Y:S02]  /*2270*/  IADD3 R23, P0, PT, R23, 0x8000, RZ ;  /* 0x0000800017177810 */ /* 0x000fe40007f1e0ff */
[----:B------:R-:W-:-:S03]  /*2280*/  IADD3 R19, P1, PT, R19, 0x8000000, RZ ;  /* 0x0800000013137810 */ /* 0x000fc60007f3e0ff */
[----:B------:R-:W-:Y:S02]  /*2290*/  IMAD.X R22, RZ, RZ, R22, P0 ;  /* 0x000000ffff167224 */ /* 0x000fe400000e0616 */
[----:B------:R-:W-:Y:S01]  /*22a0*/  IMAD.X R18, RZ, RZ, R18, P1 ;  /* 0x000000ffff127224 */ /* 0x000fe200008e0612 */
[----:B---3--:R-:W-:-:S04]  /*22b0*/  UIADD3 UR4, UP0, UPT, UR4, 0xfff, URZ ;  /* 0x00000fff04047890 */ /* 0x008fc8000ff1e0ff */
[----:B------:R-:W-:-:S04]  /*22c0*/  UIADD3.X UR5, UPT, UPT, URZ, UR5, URZ, UP0, !UPT ;  /* 0x00000005ff057290 */ /* 0x000fc800087fe4ff */
[----:B------:R-:W-:-:S04]  /*22d0*/  USHF.R.S32.HI UR6, URZ, 0x1f, UR5 ;  /* 0x0000001fff067899 */ /* 0x000fc80008011405 */
[----:B------:R-:W-:-:S04]  /*22e0*/  ULEA.HI UR4, UP0, UR6, UR4, URZ, 0xc ;  /* 0x0000000406047291 */ /* 0x000fc8000f8160ff */
[----:B------:R-:W-:-:S04]  /*22f0*/  UIADD3.X UR5, UPT, UPT, URZ, UR5, URZ, UP0, !UPT ;  /* 0x00000005ff057290 */ /* 0x000fc800087fe4ff */
[----:B------:R-:W-:Y:S02]  /*2300*/  USHF.R.S64 UR4, UR4, 0xc, UR5 ;  /* 0x0000000c04047899 */ /* 0x000fe40008001005 */
[----:B------:R-:W-:-:S04]  /*2310*/  USHF.R.S32.HI UR5, URZ, 0xc, UR5 ;  /* 0x0000000cff057899 */ /* 0x000fc80008011405 */
[----:B------:R-:W-:-:S04]  /*2320*/  ISETP.GE.U32.AND P0, PT, R23, UR4, PT ;  /* 0x0000000417007c0c */ /* 0x000fc8000bf06070 */
[----:B------:R-:W-:-:S13]  /*2330*/  ISETP.GE.AND.EX P0, PT, R22, UR5, PT, P0 ;  /* 0x0000000516007c0c */ /* 0x000fda000bf06300 */
[----:B------:R-:W-:Y:S05]  /*2340*/  @!P0 BRA `(.L_x_54) ;  /* 0xffffffe800488947 */ /* 0x000fea000383ffff */
[----:B------:R-:W-:Y:S05]  /*2350*/  BSYNC.RECONVERGENT B7 ;  /* 0x0000000000077941 */ /* 0x000fea0003800200 */
.L_x_38:
[----:B------:R-:W-:Y:S05]  /*2360*/  EXIT ;  /* 0x000000000000794d */ /* 0x000fea0003800000 */
.L_x_37:
[----:B------:R-:W0:Y:S01]  /*2370*/  LDCU.64 UR4, c[0x0][0x398] ;  /* 0x00007300ff0477ac */ /* 0x000e220008000a00 */
[----:B------:R-:W-:Y:S01]  /*2380*/  LOP3.LUT R17, RZ, R23, RZ, 0x33, !PT ;  /* 0x00000017ff117212 */ /* 0x000fe200078e33ff */
[----:B------:R-:W-:Y:S01]  /*2390*/  BSSY.RECONVERGENT B7, `(.L_x_55) ;  /* 0x000002f000077945 */ /* 0x000fe20003800200 */
[----:B------:R-:W-:Y:S01]  /*23a0*/  LOP3.LUT R16, RZ, R22, RZ, 0x33, !PT ;  /* 0x00000016ff107212 */ /* 0x000fe200078e33ff */
[----:B0-----:R-:W-:-:S04]  /*23b0*/  UIADD3 UR36, UP0, UPT, UR4, 0xfff, URZ ;  /* 0x00000fff04247890 */ /* 0x001fc8000ff1e0ff */
[----:B------:R-:W-:-:S04]  /*23c0*/  UIADD3.X UR37, UPT, UPT, URZ, UR5, URZ, UP0, !UPT ;  /* 0x00000005ff257290 */ /* 0x000fc800087fe4ff */
[----:B------:R-:W-:-:S04]  /*23d0*/  USHF.R.S32.HI UR40, URZ, 0x1f, UR37 ;  /* 0x0000001fff287899 */ /* 0x000fc80008011425 */
[----:B------:R-:W-:-:S04]  /*23e0*/  ULEA.HI UR4, UP0, UR40, UR36, URZ, 0xc ;  /* 0x0000002428047291 */ /* 0x000fc8000f8160ff */
[----:B------:R-:W-:-:S04]  /*23f0*/  UIADD3.X UR5, UPT, UPT, URZ, UR37, URZ, UP0, !UPT ;  /* 0x00000025ff057290 */ /* 0x000fc800087fe4ff */
[----:B------:R-:W-:Y:S02]  /*2400*/  USHF.R.S64 UR4, UR4, 0xc, UR5 ;  /* 0x0000000c04047899 */ /* 0x000fe40008001005 */
[----:B------:R-:W-:-:S04]  /*2410*/  USHF.R.S32.HI UR5, URZ, 0xc, UR5 ;  /* 0x0000000cff057899 */ /* 0x000fc80008011405 */
[----:B------:R-:W-:-:S04]  /*2420*/  IADD3 R17, P1, PT, R17, UR4, RZ ;  /* 0x0000000411117c10 */ /* 0x000fc8000ff3e0ff */
[----:B------:R-:W-:Y:S02]  /*2430*/  LOP3.LUT R0, R17, 0x18000, RZ, 0xc0, !PT ;  /* 0x0001800011007812 */ /* 0x000fe400078ec0ff */
[----:B------:R-:W-:Y:S02]  /*2440*/  IADD3.X R16, PT, PT, R16, UR5, RZ, P1, !PT ;  /* 0x0000000510107c10 */ /* 0x000fe40008ffe4ff */
[----:B------:R-:W-:-:S04]  /*2450*/  ISETP.NE.U32.AND P0, PT, R0, 0x18000, PT ;  /* 0x000180000000780c */ /* 0x000fc80003f05070 */
[----:B------:R-:W-:-:S13]  /*2460*/  ISETP.NE.AND.EX P0, PT, RZ, RZ, PT, P0 ;  /* 0x000000ffff00720c */ /* 0x000fda0003f05300 */
[----:B------:R-:W-:Y:S05]  /*2470*/  @!P0 BRA `(.L_x_56) ;  /* 0x0000000000808947 */ /* 0x000fea0003800000 */
[----:B------:R-:W-:Y:S01]  /*2480*/  SHF.R.U64 R19, R17, 0xf, R16 ;  /* 0x0000000f11137819 */ /* 0x000fe20000001210 */
[----:B------:R-:W-:Y:S02]  /*2490*/  IMAD.MOV.U32 R24, RZ, RZ, RZ ;  /* 0x000000ffff187224 */ /* 0x000fe400078e00ff */
[----:B------:R-:W-:Y:S02]  /*24a0*/  IMAD.MOV.U32 R18, RZ, RZ, RZ ;  /* 0x000000ffff127224 */ /* 0x000fe400078e00ff */
[----:B------:R-:W-:-:S05]  /*24b0*/  VIADD R19, R19, 0x1 ;  /* 0x0000000113137836 */ /* 0x000fca0000000000 */
[----:B------:R-:W-:-:S07]  /*24c0*/  LOP3.LUT R19, R19, 0x3, RZ, 0xc0, !PT ;  /* 0x0000000313137812 */ /* 0x000fce00078ec0ff */
.L_x_59:
[----:B------:R-:W-:Y:S01]  /*24d0*/  ISETP.NE.AND P1, PT, R2, RZ, PT ;  /* 0x000000ff0200720c */ /* 0x000fe20003f25270 */
[----:B------:R-:W-:Y:S01]  /*24e0*/  BSSY.RECONVERGENT B6, `(.L_x_57) ;  /* 0x0000015000067945 */ /* 0x000fe20003800200 */
[----:B------:R-:W-:-:S05]  /*24f0*/  IADD3 R24, P0, PT, R24, 0x1, RZ ;  /* 0x0000000118187810 */ /* 0x000fca0007f1e0ff */
[----:B------:R-:W-:Y:S01]  /*2500*/  IMAD.X R18, RZ, RZ, R18, P0 ;  /* 0x000000ffff127224 */ /* 0x000fe200000e0612 */
[----:B------:R-:W-:-:S04]  /*2510*/  ISETP.NE.U32.AND P0, PT, R24, R19, PT ;  /* 0x000000131800720c */ /* 0x000fc80003f05070 */
[----:B------:R-:W-:-:S04]  /*2520*/  ISETP.NE.AND.EX P0, PT, R18, RZ, PT, P0 ;  /* 0x000000ff1200720c */ /* 0x000fc80003f05300 */
[----:B------:R-:W-:Y:S01]  /*2530*/  P2R R25, PR, RZ, 0x1 ;  /* 0x00000001ff197803 */ /* 0x000fe20000000000 */
[----:B------:R-:W-:Y:S08]  /*2540*/  @P1 BRA `(.L_x_58) ;  /* 0x0000000000381947 */ /* 0x000ff00003800000 */
        /* <DEDUP_REMOVED lines=14> */
.L_x_58:
[----:B------:R-:W-:Y:S05]  /*2630*/  BSYNC.RECONVERGENT B6 ;  /* 0x0000000000067941 */ /* 0x000fea0003800200 */
.L_x_57:
[----:B------:R-:W-:Y:S02]  /*2640*/  ISETP.NE.AND P6, PT, R25, RZ, PT ;  /* 0x000000ff1900720c */ /* 0x000fe40003fc5270 */
[----:B------:R-:W-:-:S05]  /*2650*/  IADD3 R23, P0, PT, R23, 0x8000, RZ ;  /* 0x0000800017177810 */ /* 0x000fca0007f1e0ff */
[----:B------:R-:W-:-:S06]  /*2660*/  IMAD.X R22, RZ, RZ, R22, P0 ;  /* 0x000000ffff167224 */ /* 0x000fcc00000e0616 */
[----:B------:R-:W-:Y:S05]  /*2670*/  @P6 BRA `(.L_x_59) ;  /* 0xfffffffc00946947 */ /* 0x000fea000383ffff */
.L_x_56:
[----:B------:R-:W-:Y:S05]  /*2680*/  BSYNC.RECONVERGENT B7 ;  /* 0x0000000000077941 */ /* 0x000fea0003800200 */
.L_x_55:
[----:B------:R-:W-:-:S04]  /*2690*/  ISETP.GE.U32.AND P0, PT, R17, 0x18000, PT ;  /* 0x000180001100780c */ /* 0x000fc80003f06070 */
[----:B------:R-:W-:-:S13]  /*26a0*/  ISETP.GE.U32.AND.EX P0, PT, R16, RZ, PT, P0 ;  /* 0x000000ff1000720c */ /* 0x000fda0003f06100 */
[----:B------:R-:W-:Y:S05]  /*26b0*/  @!P0 EXIT ;  /* 0x000000000000894d */ /* 0x000fea0003800000 */
.L_x_65:
[----:B------:R-:W-:Y:S01]  /*26c0*/  ISETP.NE.AND P0, PT, R2, RZ, PT ;  /* 0x000000ff0200720c */ /* 0x000fe20003f05270 */
[----:B------:R-:W-:-:S12]  /*26d0*/  BSSY.RECONVERGENT B6, `(.L_x_60) ;  /* 0x000002b000067945 */ /* 0x000fd80003800200 */
[----:B------:R-:W-:Y:S05]  /*26e0*/  @P0 BRA `(.L_x_61) ;  /* 0x0000000000a40947 */ /* 0x000fea0003800000 */
[----:B------:R-:W-:Y:S01]  /*26f0*/  IMAD.U32 R18, RZ, RZ, UR45 ;  /* 0x0000002dff127e24 */ /* 0x000fe2000f8e00ff */
[----:B------:R-:W-:Y:S01]  /*2700*/  MOV R24, 0x0 ;  /* 0x0000000000187802 */ /* 0x000fe20000000f00 */
[----:B------:R-:W-:Y:S01]  /*2710*/  IMAD.U32 R16, RZ, RZ, UR44 ;  /* 0x0000002cff107e24 */ /* 0x000fe2000f8e00ff */
[----:B------:R-:W0:Y:S01]  /*2720*/  LDCU.64 UR4, c[0x4][0x10] ;  /* 0x01000200ff0477ac */ /* 0x000e220008000a00 */
[----:B------:R-:W-:Y:S01]  /*2730*/  IMAD.MOV.U32 R19, RZ, RZ, RZ ;  /* 0x000000ffff137224 */ /* 0x000fe200078e00ff */
[----:B-1----:R1:W2:Y:S01]  /*2740*/  LDC.64 R8, c[0x4][R24] ;  /* 0x0100000018087b82 */ /* 0x0022a20000000a00 */
        /* <DEDUP_REMOVED lines=8> */
.L_x_62:
[----:B------:R0:W-:Y:S01]  /*27d0*/  STL.128 [R1], R16 ;  /* 0x0000001001007387 */ /* 0x0001e20000100c00 */
[----:B------:R0:W1:Y:S01]  /*27e0*/  LDC.64 R8, c[0x4][R24] ;  /* 0x0100000018087b82 */ /* 0x0000620000000a00 */
[----:B------:R-:W2:Y:S01]  /*27f0*/  LDCU.64 UR4, c[0x4][0x10] ;  /* 0x01000200ff0477ac */ /* 0x000ea20008000a00 */
[----:B------:R-:W-:Y:S02]  /*2800*/  IMAD.U32 R6, RZ, RZ, UR38 ;  /* 0x00000026ff067e24 */ /* 0x000fe4000f8e00ff */
[----:B------:R-:W-:Y:S02]  /*2810*/  IMAD.U32 R7, RZ, RZ, UR39 ;  /* 0x00000027ff077e24 */ /* 0x000fe4000f8e00ff */
[----:B--2---:R-:W-:Y:S02]  /*2820*/  IMAD.U32 R4, RZ, RZ, UR4 ;  /* 0x00000004ff047e24 */ /* 0x004fe4000f8e00ff */
[----:B0-----:R-:W-:-:S07]  /*2830*/  IMAD.U32 R5, RZ, RZ, UR5 ;  /* 0x00000005ff057e24 */ /* 0x001fce000f8e00ff */
[----:B------:R-:W-:-:S07]  /*2840*/  LEPC R20, `(.L_x_63) ;  /* 0x000000001014794e */ /* 0x000fce0000000000 */
[----:B-1----:R-:W-:Y:S05]  /*2850*/  CALL.ABS.NOINC R8 ;  /* 0x0000000008007343 */ /* 0x002fea0003c00000 */
.L_x_63:
        /* <DEDUP_REMOVED lines=9> */
.L_x_64:
[----:B------:R0:W-:Y:S01]  /*28f0*/  STL.128 [R1], R16 ;  /* 0x0000001001007387 */ /* 0x0001e20000100c00 */
[----:B------:R-:W1:Y:S01]  /*2900*/  LDC.64 R24, c[0x4][R24] ;  /* 0x0100000018187b82 */ /* 0x000e620000000a00 */
[----:B------:R-:W2:Y:S01]  /*2910*/  LDCU.64 UR4, c[0x4][0x10] ;  /* 0x01000200ff0477ac */ /* 0x000ea20008000a00 */
[----:B------:R-:W-:Y:S02]  /*2920*/  IMAD.U32 R6, RZ, RZ, UR38 ;  /* 0x00000026ff067e24 */ /* 0x000fe4000f8e00ff */
[----:B------:R-:W-:Y:S02]  /*2930*/  IMAD.U32 R7, RZ, RZ, UR39 ;  /* 0x00000027ff077e24 */ /* 0x000fe4000f8e00ff */
[----:B--2---:R-:W-:Y:S02]  /*2940*/  IMAD.U32 R4, RZ, RZ, UR4 ;  /* 0x00000004ff047e24 */ /* 0x004fe4000f8e00ff */
[----:B0-----:R-:W-:-:S07]  /*2950*/  IMAD.U32 R5, RZ, RZ, UR5 ;  /* 0x00000005ff057e24 */ /* 0x001fce000f8e00ff */
[----:B------:R-:W-:-:S07]  /*2960*/  LEPC R20, `(.L_x_61) ;  /* 0x000000001014794e */ /* 0x000fce0000000000 */
[----:B-1----:R-:W-:Y:S05]  /*2970*/  CALL.ABS.NOINC R24 ;  /* 0x0000000018007343 */ /* 0x002fea0003c00000 */
.L_x_61:
[----:B------:R-:W-:Y:S05]  /*2980*/  BSYNC.RECONVERGENT B6 ;  /* 0x0000000000067941 */ /* 0x000fea0003800200 */
.L_x_60:
[----:B------:R-:W-:Y:S01]  /*2990*/  ULEA.HI UR4, UP0, UR40, UR36, URZ, 0xc ;  /* 0x0000002428047291 */ /* 0x000fe2000f8160ff */
[----:B------:R-:W-:-:S03]  /*29a0*/  IADD3 R23, P0, PT, R23, 0x20000, RZ ;  /* 0x0002000017177810 */ /* 0x000fc60007f1e0ff */
[----:B------:R-:W-:Y:S02]  /*29b0*/  UIADD3.X UR5, UPT, UPT, URZ, UR37, URZ, UP0, !UPT ;  /* 0x00000025ff057290 */ /* 0x000fe400087fe4ff */
[----:B------:R-:W-:Y:S02]  /*29c0*/  IMAD.X R22, RZ, RZ, R22, P0 ;  /* 0x000000ffff167224 */ /* 0x000fe400000e0616 */
[----:B------:R-:W-:Y:S02]  /*29d0*/  USHF.R.S64 UR4, UR4, 0xc, UR5 ;  /* 0x0000000c04047899 */ /* 0x000fe40008001005 */
[----:B------:R-:W-:-:S04]  /*29e0*/  USHF.R.S32.HI UR5, URZ, 0xc, UR5 ;  /* 0x0000000cff057899 */ /* 0x000fc80008011405 */
[----:B------:R-:W-:-:S04]  /*29f0*/  ISETP.GE.U32.AND P0, PT, R23, UR4, PT ;  /* 0x0000000417007c0c */ /* 0x000fc8000bf06070 */
[----:B------:R-:W-:-:S13]  /*2a00*/  ISETP.GE.AND.EX P0, PT, R22, UR5, PT, P0 ;  /* 0x0000000516007c0c */ /* 0x000fda000bf06300 */
[----:B------:R-:W-:Y:S05]  /*2a10*/  @!P0 BRA `(.L_x_65) ;  /* 0xfffffffc00288947 */ /* 0x000fea000383ffff */
[----:B------:R-:W-:Y:S05]  /*2a20*/  EXIT ;  /* 0x000000000000794d */ /* 0x000fea0003800000 */
.L_x_66:
        /* <DEDUP_REMOVED lines=13> */
.L_x_280:


//--------------------- .text._Z10swat_printPclS_lss --------------------------
	.section	.text._Z10swat_printPclS_lss,"ax",@progbits
	.align	128
        .global         _Z10swat_printPclS_lss
        .type           _Z10swat_printPclS_lss,@function
        .size           _Z10swat_printPclS_lss,(.L_x_277 - _Z10swat_printPclS_lss)
        .other          _Z10swat_printPclS_lss,@"STO_CUDA_ENTRY STV_DEFAULT"
_Z10swat_printPclS_lss:
.text._Z10swat_printPclS_lss:
[----:B------:R-:W-:Y:S08]  /*0000*/  LDC R1, c[0x0][0x37c] ;  /* 0x0000df00ff017b82 */ /* 0x000ff00000000800 */
[----:B------:R-:W0:Y:S01]  /*0010*/  LDC.64 R4, c[0x0][0x398] ;  /* 0x0000e600ff047b82 */ /* 0x000e220000000a00 */
[----:B------:R-:W1:Y:S01]  /*0020*/  S2R R0, SR_TID.X ;  /* 0x0000000000007919 */ /* 0x000e620000002100 */
[----:B------:R-:W2:Y:S01]  /*0030*/  LDCU UR9, c[0x0][0x360] ;  /* 0x00006c00ff0977ac */ /* 0x000ea20008000800 */
[----:B------:R-:W3:Y:S05]  /*0040*/  LDCU UR7, c[0x0][0x370] ;  /* 0x00006e00ff0777ac */ /* 0x000eea0008000800 */
[----:B------:R-:W-:Y:S01]  /*0050*/  S2UR UR4, SR_CTAID.X ;  /* 0x00000000000479c3 */ /* 0x000fe20000002500 */
[----:B------:R-:W1:Y:S01]  /*0060*/  LDCU.64 UR12, c[0x0][0x388] ;  /* 0x00007100ff0c77ac */ /* 0x000e620008000a00 */
[----:B------:R-:W-:-:S06]  /*0070*/  UMOV UR5, URZ ;  /* 0x000000ff00057c82 */ /* 0x000fcc0008000000 */
[----:B------:R-:W3:Y:S01]  /*0080*/  S2UR UR6, SR_CTAID.Y ;  /* 0x00000000000679c3 */ /* 0x000ee20000002600 */
[----:B0-----:R-:W-:-:S04]  /*0090*/  SHF.R.S32.HI R3, RZ, 0x1f, R5 ;  /* 0x0000001fff037819 */ /* 0x001fc80000011405 */
[----:B------:R-:W-:-:S05]  /*00a0*/  LEA.HI R2, P0, R3, R4, RZ, 0xa ;  /* 0x0000000403027211 */ /* 0x000fca00078150ff */
[----:B------:R-:W-:Y:S01]  /*00b0*/  IMAD.X R3, RZ, RZ, R5, P0 ;  /* 0x000000ffff037224 */ /* 0x000fe200000e0605 */
[----:B-1----:R-:W-:-:S04]  /*00c0*/  ISETP.GT.U32.AND P1, PT, R0, UR12, PT ;  /* 0x0000000c00007c0c */ /* 0x002fc8000bf24070 */
[----:B------:R-:W-:Y:S01]  /*00d0*/  SHF.R.S64 R2, R2, 0xa, R3 ;  /* 0x0000000a02027819 */ /* 0x000fe20000001003 */
[----:B---3--:R-:W-:-:S06]  /*00e0*/  UIMAD.WIDE.U32 UR6, UR6, UR7, UR4 ;  /* 0x00000007060672a5 */ /* 0x008fcc000f8e0004 */
[----:B------:R-:W-:Y:S01]  /*00f0*/  ISETP.LE.U32.AND P0, PT, R2, UR6, PT ;  /* 0x0000000602007c0c */ /* 0x000fe2000bf03070 */
[----:B------:R-:W-:Y:S01]  /*0100*/  IMAD.U32 R5, RZ, RZ, UR7 ;  /* 0x00000007ff057e24 */ /* 0x000fe2000f8e00ff */
[----:B------:R-:W-:-:S04]  /*0110*/  SHF.R.S32.HI R2, RZ, 0xa, R3 ;  /* 0x0000000aff027819 */ /* 0x000fc80000011403 */
[----:B------:R-:W-:-:S04]  /*0120*/  ISETP.GE.AND.EX P0, PT, R5, R2, PT, P0 ;  /* 0x000000020500720c */ /* 0x000fc80003f06300 */
[----:B------:R-:W-:-:S13]  /*0130*/  ISETP.GT.OR.EX P0, PT, RZ, UR13, P0, P1 ;  /* 0x0000000dff007c0c */ /* 0x000fda0008704710 */
[----:B--2---:R-:W-:Y:S05]  /*0140*/  @P0 EXIT ;  /* 0x000000000000094d */ /* 0x004fea0003800000 */
[----:B------:R-:W-:Y:S01]  /*0150*/  ISETP.GE.U32.AND P0, PT, R0, UR12, PT ;  /* 0x0000000c00007c0c */ /* 0x000fe2000bf06070 */
[----:B------:R-:W0:Y:S01]  /*0160*/  LDCU.64 UR10, c[0x0][0x358] ;  /* 0x00006b00ff0a77ac */ /* 0x000e220008000a00 */
[----:B------:R-:W-:Y:S02]  /*0170*/  BSSY.RECONVERGENT B0, `(.L_x_67) ;  /* 0x000009c000007945 */ /* 0x000fe40003800200 */
[----:B------:R-:W-:Y:S01]  /*0180*/  ISETP.GE.U32.AND.EX P0, PT, RZ, UR13, PT, P0 ;  /* 0x0000000dff007c0c */ /* 0x000fe2000bf06100 */
[----:B------:R-:W1:Y:S01]  /*0190*/  LDCU.64 UR14, c[0x0][0x380] ;  /* 0x00007000ff0e77ac */ /* 0x000e620008000a00 */
[----:B------:R-:W2:Y:S01]  /*01a0*/  LDCU.128 UR16, c[0x0][0x380] ;  /* 0x00007000ff1077ac */ /* 0x000ea20008000c00 */
[----:B------:R-:W-:-:S10]  /*01b0*/  UMOV UR4, URZ ;  /* 0x000000ff00047c82 */ /* 0x000fd40008000000 */
[----:B------:R-:W-:Y:S05]  /*01c0*/  @P0 BRA `(.L_x_68) ;  /* 0x0000000800580947 */ /* 0x000fea0003800000 */
[----:B------:R-:W-:Y:S01]  /*01d0*/  IADD3 R6, P1, PT, R0, UR9, RZ ;  /* 0x0000000900067c10 */ /* 0x000fe2000ff3e0ff */
[----:B------:R-:W-:Y:S03]  /*01e0*/  BSSY.RECONVERGENT B1, `(.L_x_69) ;  /* 0x0000027000017945 */ /* 0x000fe60003800200 */
[C---:B------:R-:W-:Y:S01]  /*01f0*/  ISETP.GE.U32.AND P0, PT, R6.reuse, UR12, PT ;  /* 0x0000000c06007c0c */ /* 0x040fe2000bf06070 */
[----:B------:R-:W-:Y:S01]  /*0200*/  IMAD.X R5, RZ, RZ, RZ, P1 ;  /* 0x000000ffff057224 */ /* 0x000fe200008e06ff */
[----:B------:R-:W-:-:S04]  /*0210*/  ISETP.GT.U32.AND P1, PT, R6, UR12, PT ;  /* 0x0000000c06007c0c */ /* 0x000fc8000bf24070 */
[C---:B------:R-:W-:Y:S02]  /*0220*/  ISETP.GE.U32.AND.EX P0, PT, R5.reuse, UR13, PT, P0 ;  /* 0x0000000d05007c0c */ /* 0x040fe4000bf06100 */
[C---:B------:R-:W-:Y:S02]  /*0230*/  ISETP.GT.U32.AND.EX P1, PT, R5.reuse, UR13, PT, P1 ;  /* 0x0000000d05007c0c */ /* 0x040fe4000bf24110 */
[----:B------:R-:W-:Y:S02]  /*0240*/  SEL R2, RZ, 0x1, P0 ;  /* 0x00000001ff027807 */ /* 0x000fe40000000000 */
[----:B------:R-:W-:Y:S02]  /*0250*/  SEL R3, R6, UR12, P1 ;  /* 0x0000000c06037c07 */ /* 0x000fe40008800000 */
[----:B------:R-:W-:Y:S02]  /*0260*/  SEL R4, R5, UR13, P1 ;  /* 0x0000000d05047c07 */ /* 0x000fe40008800000 */
[----:B------:R-:W-:-:S04]  /*0270*/  IADD3 R6, P0, P1, R3, -R6, -R2 ;  /* 0x8000000603067210 */ /* 0x000fc8000791e802 */
[----:B------:R-:W-:-:S04]  /*0280*/  IADD3.X R3, PT, PT, R4, -0x1, ~R5, P0, P1 ;  /* 0xffffffff04037810 */ /* 0x000fc800007e2c05 */
[----:B------:R-:W-:-:S13]  /*0290*/  ISETP.NE.U32.AND P0, PT, R3, RZ, PT ;  /* 0x000000ff0300720c */ /* 0x000fda0003f05070 */
[----:B------:R-:W-:Y:S05]  /*02a0*/  @P0 BRA `(.L_x_70) ;  /* 0x0000000000500947 */ /* 0x000fea0003800000 */
[----:B------:R-:W3:Y:S01]  /*02b0*/  I2F.U32.RP R3, UR9 ;  /* 0x0000000900037d06 */ /* 0x000ee20008209000 */
[----:B------:R-:W-:-:S07]  /*02c0*/  ISETP.NE.U32.AND P2, PT, RZ, UR9, PT ;  /* 0x00000009ff007c0c */ /* 0x000fce000bf45070 */
[----:B---3--:R-:W3:Y:S02]  /*02d0*/  MUFU.RCP R3, R3 ;  /* 0x0000000300037308 */ /* 0x008ee40000001000 */
[----:B---3--:R-:W-:-:S06]  /*02e0*/  VIADD R4, R3, 0xffffffe ;  /* 0x0ffffffe03047836 */ /* 0x008fcc0000000000 */
[----:B------:R3:W4:Y:S02]  /*02f0*/  F2I.FTZ.U32.TRUNC.NTZ R5, R4 ;  /* 0x0000000400057305 */ /* 0x000724000021f000 */
[----:B---3--:R-:W-:Y:S02]  /*0300*/  IMAD.MOV.U32 R4, RZ, RZ, RZ ;  /* 0x000000ffff047224 */ /* 0x008fe400078e00ff */
[----:B----4-:R-:W-:-:S04]  /*0310*/  IMAD.MOV R7, RZ, RZ, -R5 ;  /* 0x000000ffff077224 */ /* 0x010fc800078e0a05 */
[----:B------:R-:W-:-:S04]  /*0320*/  IMAD R7, R7, UR9, RZ ;  /* 0x0000000907077c24 */ /* 0x000fc8000f8e02ff */
[----:B------:R-:W-:-:S06]  /*0330*/  IMAD.HI.U32 R5, R5, R7, R4 ;  /* 0x0000000705057227 */ /* 0x000fcc00078e0004 */
[----:B------:R-:W-:-:S04]  /*0340*/  IMAD.HI.U32 R4, R5, R6, RZ ;  /* 0x0000000605047227 */ /* 0x000fc800078e00ff */
[----:B------:R-:W-:-:S04]  /*0350*/  IMAD.MOV R5, RZ, RZ, -R4 ;  /* 0x000000ffff057224 */ /* 0x000fc800078e0a04 */
[----:B------:R-:W-:-:S05]  /*0360*/  IMAD R5, R5, UR9, R6 ;  /* 0x0000000905057c24 */ /* 0x000fca000f8e0206 */
[----:B------:R-:W-:-:S13]  /*0370*/  ISETP.GE.U32.AND P0, PT, R5, UR9, PT ;  /* 0x0000000905007c0c */ /* 0x000fda000bf06070 */
[----:B------:R-:W-:Y:S02]  /*0380*/  @P0 VIADD R5, R5, -UR9 ;  /* 0x8000000905050c36 */ /* 0x000fe40008000000 */
[----:B------:R-:W-:-:S03]  /*0390*/  @P0 VIADD R4, R4, 0x1 ;  /* 0x0000000104040836 */ /* 0x000fc60000000000 */
[----:B------:R-:W-:Y:S01]  /*03a0*/  ISETP.GE.U32.AND P1, PT, R5, UR9, PT ;  /* 0x0000000905007c0c */ /* 0x000fe2000bf26070 */
[----:B------:R-:W-:-:S12]  /*03b0*/  IMAD.MOV.U32 R5, RZ, RZ, RZ ;  /* 0x000000ffff057224 */ /* 0x000fd800078e00ff */
[----:B------:R-:W-:Y:S01]  /*03c0*/  @P1 VIADD R4, R4, 0x1 ;  /* 0x0000000104041836 */ /* 0x000fe20000000000 */
[----:B------:R-:W-:Y:S01]  /*03d0*/  @!P2 LOP3.LUT R4, RZ, UR9, RZ, 0x33, !PT ;  /* 0x00000009ff04ac12 */ /* 0x000fe2000f8e33ff */
[----:B------:R-:W-:Y:S06]  /*03e0*/  BRA `(.L_x_71) ;  /* 0x0000000000187947 */ /* 0x000fec0003800000 */
.L_x_70:
[----:B------:R-:W-:Y:S01]  /*03f0*/  IMAD.MOV.U32 R5, RZ, RZ, R6 ;  /* 0x000000ffff057224 */ /* 0x000fe200078e0006 */
[----:B------:R-:W-:Y:S01]  /*0400*/  MOV R4, 0x430 ;  /* 0x0000043000047802 */ /* 0x000fe20000000f00 */
[----:B------:R-:W-:-:S07]  /*0410*/  IMAD.U32 R6, RZ, RZ, UR9 ;  /* 0x00000009ff067e24 */ /* 0x000fce000f8e00ff */
[----:B012---:R-:W-:Y:S05]  /*0420*/  CALL.REL.NOINC `($__internal_0_$__cuda_sm20_div_u64) ;  /* 0x0000003000547944 */ /* 0x007fea0003c00000 */
[----:B------:R-:W-:Y:S02]  /*0430*/  IMAD.MOV.U32 R4, RZ, RZ, R3 ;  /* 0x000000ffff047224 */ /* 0x000fe400078e0003 */
[----:B------:R-:W-:-:S07]  /*0440*/  IMAD.MOV.U32 R5, RZ, RZ, R6 ;  /* 0x000000ffff057224 */ /* 0x000fce00078e0006 */
.L_x_71:
[----:B012---:R-:W-:Y:S05]  /*0450*/  BSYNC.RECONVERGENT B1 ;  /* 0x0000000000017941 */ /* 0x007fea0003800200 */
.L_x_69:
[----:B------:R-:W-:Y:S01]  /*0460*/  IADD3 R14, P0, PT, R4, R2, RZ ;  /* 0x00000002040e7210 */ /* 0x000fe20007f1e0ff */
[----:B------:R-:W-:Y:S01]  /*0470*/  BSSY.RECONVERGENT B1, `(.L_x_72) ;  /* 0x000002f000017945 */ /* 0x000fe20003800200 */
[----:B------:R-:W-:Y:S02]  /*0480*/  IMAD.MOV.U32 R3, RZ, RZ, R0 ;  /* 0x000000ffff037224 */ /* 0x000fe400078e0000 */
[C---:B------:R-:W-:Y:S01]  /*0490*/  LOP3.LUT R2, R14.reuse, 0x3, RZ, 0xc0, !PT ;  /* 0x000000030e027812 */ /* 0x040fe200078ec0ff */
[----:B------:R-:W-:Y:S01]  /*04a0*/  IMAD.X R4, RZ, RZ, R5, P0 ;  /* 0x000000ffff047224 */ /* 0x000fe200000e0605 */
[----:B------:R-:W-:Y:S02]  /*04b0*/  ISETP.GE.U32.AND P0, PT, R14, 0x3, PT ;  /* 0x000000030e00780c */ /* 0x000fe40003f06070 */
[----:B------:R-:W-:Y:S01]  /*04c0*/  ISETP.NE.U32.AND P1, PT, R2, 0x3, PT ;  /* 0x000000030200780c */ /* 0x000fe20003f25070 */
[----:B------:R-:W-:Y:S01]  /*04d0*/  IMAD.MOV.U32 R2, RZ, RZ, RZ ;  /* 0x000000ffff027224 */ /* 0x000fe200078e00ff */
[----:B------:R-:W-:-:S02]  /*04e0*/  ISETP.GE.U32.AND.EX P0, PT, R4, RZ, PT, P0 ;  /* 0x000000ff0400720c */ /* 0x000fc40003f06100 */
[----:B------:R-:W-:-:S13]  /*04f0*/  ISETP.NE.AND.EX P1, PT, RZ, RZ, PT, P1 ;  /* 0x000000ffff00720c */ /* 0x000fda0003f25310 */
[----:B------:R-:W-:Y:S05]  /*0500*/  @!P1 BRA `(.L_x_73) ;  /* 0x0000000000949947 */ /* 0x000fea0003800000 */
[----:B------:R-:W0:Y:S01]  /*0510*/  S2R R13, SR_CgaCtaId ;  /* 0x00000000000d7919 */ /* 0x000e220000008800 */
[----:B------:R-:W-:Y:S01]  /*0520*/  VIADD R14, R14, 0x1 ;  /* 0x000000010e0e7836 */ /* 0x000fe20000000000 */
[----:B------:R-:W-:Y:S01]  /*0530*/  MOV R2, 0x400 ;  /* 0x0000040000027802 */ /* 0x000fe20000000f00 */
[----:B------:R-:W-:-:S03]  /*0540*/  IMAD.SHL.U32 R8, R0, 0x2, RZ ;  /* 0x0000000200087824 */ /* 0x000fc600078e00ff */
[----:B------:R-:W-:Y:S01]  /*0550*/  LOP3.LUT R14, R14, 0x3, RZ, 0xc0, !PT ;  /* 0x000000030e0e7812 */ /* 0x000fe200078ec0ff */
[C---:B------:R-:W-:Y:S02]  /*0560*/  VIADD R3, R2.reuse, 0x2002 ;  /* 0x0000200202037836 */ /* 0x040fe40000000000 */
[----:B------:R-:W-:Y:S01]  /*0570*/  VIADD R4, R2, 0x4004 ;  /* 0x0000400402047836 */ /* 0x000fe20000000000 */
[----:B------:R-:W-:-:S05]  /*0580*/  IADD3 R14, P1, PT, RZ, -R14, RZ ;  /* 0x8000000eff0e7210 */ /* 0x000fca0007f3e0ff */
[----:B------:R-:W-:Y:S01]  /*0590*/  IMAD.X R15, RZ, RZ, -0x1, P1 ;  /* 0xffffffffff0f7424 */ /* 0x000fe200008e06ff */
[C---:B0-----:R-:W-:Y:S01]  /*05a0*/  LEA R5, R13.reuse, R2, 0x18 ;  /* 0x000000020d057211 */ /* 0x041fe200078ec0ff */
[----:B------:R-:W-:Y:S01]  /*05b0*/  VIADD R2, R2, 0x6006 ;  /* 0x0000600602027836 */ /* 0x000fe20000000000 */
[C---:B------:R-:W-:Y:S01]  /*05c0*/  LEA R6, R13.reuse, R3, 0x18 ;  /* 0x000000030d067211 */ /* 0x040fe200078ec0ff */
[--C-:B------:R-:W-:Y:S01]  /*05d0*/  IMAD.MOV.U32 R3, RZ, RZ, R0.reuse ;  /* 0x000000ffff037224 */ /* 0x100fe200078e0000 */
[----:B------:R-:W-:Y:S01]  /*05e0*/  LEA R7, R13, R4, 0x18 ;  /* 0x000000040d077211 */ /* 0x000fe200078ec0ff */
[----:B------:R-:W-:Y:S01]  /*05f0*/  IMAD.IADD R9, R5, 0x1, R0 ;  /* 0x0000000105097824 */ /* 0x000fe200078e0200 */
[----:B------:R-:W-:Y:S01]  /*0600*/  LEA R13, R13, R2, 0x18 ;  /* 0x000000020d0d7211 */ /* 0x000fe200078ec0ff */
[----:B------:R-:W-:-:S07]  /*0610*/  IMAD.MOV.U32 R2, RZ, RZ, RZ ;  /* 0x000000ffff027224 */ /* 0x000fce00078e00ff */
.L_x_74:
[----:B------:R-:W-:-:S04]  /*0620*/  IADD3 R4, P1, PT, R3, UR14, RZ ;  /* 0x0000000e03047c10 */ /* 0x000fc8000ff3e0ff */
[----:B------:R-:W-:-:S05]  /*0630*/  IADD3.X R5, PT, PT, R2, UR15, RZ, P1, !PT ;  /* 0x0000000f02057c10 */ /* 0x000fca0008ffe4ff */
[----:B------:R-:W2:Y:S01]  /*0640*/  LDG.E.U8 R4, desc[UR10][R4.64] ;  /* 0x0000000a04047981 */ /* 0x000ea2000c1e1100 */
[--C-:B-1----:R-:W-:Y:S01]  /*0650*/  IMAD.IADD R10, R6, 0x1, R8.reuse ;  /* 0x00000001060a7824 */ /* 0x102fe200078e0208 */
[----:B------:R-:W-:Y:S01]  /*0660*/  IADD3 R14, P1, PT, R14, 0x1, RZ ;  /* 0x000000010e0e7810 */ /* 0x000fe20007f3e0ff */
[--C-:B------:R-:W-:Y:S01]  /*0670*/  IMAD.IADD R11, R7, 0x1, R8.reuse ;  /* 0x00000001070b7824 */ /* 0x100fe200078e0208 */
[----:B------:R-:W0:Y:S01]  /*0680*/  LDC R17, c[0x0][0x360] ;  /* 0x0000d800ff117b82 */ /* 0x000e220000000800 */
[----:B------:R-:W-:Y:S01]  /*0690*/  IMAD.IADD R12, R13, 0x1, R8 ;  /* 0x000000010d0c7824 */ /* 0x000fe200078e0208 */
[----:B------:R-:W-:Y:S01]  /*06a0*/  IADD3 R3, P2, PT, R3, UR9, RZ ;  /* 0x0000000903037c10 */ /* 0x000fe2000ff5e0ff */
[----:B------:R-:W-:Y:S01]  /*06b0*/  IMAD.X R15, RZ, RZ, R15, P1 ;  /* 0x000000ffff0f7224 */ /* 0x000fe200008e060f */
[----:B------:R-:W-:-:S03]  /*06c0*/  ISETP.NE.U32.AND P1, PT, R14, RZ, PT ;  /* 0x000000ff0e00720c */ /* 0x000fc60003f25070 */
[----:B------:R-:W-:Y:S01]  /*06d0*/  IMAD.X R2, RZ, RZ, R2, P2 ;  /* 0x000000ffff027224 */ /* 0x000fe200010e0602 */
[----:B------:R-:W-:Y:S01]  /*06e0*/  ISETP.NE.AND.EX P1, PT, R15, RZ, PT, P1 ;  /* 0x000000ff0f00720c */ /* 0x000fe20003f25310 */
[----:B0-----:R-:W-:Y:S01]  /*06f0*/  IMAD R8, R17, 0x2, R8 ;  /* 0x0000000211087824 */ /* 0x001fe200078e0208 */
[----:B--2---:R0:W-:Y:S04]  /*0700*/  STS.U8 [R9], R4 ;  /* 0x0000000409007388 */ /* 0x0041e80000000000 */
[----:B------:R1:W-:Y:S04]  /*0710*/  STS.U16 [R10], RZ ;  /* 0x000000ff0a007388 */ /* 0x0003e80000000400 */
[----:B------:R1:W-:Y:S01]  /*0720*/  STS.U16 [R11], RZ ;  /* 0x000000ff0b007388 */ /* 0x0003e20000000400 */
[----:B0-----:R-:W-:-:S03]  /*0730*/  VIADD R9, R9, UR9 ;  /* 0x0000000909097c36 */ /* 0x001fc60008000000 */
[----:B------:R1:W-:Y:S01]  /*0740*/  STS.U16 [R12], RZ ;  /* 0x000000ff0c007388 */ /* 0x0003e20000000400 */
[----:B------:R-:W-:Y:S05]  /*0750*/  @P1 BRA `(.L_x_74) ;  /* 0xfffffffc00b01947 */ /* 0x000fea000383ffff */
.L_x_73:
[----:B------:R-:W-:Y:S05]  /*0760*/  BSYNC.RECONVERGENT B1 ;  /* 0x0000000000017941 */ /* 0x000fea0003800200 */
.L_x_72:
[----:B------:R-:W-:Y:S05]  /*0770*/  @!P0 BRA `(.L_x_68) ;  /* 0x0000000000ec8947 */ /* 0x000fea0003800000 */
[----:B------:R-:W0:Y:S01]  /*0780*/  S2R R5, SR_CgaCtaId ;  /* 0x0000000000057919 */ /* 0x000e220000008800 */
[----:B------:R-:W-:-:S05]  /*0790*/  MOV R6, 0x400 ;  /* 0x0000040000067802 */ /* 0x000fca0000000f00 */
[C---:B------:R-:W-:Y:S02]  /*07a0*/  VIADD R8, R6.reuse, 0x2002 ;  /* 0x0000200206087836 */ /* 0x040fe40000000000 */
[C---:B-1----:R-:W-:Y:S02]  /*07b0*/  VIADD R10, R6.reuse, 0x4004 ;  /* 0x00004004060a7836 */ /* 0x042fe40000000000 */
[----:B------:R-:W-:Y:S01]  /*07c0*/  VIADD R4, R6, 0x6006 ;  /* 0x0000600606047836 */ /* 0x000fe20000000000 */
[C---:B0-----:R-:W-:Y:S02]  /*07d0*/  LEA R6, R5.reuse, R6, 0x18 ;  /* 0x0000000605067211 */ /* 0x041fe400078ec0ff */
[C---:B------:R-:W-:Y:S02]  /*07e0*/  LEA R8, R5.reuse, R8, 0x18 ;  /* 0x0000000805087211 */ /* 0x040fe400078ec0ff */
[C---:B------:R-:W-:Y:S02]  /*07f0*/  LEA R10, R5.reuse, R10, 0x18 ;  /* 0x0000000a050a7211 */ /* 0x040fe400078ec0ff */
[----:B------:R-:W-:-:S07]  /*0800*/  LEA R4, R5, R4, 0x18 ;  /* 0x0000000405047211 */ /* 0x000fce00078ec0ff */
.L_x_75:
[----:B---3--:R-:W-:-:S04]  /*0810*/  IADD3 R18, P0, PT, R3, UR16, RZ ;  /* 0x0000001003127c10 */ /* 0x008fc8000ff1e0ff */
[----:B------:R-:W-:Y:S02]  /*0820*/  IADD3.X R19, PT, PT, R2, UR17, RZ, P0, !PT ;  /* 0x0000001102137c10 */ /* 0x000fe400087fe4ff */
[----:B------:R-:W-:-:S03]  /*0830*/  IADD3 R12, P0, PT, R18, UR9, RZ ;  /* 0x00000009120c7c10 */ /* 0x000fc6000ff1e0ff */
[----:B------:R0:W2:Y:S02]  /*0840*/  LDG.E.U8 R5, desc[UR10][R18.64] ;  /* 0x0000000a12057981 */ /* 0x0000a4000c1e1100 */
[----:B------:R-:W-:Y:S01]  /*0850*/  IMAD.X R13, RZ, RZ, R19, P0 ;  /* 0x000000ffff0d7224 */ /* 0x000fe200000e0613 */
[----:B------:R-:W-:-:S04]  /*0860*/  IADD3 R14, P0, PT, R12, UR9, RZ ;  /* 0x000000090c0e7c10 */ /* 0x000fc8000ff1e0ff */
[----:B------:R1:W3:Y:S01]  /*0870*/  LDG.E.U8 R21, desc[UR10][R12.64] ;  /* 0x0000000a0c157981 */ /* 0x0002e2000c1e1100 */
[----:B------:R-:W-:Y:S01]  /*0880*/  IMAD.X R15, RZ, RZ, R13, P0 ;  /* 0x000000ffff0f7224 */ /* 0x000fe200000e060d */
[----:B------:R-:W-:-:S04]  /*0890*/  IADD3 R16, P0, PT, R14, UR9, RZ ;  /* 0x000000090e107c10 */ /* 0x000fc8000ff1e0ff */
[----:B------:R4:W5:Y:S01]  /*08a0*/  LDG.E.U8 R22, desc[UR10][R14.64] ;  /* 0x0000000a0e167981 */ /* 0x000962000c1e1100 */
[----:B------:R-:W-:-:S05]  /*08b0*/  IMAD.X R17, RZ, RZ, R15, P0 ;  /* 0x000000ffff117224 */ /* 0x000fca00000e060f */
[----:B------:R4:W5:Y:S01]  /*08c0*/  LDG.E.U8 R16, desc[UR10][R16.64] ;  /* 0x0000000a10107981 */ /* 0x000962000c1e1100 */
[----:B------:R-:W1:Y:S01]  /*08d0*/  LDC R24, c[0x0][0x360] ;  /* 0x0000d800ff187b82 */ /* 0x000e620000000800 */
[----:B------:R-:W-:Y:S02]  /*08e0*/  IMAD.IADD R20, R6, 0x1, R3 ;  /* 0x0000000106147824 */ /* 0x000fe400078e0203 */
[C---:B------:R-:W-:Y:S02]  /*08f0*/  IMAD R7, R3.reuse, 0x2, R8 ;  /* 0x0000000203077824 */ /* 0x040fe400078e0208 */
[C---:B------:R-:W-:Y:S02]  /*0900*/  IMAD R9, R3.reuse, 0x2, R10 ;  /* 0x0000000203097824 */ /* 0x040fe400078e020a */
[----:B------:R-:W-:Y:S01]  /*0910*/  IMAD R11, R3, 0x2, R4 ;  /* 0x00000002030b7824 */ /* 0x000fe200078e0204 */
[----:B0-----:R-:W0:Y:S01]  /*0920*/  LDC R19, c[0x0][0x360] ;  /* 0x0000d800ff137b82 */ /* 0x001e220000000800 */
[----:B-1----:R-:W-:-:S02]  /*0930*/  IMAD R12, R24, 0x2, R7 ;  /* 0x00000002180c7824 */ /* 0x002fc400078e0207 */
[C---:B------:R-:W-:Y:S02]  /*0940*/  IMAD R13, R24.reuse, 0x2, R9 ;  /* 0x00000002180d7824 */ /* 0x040fe400078e0209 */
[C---:B----4-:R-:W-:Y:S02]  /*0950*/  IMAD R14, R24.reuse, 0x2, R11 ;  /* 0x00000002180e7824 */ /* 0x050fe400078e020b */
[----:B------:R-:W-:Y:S01]  /*0960*/  IMAD R15, R24, 0x2, R12 ;  /* 0x00000002180f7824 */ /* 0x000fe200078e020c */
[----:B0-----:R-:W-:-:S03]  /*0970*/  LEA R3, P0, R19, R3, 0x2 ;  /* 0x0000000313037211 */ /* 0x001fc600078010ff */
[----:B------:R-:W-:Y:S01]  /*0980*/  IMAD R17, R24, 0x2, R15 ;  /* 0x0000000218117824 */ /* 0x000fe200078e020f */
[----:B------:R-:W-:Y:S02]  /*0990*/  LEA.HI.X R2, R19, R2, RZ, 0x2, P0 ;  /* 0x0000000213027211 */ /* 0x000fe400000f14ff */
[----:B------:R-:W-:-:S04]  /*09a0*/  ISETP.GE.U32.AND P0, PT, R3, UR18, PT ;  /* 0x0000001203007c0c */ /* 0x000fc8000bf06070 */
[----:B------:R-:W-:Y:S01]  /*09b0*/  ISETP.GE.AND.EX P0, PT, R2, UR19, PT, P0 ;  /* 0x0000001302007c0c */ /* 0x000fe2000bf06300 */
[----:B--2---:R0:W-:Y:S04]  /*09c0*/  STS.U8 [R20], R5 ;  /* 0x0000000514007388 */ /* 0x0041e80000000000 */
[----:B------:R1:W-:Y:S04]  /*09d0*/  STS.U16 [R7], RZ ;  /* 0x000000ff07007388 */ /* 0x0003e80000000400 */
[----:B------:R2:W-:Y:S01]  /*09e0*/  STS.U16 [R9], RZ ;  /* 0x000000ff09007388 */ /* 0x0005e20000000400 */
[----:B0-----:R-:W-:-:S03]  /*09f0*/  VIADD R5, R20, UR9 ;  /* 0x0000000914057c36 */ /* 0x001fc60008000000 */
[----:B------:R0:W-:Y:S01]  /*0a00*/  STS.U16 [R11], RZ ;  /* 0x000000ff0b007388 */ /* 0x0001e20000000400 */
[----:B-1----:R-:W-:-:S03]  /*0a10*/  VIADD R7, R5, UR9 ;  /* 0x0000000905077c36 */ /* 0x002fc60008000000 */
[----:B---3--:R-:W-:Y:S01]  /*0a20*/  STS.U8 [R20+UR9], R21 ;  /* 0x0000001514007988 */ /* 0x008fe20008000009 */
[----:B--2---:R-:W-:-:S03]  /*0a30*/  IMAD R9, R24, 0x2, R13 ;  /* 0x0000000218097824 */ /* 0x004fc600078e020d */
[----:B------:R1:W-:Y:S01]  /*0a40*/  STS.U16 [R12], RZ ;  /* 0x000000ff0c007388 */ /* 0x0003e20000000400 */
[----:B0-----:R-:W-:-:S03]  /*0a50*/  IMAD R11, R24, 0x2, R14 ;  /* 0x00000002180b7824 */ /* 0x001fc600078e020e */
[----:B------:R3:W-:Y:S01]  /*0a60*/  STS.U16 [R13], RZ ;  /* 0x000000ff0d007388 */ /* 0x0007e20000000400 */
[----:B------:R-:W-:-:S03]  /*0a70*/  IMAD R18, R24, 0x2, R11 ;  /* 0x0000000218127824 */ /* 0x000fc600078e020b */
[----:B------:R3:W-:Y:S01]  /*0a80*/  STS.U16 [R14], RZ ;  /* 0x000000ff0e007388 */ /* 0x0007e20000000400 */
[----:B-1----:R-:W-:-:S03]  /*0a90*/  IMAD R12, R24, 0x2, R9 ;  /* 0x00000002180c7824 */ /* 0x002fc600078e0209 */
[----:B-----5:R3:W-:Y:S04]  /*0aa0*/  STS.U8 [R5+UR9], R22 ;  /* 0x0000001605007988 */ /* 0x0207e80008000009 */
[----:B------:R3:W-:Y:S04]  /*0ab0*/  STS.U16 [R15], RZ ;  /* 0x000000ff0f007388 */ /* 0x0007e80000000400 */
[----:B------:R3:W-:Y:S04]  /*0ac0*/  STS.U16 [R9], RZ ;  /* 0x000000ff09007388 */ /* 0x0007e80000000400 */
[----:B------:R3:W-:Y:S04]  /*0ad0*/  STS.U16 [R11], RZ ;  /* 0x000000ff0b007388 */ /* 0x0007e80000000400 */
[----:B------:R3:W-:Y:S04]  /*0ae0*/  STS.U8 [R7+UR9], R16 ;  /* 0x0000001007007988 */ /* 0x0007e80008000009 */
[----:B------:R3:W-:Y:S04]  /*0af0*/  STS.U16 [R17], RZ ;  /* 0x000000ff11007388 */ /* 0x0007e80000000400 */
[----:B------:R3:W-:Y:S04]  /*0b00*/  STS.U16 [R12], RZ ;  /* 0x000000ff0c007388 */ /* 0x0007e80000000400 */
[----:B------:R3:W-:Y:S01]  /*0b10*/  STS.U16 [R18], RZ ;  /* 0x000000ff12007388 */ /* 0x0007e20000000400 */
[----:B------:R-:W-:Y:S05]  /*0b20*/  @!P0 BRA `(.L_x_75) ;  /* 0xfffffffc00388947 */ /* 0x000fea000383ffff */
.L_x_68:
[----:B012---:R-:W-:Y:S05]  /*0b30*/  BSYNC.RECONVERGENT B0 ;  /* 0x0000000000007941 */ /* 0x007fea0003800200 */
.L_x_67:
[----:B---3--:R-:W-:Y:S01]  /*0b40*/  IADD3 R5, P1, PT, R0, UR9, RZ ;  /* 0x0000000900057c10 */ /* 0x008fe2000ff3e0ff */
[----:B------:R-:W-:Y:S01]  /*0b50*/  USHF.L.U64.HI UR5, UR6, 0xa, UR7 ;  /* 0x0000000a06057899 */ /* 0x000fe20008010207 */
[----:B------:R-:W-:Y:S01]  /*0b60*/  BSSY.RECONVERGENT B0, `(.L_x_76) ;  /* 0x0000029000007945 */ /* 0x000fe20003800200 */
[----:B------:R-:W-:Y:S01]  /*0b70*/  USHF.L.U32 UR6, UR6, 0xa, URZ ;  /* 0x0000000a06067899 */ /* 0x000fe200080006ff */
[C---:B------:R-:W-:Y:S01]  /*0b80*/  ISETP.GE.U32.AND P0, PT, R5.reuse, 0x400, PT ;  /* 0x000004000500780c */ /* 0x040fe20003f06070 */
[----:B------:R-:W-:Y:S01]  /*0b90*/  IMAD.X R7, RZ, RZ, RZ, P1 ;  /* 0x000000ffff077224 */ /* 0x000fe200008e06ff */
[----:B------:R-:W-:-:S04]  /*0ba0*/  ISETP.GT.U32.AND P1, PT, R5, 0x400, PT ;  /* 0x000004000500780c */ /* 0x000fc80003f24070 */
[C---:B------:R-:W-:Y:S02]  /*0bb0*/  ISETP.GE.U32.AND.EX P0, PT, R7.reuse, RZ, PT, P0 ;  /* 0x000000ff0700720c */ /* 0x040fe40003f06100 */
[----:B------:R-:W-:Y:S02]  /*0bc0*/  ISETP.GT.U32.AND.EX P1, PT, R7, RZ, PT, P1 ;  /* 0x000000ff0700720c */ /* 0x000fe40003f24110 */
[----:B------:R-:W-:Y:S02]  /*0bd0*/  SEL R2, RZ, 0x1, P0 ;  /* 0x00000001ff027807 */ /* 0x000fe40000000000 */
[----:B------:R-:W-:Y:S02]  /*0be0*/  SEL R3, R5, 0x400, P1 ;  /* 0x0000040005037807 */ /* 0x000fe40000800000 */
[----:B------:R-:W-:Y:S02]  /*0bf0*/  SEL R4, R7, RZ, P1 ;  /* 0x000000ff07047207 */ /* 0x000fe40000800000 */
[----:B------:R-:W-:-:S04]  /*0c00*/  IADD3 R3, P0, P1, R3, -R5, -R2 ;  /* 0x8000000503037210 */ /* 0x000fc8000791e802 */
[----:B------:R-:W-:-:S04]  /*0c10*/  IADD3.X R4, PT, PT, R4, -0x1, ~R7, P0, P1 ;  /* 0xffffffff04047810 */ /* 0x000fc800007e2c07 */
[----:B------:R-:W-:-:S13]  /*0c20*/  ISETP.NE.U32.AND P0, PT, R4, RZ, PT ;  /* 0x000000ff0400720c */ /* 0x000fda0003f05070 */
[----:B------:R-:W-:Y:S05]  /*0c30*/  @P0 BRA `(.L_x_77) ;  /* 0x0000000000500947 */ /* 0x000fea0003800000 */
[----:B------:R-:W0:Y:S01]  /*0c40*/  I2F.U32.RP R7, UR9 ;  /* 0x0000000900077d06 */ /* 0x000e220008209000 */
[----:B------:R-:W-:Y:S01]  /*0c50*/  IMAD.MOV.U32 R4, RZ, RZ, RZ ;  /* 0x000000ffff047224 */ /* 0x000fe200078e00ff */
[----:B------:R-:W-:-:S06]  /*0c60*/  ISETP.NE.U32.AND P2, PT, RZ, UR9, PT ;  /* 0x00000009ff007c0c */ /* 0x000fcc000bf45070 */
[----:B0-----:R-:W0:Y:S02]  /*0c70*/  MUFU.RCP R7, R7 ;  /* 0x0000000700077308 */ /* 0x001e240000001000 */
[----:B0-----:R-:W-:-:S06]  /*0c80*/  VIADD R5, R7, 0xffffffe ;  /* 0x0ffffffe07057836 */ /* 0x001fcc0000000000 */
[----:B------:R-:W0:Y:S02]  /*0c90*/  F2I.FTZ.U32.TRUNC.NTZ R5, R5 ;  /* 0x0000000500057305 */ /* 0x000e24000021f000 */
[----:B0-----:R-:W-:-:S04]  /*0ca0*/  IMAD.MOV R9, RZ, RZ, -R5 ;  /* 0x000000ffff097224 */ /* 0x001fc800078e0a05 */
[----:B------:R-:W-:-:S04]  /*0cb0*/  IMAD R9, R9, UR9, RZ ;  /* 0x0000000909097c24 */ /* 0x000fc8000f8e02ff */
[----:B------:R-:W-:-:S04]  /*0cc0*/  IMAD.HI.U32 R4, R5, R9, R4 ;  /* 0x0000000905047227 */ /* 0x000fc800078e0004 */
[----:B------:R-:W-:Y:S02]  /*0cd0*/  IMAD.MOV.U32 R5, RZ, RZ, RZ ;  /* 0x000000ffff057224 */ /* 0x000fe400078e00ff */
[----:B------:R-:W-:-:S04]  /*0ce0*/  IMAD.HI.U32 R4, R4, R3, RZ ;  /* 0x0000000304047227 */ /* 0x000fc800078e00ff */
[----:B------:R-:W-:-:S04]  /*0cf0*/  IMAD.MOV R6, RZ, RZ, -R4 ;  /* 0x000000ffff067224 */ /* 0x000fc800078e0a04 */
[----:B------:R-:W-:-:S05]  /*0d00*/  IMAD R3, R6, UR9, R3 ;  /* 0x0000000906037c24 */ /* 0x000fca000f8e0203 */
[----:B------:R-:W-:-:S13]  /*0d10*/  ISETP.GE.U32.AND P0, PT, R3, UR9, PT ;  /* 0x0000000903007c0c */ /* 0x000fda000bf06070 */
[----:B------:R-:W-:Y:S02]  /*0d20*/  @P0 VIADD R3, R3, -UR9 ;  /* 0x8000000903030c36 */ /* 0x000fe40008000000 */
[----:B------:R-:W-:-:S03]  /*0d30*/  @P0 VIADD R4, R4, 0x1 ;  /* 0x0000000104040836 */ /* 0x000fc60000000000 */
[----:B------:R-:W-:-:S13]  /*0d40*/  ISETP.GE.U32.AND P1, PT, R3, UR9, PT ;  /* 0x0000000903007c0c */ /* 0x000fda000bf26070 */
[----:B------:R-:W-:Y:S01]  /*0d50*/  @P1 VIADD R4, R4, 0x1 ;  /* 0x0000000104041836 */ /* 0x000fe20000000000 */
[----:B------:R-:W-:Y:S01]  /*0d60*/  @!P2 LOP3.LUT R4, RZ, UR9, RZ, 0x33, !PT ;  /* 0x00000009ff04ac12 */ /* 0x000fe2000f8e33ff */
[----:B------:R-:W-:Y:S06]  /*0d70*/  BRA `(.L_x_78) ;  /* 0x00000000001c7947 */ /* 0x000fec0003800000 */
.L_x_77:
[----:B------:R-:W-:Y:S02]  /*0d80*/  IMAD.MOV.U32 R5, RZ, RZ, R3 ;  /* 0x000000ffff057224 */ /* 0x000fe400078e0003 */
[----:B------:R-:W-:Y:S01]  /*0d90*/  IMAD.MOV.U32 R3, RZ, RZ, R4 ;  /* 0x000000ffff037224 */ /* 0x000fe200078e0004 */
[----:B------:R-:W-:Y:S01]  /*0da0*/  MOV R4, 0xdd0 ;  /* 0x00000dd000047802 */ /* 0x000fe20000000f00 */
[----:B------:R-:W-:-:S07]  /*0db0*/  IMAD.U32 R6, RZ, RZ, UR9 ;  /* 0x00000009ff067e24 */ /* 0x000fce000f8e00ff */
[----:B------:R-:W-:Y:S05]  /*0dc0*/  CALL.REL.NOINC `($__internal_0_$__cuda_sm20_div_u64) ;  /* 0x0000002400ec7944 */ /* 0x000fea0003c00000 */
[----:B------:R-:W-:Y:S02]  /*0dd0*/  IMAD.MOV.U32 R4, RZ, RZ, R3 ;  /* 0x000000ffff047224 */ /* 0x000fe400078e0003 */
[----:B------:R-:W-:-:S07]  /*0de0*/  IMAD.MOV.U32 R5, RZ, RZ, R6 ;  /* 0x000000ffff057224 */ /* 0x000fce00078e0006 */
.L_x_78:
[----:B------:R-:W-:Y:S05]  /*0df0*/  BSYNC.RECONVERGENT B0 ;  /* 0x0000000000007941 */ /* 0x000fea0003800200 */
.L_x_76:
[----:B------:R-:W-:Y:S01]  /*0e00*/  IADD3 R2, P0, PT, R4, R2, RZ ;  /* 0x0000000204027210 */ /* 0x000fe20007f1e0ff */
[----:B------:R-:W-:Y:S01]  /*0e10*/  BSSY.RECONVERGENT B0, `(.L_x_79) ;  /* 0x0000024000007945 */ /* 0x000fe20003800200 */
[----:B------:R-:W-:Y:S02]  /*0e20*/  IMAD.MOV.U32 R11, RZ, RZ, R0 ;  /* 0x000000ffff0b7224 */ /* 0x000fe400078e0000 */
[C---:B------:R-:W-:Y:S01]  /*0e30*/  LOP3.LUT R3, R2.reuse, 0x3, RZ, 0xc0, !PT ;  /* 0x0000000302037812 */ /* 0x040fe200078ec0ff */
[----:B------:R-:W-:Y:S01]  /*0e40*/  IMAD.X R4, RZ, RZ, R5, P0 ;  /* 0x000000ffff047224 */ /* 0x000fe200000e0605 */
[----:B------:R-:W-:Y:S01]  /*0e50*/  ISETP.GE.U32.AND P0, PT, R2, 0x3, PT ;  /* 0x000000030200780c */ /* 0x000fe20003f06070 */
[----:B------:R-:W-:Y:S01]  /*0e60*/  IMAD.MOV.U32 R10, RZ, RZ, RZ ;  /* 0x000000ffff0a7224 */ /* 0x000fe200078e00ff */
[----:B------:R-:W-:Y:S02]  /*0e70*/  ISETP.NE.U32.AND P1, PT, R3, 0x3, PT ;  /* 0x000000030300780c */ /* 0x000fe40003f25070 */
[----:B------:R-:W-:-:S02]  /*0e80*/  ISETP.GE.U32.AND.EX P0, PT, R4, RZ, PT, P0 ;  /* 0x000000ff0400720c */ /* 0x000fc40003f06100 */
[----:B------:R-:W-:-:S13]  /*0e90*/  ISETP.NE.AND.EX P1, PT, RZ, RZ, PT, P1 ;  /* 0x000000ffff00720c */ /* 0x000fda0003f25310 */
[----:B------:R-:W-:Y:S05]  /*0ea0*/  @!P1 BRA `(.L_x_80) ;  /* 0x0000000000689947 */ /* 0x000fea0003800000 */
[----:B------:R-:W0:Y:S01]  /*0eb0*/  S2UR UR7, SR_CgaCtaId ;  /* 0x00000000000779c3 */ /* 0x000e220000008800 */
[----:B------:R-:W-:Y:S01]  /*0ec0*/  VIADD R5, R2, 0x1 ;  /* 0x0000000102057836 */ /* 0x000fe20000000000 */
[----:B------:R-:W-:Y:S01]  /*0ed0*/  UMOV UR4, 0x400 ;  /* 0x0000040000047882 */ /* 0x000fe20000000000 */
[----:B------:R-:W-:Y:S01]  /*0ee0*/  IMAD.MOV.U32 R11, RZ, RZ, R0 ;  /* 0x000000ffff0b7224 */ /* 0x000fe200078e0000 */
[----:B------:R-:W-:Y:S01]  /*0ef0*/  UIADD3 UR4, UPT, UPT, UR4, 0x1001, URZ ;  /* 0x0000100104047890 */ /* 0x000fe2000fffe0ff */
[----:B------:R-:W-:Y:S01]  /*0f00*/  IMAD.MOV.U32 R10, RZ, RZ, RZ ;  /* 0x000000ffff0a7224 */ /* 0x000fe200078e00ff */
[----:B------:R-:W-:Y:S02]  /*0f10*/  LOP3.LUT R5, R5, 0x3, RZ, 0xc0, !PT ;  /* 0x0000000305057812 */ /* 0x000fe400078ec0ff */
[----:B------:R-:W1:Y:S02]  /*0f20*/  LDC.64 R6, c[0x0][0x390] ;  /* 0x0000e400ff067b82 */ /* 0x000e640000000a00 */
[----:B------:R-:W-:Y:S01]  /*0f30*/  IADD3 R5, P2, PT, RZ, -R5, RZ ;  /* 0x80000005ff057210 */ /* 0x000fe20007f5e0ff */
[----:B0-----:R-:W-:-:S06]  /*0f40*/  ULEA UR4, UR7, UR4, 0x18 ;  /* 0x0000000407047291 */ /* 0x001fcc000f8ec0ff */
[----:B------:R-:W-:Y:S01]  /*0f50*/  VIADD R4, R0, UR4 ;  /* 0x0000000400047c36 */ /* 0x000fe20008000000 */
[----:B-1----:R-:W-:Y:S01]  /*0f60*/  IADD3 R8, P1, PT, R6, UR6, RZ ;  /* 0x0000000606087c10 */ /* 0x002fe2000ff3e0ff */
[----:B------:R-:W-:-:S03]  /*0f70*/  IMAD.X R6, RZ, RZ, -0x1, P2 ;  /* 0xffffffffff067424 */ /* 0x000fc600010e06ff */
[----:B------:R-:W-:-:S09]  /*0f80*/  IADD3.X R7, PT, PT, R7, UR5, RZ, P1, !PT ;  /* 0x0000000507077c10 */ /* 0x000fd20008ffe4ff */
.L_x_81:
[----:B------:R-:W-:-:S05]  /*0f90*/  IADD3 R2, P1, PT, R11, R8, RZ ;  /* 0x000000080b027210 */ /* 0x000fca0007f3e0ff */
[----:B------:R-:W-:-:S06]  /*0fa0*/  IMAD.X R3, R10, 0x1, R7, P1 ;  /* 0x000000010a037824 */ /* 0x000fcc00008e0607 */
[----:B------:R-:W2:Y:S01]  /*0fb0*/  LDG.E.U8 R3, desc[UR10][R2.64] ;  /* 0x0000000a02037981 */ /* 0x000ea2000c1e1100 */
[----:B------:R-:W-:Y:S02]  /*0fc0*/  IADD3 R5, P1, PT, R5, 0x1, RZ ;  /* 0x0000000105057810 */ /* 0x000fe40007f3e0ff */
[----:B------:R-:W-:-:S03]  /*0fd0*/  IADD3 R11, P2, PT, R11, UR9, RZ ;  /* 0x000000090b0b7c10 */ /* 0x000fc6000ff5e0ff */
[----:B------:R-:W-:Y:S01]  /*0fe0*/  IMAD.X R6, RZ, RZ, R6, P1 ;  /* 0x000000ffff067224 */ /* 0x000fe200008e0606 */
[----:B------:R-:W-:Y:S01]  /*0ff0*/  ISETP.NE.U32.AND P1, PT, R5, RZ, PT ;  /* 0x000000ff0500720c */ /* 0x000fe20003f25070 */
[----:B------:R-:W-:-:S03]  /*1000*/  IMAD.X R10, RZ, RZ, R10, P2 ;  /* 0x000000ffff0a7224 */ /* 0x000fc600010e060a */
[----:B------:R-:W-:Y:S01]  /*1010*/  ISETP.NE.AND.EX P1, PT, R6, RZ, PT, P1 ;  /* 0x000000ff0600720c */ /* 0x000fe20003f25310 */
[----:B--2---:R0:W-:Y:S02]  /*1020*/  STS.U8 [R4], R3 ;  /* 0x0000000304007388 */ /* 0x0041e40000000000 */
[----:B0-----:R-:W-:-:S10]  /*1030*/  VIADD R4, R4, UR9 ;  /* 0x0000000904047c36 */ /* 0x001fd40008000000 */
[----:B------:R-:W-:Y:S05]  /*1040*/  @P1 BRA `(.L_x_81) ;  /* 0xfffffffc00d01947 */ /* 0x000fea000383ffff */
.L_x_80:
[----:B------:R-:W-:Y:S05]  /*1050*/  BSYNC.RECONVERGENT B0 ;  /* 0x0000000000007941 */ /* 0x000fea0003800200 */
.L_x_79:
[----:B------:R-:W-:Y:S04]  /*1060*/  BSSY.RECONVERGENT B0, `(.L_x_82) ;  /* 0x000002f000007945 */ /* 0x000fe80003800200 */
[----:B------:R-:W-:Y:S05]  /*1070*/  @!P0 BRA `(.L_x_83) ;  /* 0x0000000000b48947 */ /* 0x000fea0003800000 */
[----:B------:R-:W0:Y:S01]  /*1080*/  LDC.64 R18, c[0x0][0x390] ;  /* 0x0000e400ff127b82 */ /* 0x000e220000000a00 */
[----:B------:R-:W-:Y:S01]  /*1090*/  UMOV UR4, 0x400 ;  /* 0x0000040000047882 */ /* 0x000fe20000000000 */
[----:B------:R-:W-:Y:S01]  /*10a0*/  ULEA UR12, UP0, UR9, UR6, 0x1 ;  /* 0x00000006090c7291 */ /* 0x000fe2000f8008ff */
[----:B------:R-:W-:Y:S01]  /*10b0*/  IMAD.MOV.U32 R2, RZ, RZ, RZ ;  /* 0x000000ffff027224 */ /* 0x000fe200078e00ff */
[----:B------:R-:W-:-:S03]  /*10c0*/  UIADD3 UR7, UPT, UPT, UR4, 0x1001, URZ ;  /* 0x0000100104077890 */ /* 0x000fc6000fffe0ff */
[----:B------:R-:W-:Y:S01]  /*10d0*/  UMOV UR4, UR6 ;  /* 0x0000000600047c82 */ /* 0x000fe20008000000 */
[----:B------:R-:W1:Y:S01]  /*10e0*/  LDC R13, c[0x0][0x360] ;  /* 0x0000d800ff0d7b82 */ /* 0x000e620000000800 */
[----:B------:R-:W-:Y:S02]  /*10f0*/  UIMAD.WIDE.U32 UR14, UR9, 0x3, UR4 ;  /* 0x00000003090e78a5 */ /* 0x000fe4000f8e0004 */
[----:B------:R-:W-:-:S05]  /*1100*/  ULEA.HI.X UR4, UR9, UR5, URZ, 0x1, UP0 ;  /* 0x0000000509047291 */ /* 0x000fca00080f0cff */
[----:B------:R-:W2:Y:S01]  /*1110*/  S2UR UR8, SR_CgaCtaId ;  /* 0x00000000000879c3 */ /* 0x000ea20000008800 */
[C---:B0-----:R-:W-:Y:S02]  /*1120*/  IADD3 R16, P2, PT, R18.reuse, UR12, RZ ;  /* 0x0000000c12107c10 */ /* 0x041fe4000ff5e0ff */
[C---:B------:R-:W-:Y:S02]  /*1130*/  IADD3 R14, P4, PT, R18.reuse, UR6, RZ ;  /* 0x00000006120e7c10 */ /* 0x040fe4000ff9e0ff */
[C---:B------:R-:W-:Y:S02]  /*1140*/  IADD3.X R17, PT, PT, R19.reuse, UR4, RZ, P2, !PT ;  /* 0x0000000413117c10 */ /* 0x040fe400097fe4ff */
[----:B------:R-:W-:Y:S02]  /*1150*/  IADD3.X R27, PT, PT, R19, UR5, RZ, P4, !PT ;  /* 0x00000005131b7c10 */ /* 0x000fe4000a7fe4ff */
[C---:B-1----:R-:W-:Y:S02]  /*1160*/  IADD3 R12, P0, P1, R18.reuse, UR6, R13 ;  /* 0x00000006120c7c10 */ /* 0x042fe4000f91e00d */
[----:B------:R-:W-:-:S02]  /*1170*/  IADD3 R18, P3, PT, R18, UR14, RZ ;  /* 0x0000000e12127c10 */ /* 0x000fc4000ff7e0ff */
[C---:B------:R-:W-:Y:S02]  /*1180*/  IADD3.X R15, PT, PT, R19.reuse, UR5, RZ, P0, P1 ;  /* 0x00000005130f7c10 */ /* 0x040fe400087e24ff */
[----:B------:R-:W-:Y:S01]  /*1190*/  IADD3.X R25, PT, PT, R19, UR15, R2, P3, !PT ;  /* 0x0000000f13197c10 */ /* 0x000fe20009ffe402 */
[----:B--2---:R-:W-:-:S06]  /*11a0*/  ULEA UR7, UR8, UR7, 0x18 ;  /* 0x0000000708077291 */ /* 0x004fcc000f8ec0ff */
[----:B------:R-:W-:-:S07]  /*11b0*/  VIADD R19, R11, UR7 ;  /* 0x000000070b137c36 */ /* 0x000fce0008000000 */
.L_x_84:
[C---:B------:R-:W-:Y:S02]  /*11c0*/  IADD3 R2, P2, PT, R11.reuse, R14, RZ ;  /* 0x0000000e0b027210 */ /* 0x040fe40007f5e0ff */
[C---:B------:R-:W-:Y:S02]  /*11d0*/  IADD3 R4, P0, PT, R11.reuse, R12, RZ ;  /* 0x0000000c0b047210 */ /* 0x040fe40007f1e0ff */
[C---:B-1----:R-:W-:Y:S01]  /*11e0*/  IADD3 R6, P1, PT, R11.reuse, R16, RZ ;  /* 0x000000100b067210 */ /* 0x042fe20007f3e0ff */
[C---:B------:R-:W-:Y:S01]  /*11f0*/  IMAD.X R3, R10.reuse, 0x1, R27, P2 ;  /* 0x000000010a037824 */ /* 0x040fe200010e061b */
[----:B------:R-:W-:Y:S01]  /*1200*/  IADD3 R8, P2, PT, R11, R18, RZ ;  /* 0x000000120b087210 */ /* 0x000fe20007f5e0ff */
[C---:B------:R-:W-:Y:S02]  /*1210*/  IMAD.X R5, R10.reuse, 0x1, R15, P0 ;  /* 0x000000010a057824 */ /* 0x040fe400000e060f */
[C---:B------:R-:W-:Y:S01]  /*1220*/  IMAD.X R7, R10.reuse, 0x1, R17, P1 ;  /* 0x000000010a077824 */ /* 0x040fe200008e0611 */
[----:B------:R-:W2:Y:S01]  /*1230*/  LDG.E.U8 R2, desc[UR10][R2.64] ;  /* 0x0000000a02027981 */ /* 0x000ea2000c1e1100 */
[----:B------:R-:W-:-:S03]  /*1240*/  IMAD.X R9, R10, 0x1, R25, P2 ;  /* 0x000000010a097824 */ /* 0x000fc600010e0619 */
[----:B------:R-:W3:Y:S04]  /*1250*/  LDG.E.U8 R4, desc[UR10][R4.64] ;  /* 0x0000000a04047981 */ /* 0x000ee8000c1e1100 */
[----:B------:R-:W4:Y:S04]  /*1260*/  LDG.E.U8 R6, desc[UR10][R6.64] ;  /* 0x0000000a06067981 */ /* 0x000f28000c1e1100 */
[----:B------:R-:W5:Y:S01]  /*1270*/  LDG.E.U8 R8, desc[UR10][R8.64] ;  /* 0x0000000a08087981 */ /* 0x000f62000c1e1100 */
[----:B------:R-:W0:Y:S01]  /*1280*/  LDC R20, c[0x0][0x360] ;  /* 0x0000d800ff147b82 */ /* 0x000e220000000800 */
[----:B------:R-:W-:-:S04]  /*1290*/  LEA R11, P0, R13, R11, 0x2 ;  /* 0x0000000b0d0b7211 */ /* 0x000fc800078010ff */
[----:B------:R-:W-:Y:S02]  /*12a0*/  LEA.HI.X R10, R13, R10, RZ, 0x2, P0 ;  /* 0x0000000a0d0a7211 */ /* 0x000fe400000f14ff */
[----:B------:R-:W-:-:S04]  /*12b0*/  ISETP.GE.U32.AND P0, PT, R11, 0x400, PT ;  /* 0x000004000b00780c */ /* 0x000fc80003f06070 */
[----:B------:R-:W-:Y:S01]  /*12c0*/  ISETP.GE.U32.AND.EX P0, PT, R10, RZ, PT, P0 ;  /* 0x000000ff0a00720c */ /* 0x000fe20003f06100 */
[C-C-:B0-----:R-:W-:Y:S02]  /*12d0*/  IMAD R21, R20.reuse, 0x2, R19.reuse ;  /* 0x0000000214157824 */ /* 0x141fe400078e0213 */
[C-C-:B------:R-:W-:Y:S01]  /*12e0*/  IMAD R23, R20.reuse, 0x3, R19.reuse ;  /* 0x0000000314177824 */ /* 0x140fe200078e0213 */
[----:B--2---:R-:W-:Y:S04]  /*12f0*/  STS.U8 [R19], R2 ;  /* 0x0000000213007388 */ /* 0x004fe80000000000 */
[----:B---3--:R0:W-:Y:S04]  /*1300*/  STS.U8 [R19+UR9], R4 ;  /* 0x0000000413007988 */ /* 0x0081e80008000009 */
[----:B----4-:R1:W-:Y:S04]  /*1310*/  STS.U8 [R21], R6 ;  /* 0x0000000615007388 */ /* 0x0103e80000000000 */
[----:B-----5:R1:W-:Y:S01]  /*1320*/  STS.U8 [R23], R8 ;  /* 0x0000000817007388 */ /* 0x0203e20000000000 */
[----:B0-----:R-:W-:Y:S01]  /*1330*/  IMAD R19, R20, 0x4, R19 ;  /* 0x0000000414137824 */ /* 0x001fe200078e0213 */
[----:B------:R-:W-:Y:S06]  /*1340*/  @!P0 BRA `(.L_x_84) ;  /* 0xfffffffc009c8947 */ /* 0x000fec000383ffff */
.L_x_83:
[----:B------:R-:W-:Y:S05]  /*1350*/  BSYNC.RECONVERGENT B0 ;  /* 0x0000000000007941 */ /* 0x000fea0003800200 */
.L_x_82:
[----:B------:R-:W0:Y:S08]  /*1360*/  S2UR UR7, SR_CgaCtaId ;  /* 0x00000000000779c3 */ /* 0x000e300000008800 */
[----:B------:R-:W-:Y:S01]  /*1370*/  BAR.SYNC.DEFER_BLOCKING 0x0 ;  /* 0x0000000000007b1d */ /* 0x000fe20000010000 */
[----:B------:R-:W-:Y:S02]  /*1380*/  IADD3 R10, P0, PT, R0, 0x1, RZ ;  /* 0x00000001000a7810 */ /* 0x000fe40007f1e0ff */
[----:B-1----:R-:W-:-:S03]  /*1390*/  CS2R R8, SRZ ;  /* 0x0000000000087805 */ /* 0x002fc6000001ff00 */
[----:B------:R-:W-:Y:S01]  /*13a0*/  UMOV UR4, 0x400 ;  /* 0x0000040000047882 */ /* 0x000fe20000000000 */
[----:B------:R-:W1:Y:S01]  /*13b0*/  LDCU.64 UR10, c[0x0][0x388] ;  /* 0x00007100ff0a77ac */ /* 0x000e620008000a00 */
[----:B------:R-:W-:Y:S01]  /*13c0*/  IMAD.X R7, RZ, RZ, RZ, P0 ;  /* 0x000000ffff077224 */ /* 0x000fe200000e06ff */
[----:B------:R-:W-:Y:S02]  /*13d0*/  UIADD3 UR5, UPT, UPT, UR4, 0x4004, URZ ;  /* 0x0000400404057890 */ /* 0x000fe4000fffe0ff */
[----:B------:R-:W-:Y:S02]  /*13e0*/  UIADD3 UR9, UPT, UPT, UR4, 0x2002, URZ ;  /* 0x0000200204097890 */ /* 0x000fe4000fffe0ff */
[----:B0-----:R-:W-:Y:S02]  /*13f0*/  ULEA UR8, UR7, UR5, 0x18 ;  /* 0x0000000507087291 */ /* 0x001fe4000f8ec0ff */
[----:B-1----:R-:W-:Y:S02]  /*1400*/  UIADD3 UR5, UP0, UPT, UR10, -0x3, URZ ;  /* 0xfffffffd0a057890 */ /* 0x002fe4000ff1e0ff */
[----:B------:R-:W-:-:S02]  /*1410*/  UIADD3 UR10, UPT, UPT, UR4, 0x6006, URZ ;  /* 0x00006006040a7890 */ /* 0x000fc4000fffe0ff */
[C---:B------:R-:W-:Y:S01]  /*1420*/  LEA R11, R0.reuse, UR8, 0x1 ;  /* 0x00000008000b7c11 */ /* 0x040fe2000f8e08ff */
[----:B------:R-:W-:Y:S02]  /*1430*/  ULEA UR9, UR7, UR9, 0x18 ;  /* 0x0000000907097291 */ /* 0x000fe4000f8ec0ff */
[----:B------:R-:W-:Y:S02]  /*1440*/  ULEA UR10, UR7, UR10, 0x18 ;  /* 0x0000000a070a7291 */ /* 0x000fe4000f8ec0ff */
[----:B------:R-:W0:Y:S01]  /*1450*/  LDS.U16 R2, [R11+0x2] ;  /* 0x000002000b027984 */ /* 0x000e220000000400 */
[----:B------:R-:W-:Y:S01]  /*1460*/  UIADD3.X UR6, UPT, UPT, UR11, -0x1, URZ, UP0, !UPT ;  /* 0xffffffff0b067890 */ /* 0x000fe200087fe4ff */
[C---:B------:R-:W-:Y:S01]  /*1470*/  LEA R6, R0.reuse, UR9, 0x1 ;  /* 0x0000000900067c11 */ /* 0x040fe2000f8e08ff */
[----:B------:R-:W-:Y:S01]  /*1480*/  ULEA UR7, UR7, UR4, 0x18 ;  /* 0x0000000407077291 */ /* 0x000fe2000f8ec0ff */
[----:B------:R1:W2:Y:S01]  /*1490*/  LDS.U16 R12, [R11] ;  /* 0x000000000b0c7984 */ /* 0x0002a20000000400 */
[----:B------:R-:W-:-:S02]  /*14a0*/  LEA R5, R0, UR10, 0x1 ;  /* 0x0000000a00057c11 */ /* 0x000fc4000f8e08ff */
[----:B01----:R-:W-:-:S08]  /*14b0*/  PRMT R3, R2, 0x7610, R3 ;  /* 0x0000761002037816 */ /* 0x003fd00000000003 */
.L_x_109:
[----:B0-----:R-:W0:Y:S01]  /*14c0*/  S2UR UR11, SR_CgaCtaId ;  /* 0x00000000000b79c3 */ /* 0x001e220000008800 */
[----:B------:R-:W1:Y:S01]  /*14d0*/  LDCU.U16 UR4, c[0x0][0x3a0] ;  /* 0x00007400ff0477ac */ /* 0x000e620008000400 */
[----:B--2---:R-:W-:Y:S01]  /*14e0*/  PRMT R12, R12, 0x9910, RZ ;  /* 0x000099100c0c7816 */ /* 0x004fe200000000ff */
[----:B------:R-:W-:Y:S01]  /*14f0*/  IMAD.MOV.U32 R4, RZ, RZ, 0x2 ;  /* 0x00000002ff047424 */ /* 0x000fe200078e00ff */
[----:B------:R-:W-:Y:S01]  /*1500*/  BSSY.RECONVERGENT B0, `(.L_x_85) ;  /* 0x0000036000007945 */ /* 0x000fe20003800200 */
[----:B------:R-:W-:Y:S01]  /*1510*/  UMOV UR9, 0x400 ;  /* 0x0000040000097882 */ /* 0x000fe20000000000 */
[----:B------:R-:W2:Y:S01]  /*1520*/  LDCU.64 UR12, c[0x0][0x388] ;  /* 0x00007100ff0c77ac */ /* 0x000ea20008000a00 */
[----:B------:R-:W-:Y:S01]  /*1530*/  UIADD3 UR9, UPT, UPT, UR9, 0x1001, URZ ;  /* 0x0000100109097890 */ /* 0x000fe2000fffe0ff */
[----:B------:R-:W3:Y:S01]  /*1540*/  LDCU.64 UR14, c[0x0][0x388] ;  /* 0x00007100ff0e77ac */ /* 0x000ee20008000a00 */
[----:B-1----:R-:W-:-:S04]  /*1550*/  UIADD3 UR4, UPT, UPT, URZ, -UR4, URZ ;  /* 0x80000004ff047290 */ /* 0x002fc8000fffe0ff */
[----:B------:R-:W-:Y:S01]  /*1560*/  UPRMT UR4, UR4, 0x7710, URZ ;  /* 0x0000771004047896 */ /* 0x000fe200080000ff */
[----:B--2---:R-:W-:Y:S01]  /*1570*/  ISETP.GE.U32.AND P1, PT, R10, UR12, PT ;  /* 0x0000000c0a007c0c */ /* 0x004fe2000bf26070 */
[----:B0-----:R-:W-:-:S03]  /*1580*/  ULEA UR9, UR11, UR9, 0x18 ;  /* 0x000000090b097291 */ /* 0x001fc6000f8ec0ff */
[----:B------:R-:W-:Y:S01]  /*1590*/  ISETP.GE.U32.AND.EX P1, PT, R7, UR13, PT, P1 ;  /* 0x0000000d07007c0c */ /* 0x000fe2000bf26110 */
[----:B------:R-:W-:-:S05]  /*15a0*/  VIADD R3, R3, UR4 ;  /* 0x0000000403037c36 */ /* 0x000fca0008000000 */
[----:B------:R-:W-:Y:S04]  /*15b0*/  LDS.U8 R2, [R9+UR9] ;  /* 0x0000000909027984 */ /* 0x000fe80008000000 */
[----:B------:R-:W-:Y:S04]  /*15c0*/  STS.U16 [R6+0x2], R3 ;  /* 0x0000020306007388 */ /* 0x000fe80000000400 */
[----:B------:R-:W0:Y:S02]  /*15d0*/  LDS.U8 R13, [R0+UR7] ;  /* 0x00000007000d7984 */ /* 0x000e240008000000 */
[----:B0-----:R-:W-:Y:S01]  /*15e0*/  ISETP.NE.AND P0, PT, R13, R2, PT ;  /* 0x000000020d00720c */ /* 0x001fe20003f05270 */
[----:B------:R-:W-:Y:S01]  /*15f0*/  IMAD.MOV.U32 R13, RZ, RZ, R12 ;  /* 0x000000ffff0d7224 */ /* 0x000fe200078e000c */
[----:B------:R-:W-:Y:S01]  /*1600*/  PRMT R12, R3, 0x9910, RZ ;  /* 0x00009910030c7816 */ /* 0x000fe200000000ff */
[----:B------:R-:W-:Y:S01]  /*1610*/  IMAD.MOV.U32 R3, RZ, RZ, 0xffff ;  /* 0x0000ffffff037424 */ /* 0x000fe200078e00ff */
[----:B------:R-:W-:-:S04]  /*1620*/  SEL R2, RZ, 0xffffffff, !P0 ;  /* 0xffffffffff027807 */ /* 0x000fc80004000000 */
[----:B------:R-:W-:Y:S01]  /*1630*/  ISETP.NE.AND P0, PT, R13, R2, PT ;  /* 0x000000020d00720c */ /* 0x000fe20003f05270 */
[----:B------:R-:W-:-:S03]  /*1640*/  IMAD.MOV.U32 R13, RZ, RZ, R12 ;  /* 0x000000ffff0d7224 */ /* 0x000fc600078e000c */
[----:B------:R-:W-:Y:S01]  /*1650*/  SEL R2, R4, 0xfffffffe, !P0 ;  /* 0xfffffffe04027807 */ /* 0x000fe20004000000 */
[C---:B------:R-:W-:Y:S01]  /*1660*/  VIADD R4, R9.reuse, UR9 ;  /* 0x0000000909047c36 */ /* 0x040fe20008000000 */
[----:B------:R-:W-:Y:S02]  /*1670*/  IADD3 R9, P0, PT, R9, 0x4, RZ ;  /* 0x0000000409097810 */ /* 0x000fe40007f1e0ff */
[----:B------:R-:W-:-:S03]  /*1680*/  VIMNMX.RELU R2, PT, PT, R2, R13, !PT ;  /* 0x0000000d02027248 */ /* 0x000fc60007fe1100 */
[----:B------:R-:W-:Y:S01]  /*1690*/  IMAD.X R8, RZ, RZ, R8, P0 ;  /* 0x000000ffff087224 */ /* 0x000fe200000e0608 */
[----:B------:R-:W-:Y:S01]  /*16a0*/  ISETP.NE.U32.AND P0, PT, R9, 0x400, PT ;  /* 0x000004000900780c */ /* 0x000fe20003f05070 */
[----:B------:R0:W-:Y:S03]  /*16b0*/  STS.U16 [R5+0x2], R2 ;  /* 0x0000020205007388 */ /* 0x0001e60000000400 */
[----:B------:R-:W-:Y:S01]  /*16c0*/  ISETP.NE.AND.EX P0, PT, R8, RZ, PT, P0 ;  /* 0x000000ff0800720c */ /* 0x000fe20003f05300 */
[----:B------:R0:W-:Y:S01]  /*16d0*/  STS.U16 [R11], R3 ;  /* 0x000000030b007388 */ /* 0x0001e20000000400 */
[----:B------:R-:W-:Y:S06]  /*16e0*/  BAR.SYNC.DEFER_BLOCKING 0x0 ;  /* 0x0000000000007b1d */ /* 0x000fec0000010000 */
[----:B---3--:R-:W-:Y:S05]  /*16f0*/  @P1 BRA `(.L_x_86) ;  /* 0x0000000000581947 */ /* 0x008fea0003800000 */
[----:B0-----:R-:W0:Y:S01]  /*1700*/  LDS.U16 R2, [R5] ;  /* 0x0000000005027984 */ /* 0x001e220000000400 */
[----:B------:R-:W1:Y:S01]  /*1710*/  LDC.U16 R3, c[0x0][0x3a2] ;  /* 0x0000e880ff037b82 */ /* 0x000e620000000400 */
[----:B------:R-:W-:Y:S02]  /*1720*/  IMAD.MOV.U32 R17, RZ, RZ, 0x1 ;  /* 0x00000001ff117424 */ /* 0x000fe400078e00ff */
[----:B------:R-:W-:Y:S02]  /*1730*/  IMAD.MOV.U32 R14, RZ, RZ, R10 ;  /* 0x000000ffff0e7224 */ /* 0x000fe400078e000a */
[----:B------:R-:W-:Y:S02]  /*1740*/  IMAD.MOV.U32 R16, RZ, RZ, R7 ;  /* 0x000000ffff107224 */ /* 0x000fe400078e0007 */
[----:B-1----:R-:W-:-:S05]  /*1750*/  IMAD.MOV R3, RZ, RZ, -R3 ;  /* 0x000000ffff037224 */ /* 0x002fca00078e0a03 */
[----:B------:R-:W-:Y:S01]  /*1760*/  PRMT R15, R3, 0x7710, RZ ;  /* 0x00007710030f7816 */ /* 0x000fe200000000ff */
[----:B0-----:R-:W-:-:S07]  /*1770*/  VIADD R2, R2, UR4 ;  /* 0x0000000402027c36 */ /* 0x001fce0008000000 */
.L_x_87:
[----:B------:R-:W-:Y:S02]  /*1780*/  LEA R3, R14, UR10, 0x1 ;  /* 0x0000000a0e037c11 */ /* 0x000fe4000f8e08ff */
[----:B------:R-:W-:-:S04]  /*1790*/  PRMT R13, R2, 0x9910, RZ ;  /* 0x00009910020d7816 */ /* 0x000fc800000000ff */
[----:B------:R-:W0:Y:S02]  /*17a0*/  LDS.U16 R3, [R3] ;  /* 0x0000000003037984 */ /* 0x000e240000000400 */
[----:B0-----:R-:W-:-:S04]  /*17b0*/  PRMT R12, R3, 0x9910, RZ ;  /* 0x00009910030c7816 */ /* 0x001fc800000000ff */
[----:B------:R-:W-:-:S13]  /*17c0*/  ISETP.GT.AND P1, PT, R13, R12, PT ;  /* 0x0000000c0d00720c */ /* 0x000fda0003f24270 */
[----:B------:R-:W-:Y:S05]  /*17d0*/  @!P1 BRA `(.L_x_86) ;  /* 0x0000000000209947 */ /* 0x000fea0003800000 */
[C---:B------:R-:W-:Y:S01]  /*17e0*/  LEA R3, R14.reuse, UR8, 0x1 ;  /* 0x000000080e037c11 */ /* 0x040fe2000f8e08ff */
[----:B------:R-:W-:Y:S01]  /*17f0*/  IMAD.IADD R2, R15, 0x1, R2 ;  /* 0x000000010f027824 */ /* 0x000fe200078e0202 */
[----:B------:R-:W-:-:S03]  /*1800*/  IADD3 R14, P1, PT, R14, 0x1, RZ ;  /* 0x000000010e0e7810 */ /* 0x000fc60007f3e0ff */
[----:B------:R1:W-:Y:S02]  /*1810*/  STS.U16 [R3], R17 ;  /* 0x0000001103007388 */ /* 0x0003e40000000400 */
[----:B------:R-:W-:Y:S01]  /*1820*/  IMAD.X R16, RZ, RZ, R16, P1 ;  /* 0x000000ffff107224 */ /* 0x000fe200008e0610 */
[----:B------:R-:W-:-:S04]  /*1830*/  ISETP.GE.U32.AND P1, PT, R14, UR14, PT ;  /* 0x0000000e0e007c0c */ /* 0x000fc8000bf26070 */
[----:B------:R-:W-:-:S13]  /*1840*/  ISETP.GE.AND.EX P1, PT, R16, UR15, PT, P1 ;  /* 0x0000000f10007c0c */ /* 0x000fda000bf26310 */
[----:B-1----:R-:W-:Y:S05]  /*1850*/  @!P1 BRA `(.L_x_87) ;  /* 0xfffffffc00c89947 */ /* 0x002fea000383ffff */
.L_x_86:
[----:B------:R-:W-:Y:S05]  /*1860*/  BSYNC.RECONVERGENT B0 ;  /* 0x0000000000007941 */ /* 0x000fea0003800200 */
.L_x_85:
[----:B------:R-:W-:Y:S06]  /*1870*/  BAR.SYNC.DEFER_BLOCKING 0x0 ;  /* 0x0000000000007b1d */ /* 0x000fec0000010000 */
[----:B------:R-:W-:Y:S01]  /*1880*/  BSSY.RECONVERGENT B0, `(.L_x_88) ;  /* 0x0000047000007945 */ /* 0x000fe20003800200 */
[----:B------:R-:W0:Y:S02]  /*1890*/  LDS.U16 R12, [R11] ;  /* 0x000000000b0c7984 */ /* 0x000e240000000400 */
[----:B0-----:R-:W-:-:S04]  /*18a0*/  PRMT R2, R12, 0x9910, RZ ;  /* 0x000099100c027816 */ /* 0x001fc800000000ff */
[----:B------:R-:W-:-:S13]  /*18b0*/  ISETP.NE.AND P1, PT, R2, -0x1, PT ;  /* 0xffffffff0200780c */ /* 0x000fda0003f25270 */
[----:B------:R-:W-:Y:S05]  /*18c0*/  @P1 BRA `(.L_x_89) ;  /* 0x0000000400081947 */ /* 0x000fea0003800000 */
[----:B------:R-:W0:Y:S01]  /*18d0*/  LDS.U16 R2, [R11+0x2] ;  /* 0x000002000b027984 */ /* 0x000e220000000400 */
[----:B------:R-:W1:Y:S02]  /*18e0*/  LDCU.64 UR12, c[0x0][0x388] ;  /* 0x00007100ff0c77ac */ /* 0x000e640008000a00 */
[----:B-1----:R-:W-:-:S04]  /*18f0*/  ISETP.GE.U32.AND P1, PT, R10, UR12, PT ;  /* 0x0000000c0a007c0c */ /* 0x002fc8000bf26070 */
[----:B------:R-:W-:Y:S02]  /*1900*/  ISETP.GE.U32.AND.EX P1, PT, R7, UR13, PT, P1 ;  /* 0x0000000d07007c0c */ /* 0x000fe4000bf26110 */
[----:B0-----:R-:W-:-:S04]  /*1910*/  PRMT R2, R2, 0x9910, RZ ;  /* 0x0000991002027816 */ /* 0x001fc800000000ff */
[----:B------:R-:W-:-:S13]  /*1920*/  ISETP.NE.OR P1, PT, R2, 0x1, P1 ;  /* 0x000000010200780c */ /* 0x000fda0000f25670 */
[----:B------:R-:W-:Y:S05]  /*1930*/  @P1 BRA `(.L_x_89) ;  /* 0x0000000000ec1947 */ /* 0x000fea0003800000 */
[----:B------:R-:W0:Y:S01]  /*1940*/  LDS.U16 R13, [R5+0x2] ;  /* 0x00000200050d7984 */ /* 0x000e220000000400 */
[----:B------:R-:W1:Y:S01]  /*1950*/  LDCU.U16 UR4, c[0x0][0x3a0] ;  /* 0x00007400ff0477ac */ /* 0x000e620008000400 */
[----:B------:R-:W2:Y:S01]  /*1960*/  LDC.64 R2, c[0x0][0x388] ;  /* 0x0000e200ff027b82 */ /* 0x000ea20000000a00 */
[----:B------:R-:W-:Y:S01]  /*1970*/  IMAD.MOV.U32 R14, RZ, RZ, R7 ;  /* 0x000000ffff0e7224 */ /* 0x000fe200078e0007 */
[----:B-1----:R-:W-:-:S04]  /*1980*/  UIADD3 UR4, UPT, UPT, URZ, -UR4, URZ ;  /* 0x80000004ff047290 */ /* 0x002fc8000fffe0ff */
[----:B------:R-:W-:-:S06]  /*1990*/  UPRMT UR4, UR4, 0x7710, URZ ;  /* 0x0000771004047896 */ /* 0x000fcc00080000ff */
[----:B0-----:R-:W-:Y:S02]  /*19a0*/  VIADD R15, R13, UR4 ;  /* 0x000000040d0f7c36 */ /* 0x001fe40008000000 */
[----:B------:R-:W-:-:S03]  /*19b0*/  IMAD.MOV.U32 R13, RZ, RZ, R10 ;  /* 0x000000ffff0d7224 */ /* 0x000fc600078e000a */
[----:B------:R-:W-:-:S07]  /*19c0*/  PRMT R18, R15, 0x7610, R18 ;  /* 0x000076100f127816 */ /* 0x000fce0000000012 */
.L_x_90:
[----:B------:R-:W-:-:S05]  /*19d0*/  LEA R16, R13, UR8, 0x1 ;  /* 0x000000080d107c11 */ /* 0x000fca000f8e08ff */
[----:B------:R-:W0:Y:S02]  /*19e0*/  LDS.U16 R15, [R16] ;  /* 0x00000000100f7984 */ /* 0x000e240000000400 */
[----:B0-----:R-:W-:-:S04]  /*19f0*/  PRMT R15, R15, 0x9910, RZ ;  /* 0x000099100f0f7816 */ /* 0x001fc800000000ff */
[----:B------:R-:W-:-:S13]  /*1a00*/  ISETP.NE.AND P1, PT, R15, 0x1, PT ;  /* 0x000000010f00780c */ /* 0x000fda0003f25270 */
[----:B------:R-:W-:Y:S05]  /*1a10*/  @P1 BRA `(.L_x_89) ;  /* 0x0000000000b41947 */ /* 0x000fea0003800000 */
[C---:B------:R-:W-:Y:S02]  /*1a20*/  LEA R15, R13.reuse, UR10, 0x1 ;  /* 0x0000000a0d0f7c11 */ /* 0x040fe4000f8e08ff */
[----:B------:R-:W-:-:S03]  /*1a30*/  IADD3 R17, P2, PT, R13, 0x1, RZ ;  /* 0x000000010d117810 */ /* 0x000fc60007f5e0ff */
[----:B------:R0:W-:Y:S01]  /*1a40*/  STS.U16 [R15], R18 ;  /* 0x000000120f007388 */ /* 0x0001e20000000400 */
[----:B--2---:R-:W-:Y:S01]  /*1a50*/  ISETP.GE.U32.AND P1, PT, R17, R2, PT ;  /* 0x000000021100720c */ /* 0x004fe20003f26070 */
[----:B------:R-:W-:-:S05]  /*1a60*/  IMAD.X R20, RZ, RZ, R14, P2 ;  /* 0x000000ffff147224 */ /* 0x000fca00010e060e */
[----:B------:R-:W-:-:S13]  /*1a70*/  ISETP.GE.AND.EX P1, PT, R20, R3, PT, P1 ;  /* 0x000000031400720c */ /* 0x000fda0003f26310 */
[----:B0-----:R-:W-:Y:S05]  /*1a80*/  @P1 BRA `(.L_x_89) ;  /* 0x0000000000981947 */ /* 0x001fea0003800000 */
[----:B------:R-:W0:Y:S02]  /*1a90*/  LDS.U16 R17, [R16+0x2] ;  /* 0x0000020010117984 */ /* 0x000e240000000400 */
[----:B0-----:R-:W-:-:S04]  /*1aa0*/  PRMT R17, R17, 0x9910, RZ ;  /* 0x0000991011117816 */ /* 0x001fc800000000ff */
[----:B------:R-:W-:-:S13]  /*1ab0*/  ISETP.NE.AND P1, PT, R17, 0x1, PT ;  /* 0x000000011100780c */ /* 0x000fda0003f25270 */
[----:B------:R-:W-:Y:S05]  /*1ac0*/  @P1 BRA `(.L_x_89) ;  /* 0x0000000000881947 */ /* 0x000fea0003800000 */
[----:B------:R-:W0:Y:S01]  /*1ad0*/  LDC.U16 R17, c[0x0][0x3a2] ;  /* 0x0000e880ff117b82 */ /* 0x000e220000000400 */
[----:B------:R-:W-:-:S04]  /*1ae0*/  IADD3 R19, P2, PT, R13, 0x2, RZ ;  /* 0x000000020d137810 */ /* 0x000fc80007f5e0ff */
[----:B------:R-:W-:Y:S01]  /*1af0*/  ISETP.GE.U32.AND P1, PT, R19, R2, PT ;  /* 0x000000021300720c */ /* 0x000fe20003f26070 */
[----:B0-----:R-:W-:-:S05]  /*1b00*/  IMAD.MOV R17, RZ, RZ, -R17 ;  /* 0x000000ffff117224 */ /* 0x001fca00078e0a11 */
[----:B------:R-:W-:-:S05]  /*1b10*/  PRMT R17, R17, 0x7710, RZ ;  /* 0x0000771011117816 */ /* 0x000fca00000000ff */
[----:B------:R-:W-:Y:S02]  /*1b20*/  IMAD.IADD R20, R17, 0x1, R18 ;  /* 0x0000000111147824 */ /* 0x000fe400078e0212 */
[----:B------:R-:W-:-:S03]  /*1b30*/  IMAD.X R18, RZ, RZ, R14, P2 ;  /* 0x000000ffff127224 */ /* 0x000fc600010e060e */
[----:B------:R0:W-:Y:S02]  /*1b40*/  STS.U16 [R15+0x2], R20 ;  /* 0x000002140f007388 */ /* 0x0001e40000000400 */
[----:B------:R-:W-:-:S13]  /*1b50*/  ISETP.GE.AND.EX P1, PT, R18, R3, PT, P1 ;  /* 0x000000031200720c */ /* 0x000fda0003f26310 */
[----:B0-----:R-:W-:Y:S05]  /*1b60*/  @P1 BRA `(.L_x_89) ;  /* 0x0000000000601947 */ /* 0x001fea0003800000 */
[----:B------:R-:W0:Y:S02]  /*1b70*/  LDS.U16 R18, [R16+0x4] ;  /* 0x0000040010127984 */ /* 0x000e240000000400 */
[----:B0-----:R-:W-:-:S04]  /*1b80*/  PRMT R18, R18, 0x9910, RZ ;  /* 0x0000991012127816 */ /* 0x001fc800000000ff */
[----:B------:R-:W-:-:S13]  /*1b90*/  ISETP.NE.AND P1, PT, R18, 0x1, PT ;  /* 0x000000011200780c */ /* 0x000fda0003f25270 */
[----:B------:R-:W-:Y:S05]  /*1ba0*/  @P1 BRA `(.L_x_89) ;  /* 0x0000000000501947 */ /* 0x000fea0003800000 */
[----:B------:R-:W-:Y:S01]  /*1bb0*/  IMAD.IADD R20, R20, 0x1, R17 ;  /* 0x0000000114147824 */ /* 0x000fe200078e0211 */
[----:B------:R-:W-:-:S04]  /*1bc0*/  IADD3 R19, P2, PT, R13, 0x3, RZ ;  /* 0x000000030d137810 */ /* 0x000fc80007f5e0ff */
[----:B------:R0:W-:Y:S01]  /*1bd0*/  STS.U16 [R15+0x4], R20 ;  /* 0x000004140f007388 */ /* 0x0001e20000000400 */
[----:B------:R-:W-:Y:S01]  /*1be0*/  IMAD.X R18, RZ, RZ, R14, P2 ;  /* 0x000000ffff127224 */ /* 0x000fe200010e060e */
[----:B------:R-:W-:-:S04]  /*1bf0*/  ISETP.GE.U32.AND P1, PT, R19, R2, PT ;  /* 0x000000021300720c */ /* 0x000fc80003f26070 */
[----:B------:R-:W-:-:S13]  /*1c00*/  ISETP.GE.AND.EX P1, PT, R18, R3, PT, P1 ;  /* 0x000000031200720c */ /* 0x000fda0003f26310 */
[----:B0-----:R-:W-:Y:S05]  /*1c10*/  @P1 BRA `(.L_x_89) ;  /* 0x0000000000341947 */ /* 0x001fea0003800000 */
[----:B------:R-:W0:Y:S02]  /*1c20*/  LDS.U16 R16, [R16+0x6] ;  /* 0x0000060010107984 */ /* 0x000e240000000400 */
[----:B0-----:R-:W-:-:S04]  /*1c30*/  PRMT R18, R16, 0x9910, RZ ;  /* 0x0000991010127816 */ /* 0x001fc800000000ff */
[----:B------:R-:W-:-:S13]  /*1c40*/  ISETP.NE.AND P1, PT, R18, 0x1, PT ;  /* 0x000000011200780c */ /* 0x000fda0003f25270 */
[----:B------:R-:W-:Y:S05]  /*1c50*/  @P1 BRA `(.L_x_89) ;  /* 0x0000000000241947 */ /* 0x000fea0003800000 */
[----:B------:R-:W-:Y:S01]  /*1c60*/  IMAD.IADD R16, R20, 0x1, R17 ;  /* 0x0000000114107824 */ /* 0x000fe200078e0211 */
[----:B------:R-:W-:-:S03]  /*1c70*/  IADD3 R13, P1, PT, R13, 0x4, RZ ;  /* 0x000000040d0d7810 */ /* 0x000fc60007f3e0ff */
[----:B------:R-:W-:Y:S01]  /*1c80*/  IMAD.IADD R17, R16, 0x1, R17 ;  /* 0x0000000110117824 */ /* 0x000fe200078e0211 */
[----:B------:R0:W-:Y:S01]  /*1c90*/  STS.U16 [R15+0x6], R16 ;  /* 0x000006100f007388 */ /* 0x0001e20000000400 */
[----:B------:R-:W-:Y:S01]  /*1ca0*/  IMAD.X R14, RZ, RZ, R14, P1 ;  /* 0x000000ffff0e7224 */ /* 0x000fe200008e060e */
[----:B------:R-:W-:Y:S02]  /*1cb0*/  ISETP.GE.U32.AND P1, PT, R13, R2, PT ;  /* 0x000000020d00720c */ /* 0x000fe40003f26070 */
[----:B------:R-:W-:Y:S02]  /*1cc0*/  PRMT R18, R17, 0x7610, R18 ;  /* 0x0000761011127816 */ /* 0x000fe40000000012 */
[----:B------:R-:W-:-:S13]  /*1cd0*/  ISETP.GE.AND.EX P1, PT, R14, R3, PT, P1 ;  /* 0x000000030e00720c */ /* 0x000fda0003f26310 */
[----:B0-----:R-:W-:Y:S05]  /*1ce0*/  @!P1 BRA `(.L_x_90) ;  /* 0xfffffffc00389947 */ /* 0x001fea000383ffff */
.L_x_89:
[----:B------:R-:W-:Y:S05]  /*1cf0*/  BSYNC.RECONVERGENT B0 ;  /* 0x0000000000007941 */ /* 0x000fea0003800200 */
.L_x_88:
[----:B--2---:R-:W0:Y:S01]  /*1d00*/  LDS.U16 R2, [R5+0x2] ;  /* 0x0000020005027984 */ /* 0x004e220000000400 */
[----:B------:R-:W1:Y:S01]  /*1d10*/  LDCU.U16 UR4, c[0x0][0x3a0] ;  /* 0x00007400ff0477ac */ /* 0x000e620008000400 */
[----:B------:R-:W-:Y:S01]  /*1d20*/  ISETP.NE.U32.AND P1, PT, R0, UR5, PT ;  /* 0x0000000500007c0c */ /* 0x000fe2000bf25070 */
[----:B------:R-:W-:Y:S01]  /*1d30*/  BSSY.RECONVERGENT B0, `(.L_x_91) ;  /* 0x0000033000007945 */ /* 0x000fe20003800200 */
[----:B------:R-:W-:Y:S01]  /*1d40*/  PRMT R12, R12, 0x9910, RZ ;  /* 0x000099100c0c7816 */ /* 0x000fe200000000ff */
[----:B------:R-:W2:Y:S01]  /*1d50*/  LDCU.64 UR12, c[0x0][0x388] ;  /* 0x00007100ff0c77ac */ /* 0x000ea20008000a00 */
[----:B------:R-:W-:Y:S01]  /*1d60*/  ISETP.NE.AND.EX P1, PT, RZ, UR6, PT, P1 ;  /* 0x00000006ff007c0c */ /* 0x000fe2000bf25310 */
[----:B------:R-:W3:Y:S01]  /*1d70*/  LDCU.64 UR14, c[0x0][0x388] ;  /* 0x00007100ff0e77ac */ /* 0x000ee20008000a00 */
[----:B-1----:R-:W-:-:S04]  /*1d80*/  UIADD3 UR4, UPT, UPT, URZ, -UR4, URZ ;  /* 0x80000004ff047290 */ /* 0x002fc8000fffe0ff */
[----:B------:R-:W-:-:S06]  /*1d90*/  UPRMT UR4, UR4, 0x7710, URZ ;  /* 0x0000771004047896 */ /* 0x000fcc00080000ff */
[----:B0-----:R-:W-:Y:S01]  /*1da0*/  VIADD R13, R2, UR4 ;  /* 0x00000004020d7c36 */ /* 0x001fe20008000000 */
[----:B------:R-:W-:Y:S04]  /*1db0*/  STS.U16 [R11+0x2], R2 ;  /* 0x000002020b007388 */ /* 0x000fe80000000400 */
[----:B------:R-:W-:Y:S01]  /*1dc0*/  @!P1 STS.U8 [R4], R2 ;  /* 0x0000000204009388 */ /* 0x000fe20000000000 */
[----:B------:R-:W-:-:S03]  /*1dd0*/  PRMT R15, R13, 0x9910, RZ ;  /* 0x000099100d0f7816 */ /* 0x000fc600000000ff */
[----:B------:R-:W-:Y:S04]  /*1de0*/  LDS.U8 R3, [R4+0x1] ;  /* 0x0000010004037984 */ /* 0x000fe80000000000 */
[----:B------:R-:W-:Y:S04]  /*1df0*/  STS.U16 [R6+0x2], R13 ;  /* 0x0000020d06007388 */ /* 0x000fe80000000400 */
[----:B------:R-:W0:Y:S02]  /*1e00*/  LDS.U8 R14, [R0+UR7] ;  /* 0x00000007000e7984 */ /* 0x000e240008000000 */
[----:B0-----:R-:W-:Y:S01]  /*1e10*/  ISETP.NE.AND P1, PT, R14, R3, PT ;  /* 0x000000030e00720c */ /* 0x001fe20003f25270 */
[----:B------:R-:W-:-:S03]  /*1e20*/  IMAD.MOV.U32 R14, RZ, RZ, 0x2 ;  /* 0x00000002ff0e7424 */ /* 0x000fc600078e00ff */
[----:B------:R-:W-:-:S04]  /*1e30*/  SEL R3, RZ, 0xffffffff, !P1 ;  /* 0xffffffffff037807 */ /* 0x000fc80004800000 */
[----:B------:R-:W-:Y:S01]  /*1e40*/  ISETP.NE.AND P1, PT, R12, R3, PT ;  /* 0x000000030c00720c */ /* 0x000fe20003f25270 */
[----:B------:R-:W-:Y:S02]  /*1e50*/  IMAD.MOV.U32 R3, RZ, RZ, R15 ;  /* 0x000000ffff037224 */ /* 0x000fe400078e000f */
[----:B------:R-:W-:Y:S01]  /*1e60*/  IMAD.MOV.U32 R12, RZ, RZ, 0xffff ;  /* 0x0000ffffff0c7424 */ /* 0x000fe200078e00ff */
[----:B------:R-:W-:Y:S02]  /*1e70*/  SEL R2, R14, 0xfffffffe, !P1 ;  /* 0xfffffffe0e027807 */ /* 0x000fe40004800000 */
[----:B--2---:R-:W-:Y:S02]  /*1e80*/  ISETP.GE.U32.AND P1, PT, R10, UR12, PT ;  /* 0x0000000c0a007c0c */ /* 0x004fe4000bf26070 */
[----:B------:R-:W-:Y:S02]  /*1e90*/  VIMNMX.RELU R2, PT, PT, R2, R3, !PT ;  /* 0x0000000302027248 */ /* 0x000fe40007fe1100 */
[----:B------:R-:W-:-:S02]  /*1ea0*/  ISETP.GE.U32.AND.EX P1, PT, R7, UR13, PT, P1 ;  /* 0x0000000d07007c0c */ /* 0x000fc4000bf26110 */
[----:B------:R-:W-:Y:S01]  /*1eb0*/  PRMT R3, R12, 0x7610, R3 ;  /* 0x000076100c037816 */ /* 0x000fe20000000003 */
[----:B------:R0:W-:Y:S04]  /*1ec0*/  STS.U16 [R5+0x2], R2 ;  /* 0x0000020205007388 */ /* 0x0001e80000000400 */
        /* <DEDUP_REMOVED lines=11> */
.L_x_93:
        /* <DEDUP_REMOVED lines=14> */
.L_x_92:
[----:B------:R-:W-:Y:S05]  /*2060*/  BSYNC.RECONVERGENT B0 ;  /* 0x0000000000007941 */ /* 0x000fea0003800200 */
.L_x_91:
        /* <DEDUP_REMOVED lines=22> */
.L_x_96:
        /* <DEDUP_REMOVED lines=50> */
.L_x_95:
[----:B------:R-:W-:Y:S05]  /*24f0*/  BSYNC.RECONVERGENT B0 ;  /* 0x0000000000007941 */ /* 0x000fea0003800200 */
.L_x_94:
        /* <DEDUP_REMOVED lines=12> */
[----:B------:R-:W-:Y:S01]  /*25c0*/  @!P1 STS.U8 [R4+0x1], R2 ;  /* 0x0000010204009388 */ /* 0x000fe20000000000 */
        /* <DEDUP_REMOVED lines=27> */
.L_x_99:
        /* <DEDUP_REMOVED lines=14> */
.L_x_98:
[----:B------:R-:W-:Y:S05]  /*2860*/  BSYNC.RECONVERGENT B0 ;  /* 0x0000000000007941 */ /* 0x000fea0003800200 */
.L_x_97:
        /* <DEDUP_REMOVED lines=22> */
.L_x_102:
        /* <DEDUP_REMOVED lines=50> */
.L_x_101:
[----:B------:R-:W-:Y:S05]  /*2cf0*/  BSYNC.RECONVERGENT B0 ;  /* 0x0000000000007941 */ /* 0x000fea0003800200 */
.L_x_100:
        /* <DEDUP_REMOVED lines=40> */
.L_x_105:
        /* <DEDUP_REMOVED lines=14> */
.L_x_104:
[----:B------:R-:W-:Y:S05]  /*3060*/  BSYNC.RECONVERGENT B0 ;  /* 0x0000000000007941 */ /* 0x000fea0003800200 */
.L_x_103:
        /* <DEDUP_REMOVED lines=22> */
.L_x_108:
        /* <DEDUP_REMOVED lines=50> */
.L_x_107:
[----:B------:R-:W-:Y:S05]  /*34f0*/  BSYNC.RECONVERGENT B0 ;  /* 0x0000000000007941 */ /* 0x000fea0003800200 */
.L_x_106:
[----:B--2---:R-:W0:Y:S01]  /*3500*/  LDS.U16 R2, [R5+0x2] ;  /* 0x0000020005027984 */ /* 0x004e220000000400 */
[----:B------:R-:W-:-:S04]  /*3510*/  ISETP.NE.U32.AND P1, PT, R0, UR5, PT ;  /* 0x0000000500007c0c */ /* 0x000fc8000bf25070 */
[----:B------:R-:W-:Y:S02]  /*3520*/  ISETP.NE.AND.EX P1, PT, RZ, UR6, PT, P1 ;  /* 0x00000006ff007c0c */ /* 0x000fe4000bf25310 */
[----:B0-----:R-:W-:Y:S01]  /*3530*/  PRMT R3, R2, 0x7610, R3 ;  /* 0x0000761002037816 */ /* 0x001fe20000000003 */
[----:B------:R0:W-:Y:S10]  /*3540*/  STS.U16 [R11+0x2], R2 ;  /* 0x000002020b007388 */ /* 0x0001f40000000400 */
[----:B------:R0:W-:Y:S01]  /*3550*/  @!P1 STS.U8 [R4+0x3], R3 ;  /* 0x0000030304009388 */ /* 0x0001e20000000000 */
[----:B------:R-:W-:Y:S05]  /*3560*/  @P0 BRA `(.L_x_109) ;  /* 0xffffffdc00d40947 */ /* 0x000fea000383ffff */
[----:B------:R-:W-:Y:S05]  /*3570*/  EXIT ;  /* 0x000000000000794d */ /* 0x000fea0003800000 */
        .weak           $__internal_0_$__cuda_sm20_div_u64
        .type           $__internal_0_$__cuda_sm20_div_u64,@function
        .size           $__internal_0_$__cuda_sm20_div_u64,(.L_x_277 - $__internal_0_$__cuda_sm20_div_u64)
$__internal_0_$__cuda_sm20_div_u64:
[----:B------:R-:W-:-:S06]  /*3580*/  IMAD.U32 R7, RZ, RZ, UR4 ;  /* 0x00000004ff077e24 */ /* 0x000fcc000f8e00ff */
[----:B------:R-:W0:Y:S08]  /*3590*/  I2F.U64.RP R7, R6 ;  /* 0x0000000600077312 */ /* 0x000e300000309000 */
[----:B0-----:R-:W0:Y:S02]  /*35a0*/  MUFU.RCP R8, R7 ;  /* 0x0000000700087308 */ /* 0x001e240000001000 */
[----:B0-----:R-:W-:-:S06]  /*35b0*/  VIADD R8, R8, 0x1ffffffe ;  /* 0x1ffffffe08087836 */ /* 0x001fcc0000000000 */
[----:B------:R-:W0:Y:S02]  /*35c0*/  F2I.U64.TRUNC R8, R8 ;  /* 0x0000000800087311 */ /* 0x000e24000020d800 */
[----:B0-----:R-:W-:-:S04]  /*35d0*/  IMAD.WIDE.U32 R10, R8, R6, RZ ;  /* 0x00000006080a7225 */ /* 0x001fc800078e00ff */
[----:B------:R-:W-:Y:S01]  /*35e0*/  IMAD R11, R8, UR4, R11 ;  /* 0x00000004080b7c24 */ /* 0x000fe2000f8e020b */
[----:B------:R-:W-:-:S03]  /*35f0*/  IADD3 R13, P0, PT, RZ, -R10, RZ ;  /* 0x8000000aff0d7210 */ /* 0x000fc60007f1e0ff */
[----:B------:R-:W-:Y:S02]  /*3600*/  IMAD R11, R9, R6, R11 ;  /* 0x00000006090b7224 */ /* 0x000fe400078e020b */
[----:B------:R-:W-:-:S04]  /*3610*/  IMAD.HI.U32 R10, R8, R13, RZ ;  /* 0x0000000d080a7227 */ /* 0x000fc800078e00ff */
[----:B------:R-:W-:Y:S02]  /*3620*/  IMAD.X R15, RZ, RZ, ~R11, P0 ;  /* 0x000000ffff0f7224 */ /* 0x000fe400000e0e0b */
[----:B------:R-:W-:Y:S02]  /*3630*/  IMAD.MOV.U32 R11, RZ, RZ, R8 ;  /* 0x000000ffff0b7224 */ /* 0x000fe400078e0008 */
[-C--:B------:R-:W-:Y:S02]  /*3640*/  IMAD R17, R9, R15.reuse, RZ ;  /* 0x0000000f09117224 */ /* 0x080fe400078e02ff */
[----:B------:R-:W-:-:S04]  /*3650*/  IMAD.WIDE.U32 R10, P0, R8, R15, R10 ;  /* 0x0000000f080a7225 */ /* 0x000fc8000780000a */
[----:B------:R-:W-:-:S04]  /*3660*/  IMAD.HI.U32 R7, R9, R15, RZ ;  /* 0x0000000f09077227 */ /* 0x000fc800078e00ff */
[----:B------:R-:W-:-:S04]  /*3670*/  IMAD.HI.U32 R10, P1, R9, R13, R10 ;  /* 0x0000000d090a7227 */ /* 0x000fc8000782000a */
[----:B------:R-:W-:Y:S01]  /*3680*/  IMAD.X R7, R7, 0x1, R9, P0 ;  /* 0x0000000107077824 */ /* 0x000fe200000e0609 */
[----:B------:R-:W-:-:S04]  /*3690*/  IADD3 R11, P2, PT, R17, R10, RZ ;  /* 0x0000000a110b7210 */ /* 0x000fc80007f5e0ff */
[----:B------:R-:W-:Y:S01]  /*36a0*/  IADD3.X R7, PT, PT, RZ, RZ, R7, P2, P1 ;  /* 0x000000ffff077210 */ /* 0x000fe200017e2407 */
[----:B------:R-:W-:-:S04]  /*36b0*/  IMAD.WIDE.U32 R8, R11, R6, RZ ;  /* 0x000000060b087225 */ /* 0x000fc800078e00ff */
[----:B------:R-:W-:Y:S01]  /*36c0*/  IMAD R9, R11, UR4, R9 ;  /* 0x000000040b097c24 */ /* 0x000fe2000f8e0209 */
[----:B------:R-:W-:-:S03]  /*36d0*/  IADD3 R13, P0, PT, RZ, -R8, RZ ;  /* 0x80000008ff0d7210 */ /* 0x000fc60007f1e0ff */
[----:B------:R-:W-:Y:S02]  /*36e0*/  IMAD R9, R7, R6, R9 ;  /* 0x0000000607097224 */ /* 0x000fe400078e0209 */
[----:B------:R-:W-:-:S04]  /*36f0*/  IMAD.HI.U32 R10, R11, R13, RZ ;  /* 0x0000000d0b0a7227 */ /* 0x000fc800078e00ff */
[----:B------:R-:W-:-:S04]  /*3700*/  IMAD.X R8, RZ, RZ, ~R9, P0 ;  /* 0x000000ffff087224 */ /* 0x000fc800000e0e09 */
[----:B------:R-:W-:-:S04]  /*3710*/  IMAD.WIDE.U32 R10, P0, R11, R8, R10 ;  /* 0x000000080b0a7225 */ /* 0x000fc8000780000a */
[C---:B------:R-:W-:Y:S02]  /*3720*/  IMAD R9, R7.reuse, R8, RZ ;  /* 0x0000000807097224 */ /* 0x040fe400078e02ff */
[----:B------:R-:W-:-:S04]  /*3730*/  IMAD.HI.U32 R10, P1, R7, R13, R10 ;  /* 0x0000000d070a7227 */ /* 0x000fc8000782000a */
[----:B------:R-:W-:Y:S01]  /*3740*/  IMAD.HI.U32 R8, R7, R8, RZ ;  /* 0x0000000807087227 */ /* 0x000fe200078e00ff */
[----:B------:R-:W-:-:S03]  /*3750*/  IADD3 R10, P2, PT, R9, R10, RZ ;  /* 0x0000000a090a7210 */ /* 0x000fc60007f5e0ff */
[----:B------:R-:W-:Y:S02]  /*3760*/  IMAD.X R7, R8, 0x1, R7, P0 ;  /* 0x0000000108077824 */ /* 0x000fe400000e0607 */
[----:B------:R-:W-:-:S03]  /*3770*/  IMAD.HI.U32 R8, R10, R5, RZ ;  /* 0x000000050a087227 */ /* 0x000fc600078e00ff */
[----:B------:R-:W-:Y:S01]  /*3780*/  IADD3.X R12, PT, PT, RZ, RZ, R7, P2, P1 ;  /* 0x000000ffff0c7210 */ /* 0x000fe200017e2407 */
[----:B------:R-:W-:Y:S02]  /*3790*/  IMAD.MOV.U32 R9, RZ, RZ, RZ ;  /* 0x000000ffff097224 */ /* 0x000fe400078e00ff */
[----:B------:R-:W-:-:S04]  /*37a0*/  IMAD.WIDE.U32 R8, R10, R3, R8 ;  /* 0x000000030a087225 */ /* 0x000fc800078e0008 */
[C---:B------:R-:W-:Y:S02]  /*37b0*/  IMAD R11, R12.reuse, R3, RZ ;  /* 0x000000030c0b7224 */ /* 0x040fe400078e02ff */
[----:B------:R-:W-:-:S04]  /*37c0*/  IMAD.HI.U32 R8, P0, R12, R5, R8 ;  /* 0x000000050c087227 */ /* 0x000fc80007800008 */
[----:B------:R-:W-:Y:S01]  /*37d0*/  IMAD.HI.U32 R7, R12, R3, RZ ;  /* 0x000000030c077227 */ /* 0x000fe200078e00ff */
[----:B------:R-:W-:-:S03]  /*37e0*/  IADD3 R11, P1, PT, R11, R8, RZ ;  /* 0x000000080b0b7210 */ /* 0x000fc60007f3e0ff */
[----:B------:R-:W-:Y:S02]  /*37f0*/  IMAD.X R7, RZ, RZ, R7, P0 ;  /* 0x000000ffff077224 */ /* 0x000fe400000e0607 */
[----:B------:R-:W-:-:S04]  /*3800*/  IMAD.WIDE.U32 R8, R11, R6, RZ ;  /* 0x000000060b087225 */ /* 0x000fc800078e00ff */
[----:B------:R-:W-:Y:S01]  /*3810*/  IMAD.X R7, RZ, RZ, R7, P1 ;  /* 0x000000ffff077224 */ /* 0x000fe200008e0607 */
[----:B------:R-:W-:Y:S01]  /*3820*/  IADD3 R13, P1, PT, -R8, R5, RZ ;  /* 0x00000005080d7210 */ /* 0x000fe20007f3e1ff */
[----:B------:R-:W-:-:S03]  /*3830*/  IMAD R9, R11, UR4, R9 ;  /* 0x000000040b097c24 */ /* 0x000fc6000f8e0209 */
[-C--:B------:R-:W-:Y:S01]  /*3840*/  ISETP.GE.U32.AND P0, PT, R13, R6.reuse, PT ;  /* 0x000000060d00720c */ /* 0x080fe20003f06070 */
[----:B------:R-:W-:-:S04]  /*3850*/  IMAD R8, R7, R6, R9 ;  /* 0x0000000607087224 */ /* 0x000fc800078e0209 */
[----:B------:R-:W-:Y:S01]  /*3860*/  IMAD.X R12, R3, 0x1, ~R8, P1 ;  /* 0x00000001030c7824 */ /* 0x000fe200008e0e08 */
[----:B------:R-:W-:Y:S02]  /*3870*/  IADD3 R8, P2, PT, R11, 0x1, RZ ;  /* 0x000000010b087810 */ /* 0x000fe40007f5e0ff */
[-C--:B------:R-:W-:Y:S02]  /*3880*/  IADD3 R3, P1, PT, -R6, R13.reuse, RZ ;  /* 0x0000000d06037210 */ /* 0x080fe40007f3e1ff */
[C---:B------:R-:W-:Y:S01]  /*3890*/  ISETP.GE.U32.AND.EX P0, PT, R12.reuse, UR4, PT, P0 ;  /* 0x000000040c007c0c */ /* 0x040fe2000bf06100 */
[----:B------:R-:W-:Y:S01]  /*38a0*/  IMAD.X R10, RZ, RZ, R7, P2 ;  /* 0x000000ffff0a7224 */ /* 0x000fe200010e0607 */
[----:B------:R-:W-:Y:S02]  /*38b0*/  IADD3.X R5, PT, PT, R12, ~UR4, RZ, P1, !PT ;  /* 0x800000040c057c10 */ /* 0x000fe40008ffe4ff */
[----:B------:R-:W-:Y:S02]  /*38c0*/  SEL R3, R3, R13, P0 ;  /* 0x0000000d03037207 */ /* 0x000fe40000000000 */
[----:B------:R-:W-:-:S02]  /*38d0*/  SEL R8, R8, R11, P0 ;  /* 0x0000000b08087207 */ /* 0x000fc40000000000 */
[----:B------:R-:W-:Y:S02]  /*38e0*/  SEL R5, R5, R12, P0 ;  /* 0x0000000c05057207 */ /* 0x000fe40000000000 */
[----:B------:R-:W-:Y:S02]  /*38f0*/  SEL R7, R10, R7, P0 ;  /* 0x000000070a077207 */ /* 0x000fe40000000000 */
[----:B------:R-:W-:Y:S02]  /*3900*/  ISETP.GE.U32.AND P0, PT, R3, R6, PT ;  /* 0x000000060300720c */ /* 0x000fe40003f06070 */
[----:B------:R-:W-:Y:S02]  /*3910*/  IADD3 R3, P2, PT, R8, 0x1, RZ ;  /* 0x0000000108037810 */ /* 0x000fe40007f5e0ff */
[----:B------:R-:W-:Y:S02]  /*3920*/  ISETP.NE.U32.AND P1, PT, R6, RZ, PT ;  /* 0x000000ff0600720c */ /* 0x000fe40003f25070 */
[----:B------:R-:W-:Y:S01]  /*3930*/  ISETP.GE.U32.AND.EX P0, PT, R5, UR4, PT, P0 ;  /* 0x0000000405007c0c */ /* 0x000fe2000bf06100 */
[----:B------:R-:W-:Y:S01]  /*3940*/  IMAD.X R6, RZ, RZ, R7, P2 ;  /* 0x000000ffff067224 */ /* 0x000fe200010e0607 */
[----:B------:R-:W-:Y:S01]  /*3950*/  ISETP.NE.AND.EX P1, PT, RZ, UR4, PT, P1 ;  /* 0x00000004ff007c0c */ /* 0x000fe2000bf25310 */
[----:B------:R-:W-:Y:S01]  /*3960*/  IMAD.MOV.U32 R5, RZ, RZ, 0x0 ;  /* 0x00000000ff057424 */ /* 0x000fe200078e00ff */
[----:B------:R-:W-:-:S02]  /*3970*/  SEL R3, R3, R8, P0 ;  /* 0x0000000803037207 */ /* 0x000fc40000000000 */
[----:B------:R-:W-:Y:S02]  /*3980*/  SEL R6, R6, R7, P0 ;  /* 0x0000000706067207 */ /* 0x000fe40000000000 */
[----:B------:R-:W-:Y:S02]  /*3990*/  SEL R3, R3, 0xffffffff, P1 ;  /* 0xffffffff03037807 */ /* 0x000fe40000800000 */
[----:B------:R-:W-:Y:S01]  /*39a0*/  SEL R6, R6, 0xffffffff, P1 ;  /* 0xffffffff06067807 */ /* 0x000fe20000800000 */
[----:B------:R-:W-:Y:S06]  /*39b0*/  RET.REL.NODEC R4 `(_Z10swat_printPclS_lss) ;  /* 0xffffffc404907950 */ /* 0x000fec0003c3ffff */
.L_x_110:
        /* <DEDUP_REMOVED lines=12> */
.L_x_277:


//--------------------- .text._Z11swat_print1PclS_lss --------------------------
	.section	.text._Z11swat_print1PclS_lss,"ax",@progbits
	.align	128
        .global         _Z11swat_print1PclS_lss
        .type           _Z11swat_print1PclS_lss,@function
        .size           _Z11swat_print1PclS_lss,(.L_x_278 - _Z11swat_print1PclS_lss)
        .other          _Z11swat_print1PclS_lss,@"STO_CUDA_ENTRY STV_DEFAULT"
_Z11swat_print1PclS_lss:
.text._Z11swat_print1PclS_lss:
[----:B------:R-:W-:Y:S08]  /*0000*/  LDC R1, c[0x0][0x37c] ;  /* 0x0000df00ff017b82 */ /* 0x000ff00000000800 */
[----:B------:R-:W0:Y:S01]  /*0010*/  LDC.64 R4, c[0x0][0x398] ;  /* 0x0000e600ff047b82 */ /* 0x000e220000000a00 */
[----:B------:R-:W1:Y:S01]  /*0020*/  LDCU UR10, c[0x0][0x360] ;  /* 0x00006c00ff0a77ac */ /* 0x000e620008000800 */
[----:B------:R-:W2:Y:S06]  /*0030*/  LDCU UR7, c[0x0][0x370] ;  /* 0x00006e00ff0777ac */ /* 0x000eac0008000800 */
[----:B------:R-:W-:Y:S01]  /*0040*/  S2UR UR4, SR_CTAID.X ;  /* 0x00000000000479c3 */ /* 0x000fe20000002500 */
[----:B------:R-:W-:-:S07]  /*0050*/  UMOV UR5, URZ ;  /* 0x000000ff00057c82 */ /* 0x000fce0008000000 */
[----:B------:R-:W2:Y:S01]  /*0060*/  S2UR UR6, SR_CTAID.Y ;  /* 0x00000000000679c3 */ /* 0x000ea20000002600 */
[----:B0-----:R-:W-:-:S04]  /*0070*/  SHF.R.S32.HI R3, RZ, 0x1f, R5 ;  /* 0x0000001fff037819 */ /* 0x001fc80000011405 */
[----:B------:R-:W-:-:S05]  /*0080*/  LEA.HI R0, P0, R3, R4, RZ, 0xa ;  /* 0x0000000403007211 */ /* 0x000fca00078150ff */
[----:B------:R-:W-:-:S05]  /*0090*/  IMAD.X R3, RZ, RZ, R5, P0 ;  /* 0x000000ffff037224 */ /* 0x000fca00000e0605 */
[--C-:B------:R-:W-:Y:S01]  /*00a0*/  SHF.R.S64 R0, R0, 0xa, R3.reuse ;  /* 0x0000000a00007819 */ /* 0x100fe20000001003 */
[----:B--2---:R-:W-:Y:S01]  /*00b0*/  UIMAD.WIDE.U32 UR6, UR6, UR7, UR4 ;  /* 0x00000007060672a5 */ /* 0x004fe2000f8e0004 */
[----:B------:R-:W-:-:S05]  /*00c0*/  SHF.R.S32.HI R2, RZ, 0xa, R3 ;  /* 0x0000000aff027819 */ /* 0x000fca0000011403 */
[----:B------:R-:W-:Y:S01]  /*00d0*/  IMAD.U32 R5, RZ, RZ, UR7 ;  /* 0x00000007ff057e24 */ /* 0x000fe2000f8e00ff */
[----:B------:R-:W-:-:S04]  /*00e0*/  ISETP.LE.U32.AND P0, PT, R0, UR6, PT ;  /* 0x0000000600007c0c */ /* 0x000fc8000bf03070 */
[----:B------:R-:W-:-:S13]  /*00f0*/  ISETP.GE.AND.EX P0, PT, R5, R2, PT, P0 ;  /* 0x000000020500720c */ /* 0x000fda0003f06300 */
[----:B-1----:R-:W-:Y:S05]  /*0100*/  @P0 EXIT ;  /* 0x000000000000094d */ /* 0x002fea0003800000 */
[----:B------:R-:W0:Y:S01]  /*0110*/  S2R R0, SR_TID.X ;  /* 0x0000000000007919 */ /* 0x000e220000002100 */
[----:B------:R-:W0:Y:S01]  /*0120*/  LDCU.64 UR12, c[0x0][0x388] ;  /* 0x00007100ff0c77ac */ /* 0x000e220008000a00 */
[----:B------:R-:W-:Y:S01]  /*0130*/  BSSY.RECONVERGENT B0, `(.L_x_111) ;  /* 0x0000098000007945 */ /* 0x000fe20003800200 */
[----:B------:R-:W1:Y:S01]  /*0140*/  LDCU.64 UR8, c[0x0][0x358] ;  /* 0x00006b00ff0877ac */ /* 0x000e620008000a00 */
[----:B------:R-:W2:Y:S01]  /*0150*/  LDCU.64 UR14, c[0x0][0x380] ;  /* 0x00007000ff0e77ac */ /* 0x000ea20008000a00 */
[----:B------:R-:W3:Y:S01]  /*0160*/  LDCU.128 UR16, c[0x0][0x380] ;  /* 0x00007000ff1077ac */ /* 0x000ee20008000c00 */
[----:B------:R-:W-:Y:S01]  /*0170*/  UMOV UR4, URZ ;  /* 0x000000ff00047c82 */ /* 0x000fe20008000000 */
[----:B0-----:R-:W-:-:S04]  /*0180*/  ISETP.GE.U32.AND P0, PT, R0, UR12, PT ;  /* 0x0000000c00007c0c */ /* 0x001fc8000bf06070 */
[----:B------:R-:W-:-:S13]  /*0190*/  ISETP.GE.AND.EX P0, PT, RZ, UR13, PT, P0 ;  /* 0x0000000dff007c0c */ /* 0x000fda000bf06300 */
[----:B-123--:R-:W-:Y:S05]  /*01a0*/  @P0 BRA `(.L_x_112) ;  /* 0x0000000800400947 */ /* 0x00efea0003800000 */
[----:B------:R-:W-:Y:S01]  /*01b0*/  IADD3 R6, P1, PT, R0, UR10, RZ ;  /* 0x0000000a00067c10 */ /* 0x000fe2000ff3e0ff */
[----:B------:R-:W-:Y:S03]  /*01c0*/  BSSY.RECONVERGENT B1, `(.L_x_113) ;  /* 0x0000026000017945 */ /* 0x000fe60003800200 */
[C---:B------:R-:W-:Y:S01]  /*01d0*/  ISETP.GE.U32.AND P0, PT, R6.reuse, UR12, PT ;  /* 0x0000000c06007c0c */ /* 0x040fe2000bf06070 */
[----:B------:R-:W-:Y:S01]  /*01e0*/  IMAD.X R4, RZ, RZ, RZ, P1 ;  /* 0x000000ffff047224 */ /* 0x000fe200008e06ff */
[----:B------:R-:W-:-:S04]  /*01f0*/  ISETP.GT.U32.AND P1, PT, R6, UR12, PT ;  /* 0x0000000c06007c0c */ /* 0x000fc8000bf24070 */
[C---:B------:R-:W-:Y:S02]  /*0200*/  ISETP.GE.U32.AND.EX P0, PT, R4.reuse, UR13, PT, P0 ;  /* 0x0000000d04007c0c */ /* 0x040fe4000bf06100 */
[----:B------:R-:W-:Y:S02]  /*0210*/  ISETP.GT.U32.AND.EX P1, PT, R4, UR13, PT, P1 ;  /* 0x0000000d04007c0c */ /* 0x000fe4000bf24110 */
[----:B------:R-:W-:Y:S02]  /*0220*/  SEL R2, RZ, 0x1, P0 ;  /* 0x00000001ff027807 */ /* 0x000fe40000000000 */
[----:B------:R-:W-:Y:S02]  /*0230*/  SEL R3, R6, UR12, P1 ;  /* 0x0000000c06037c07 */ /* 0x000fe40008800000 */
[----:B------:R-:W-:Y:S02]  /*0240*/  SEL R7, R4, UR13, P1 ;  /* 0x0000000d04077c07 */ /* 0x000fe40008800000 */
[----:B------:R-:W-:-:S04]  /*0250*/  IADD3 R6, P0, P1, R3, -R6, -R2 ;  /* 0x8000000603067210 */ /* 0x000fc8000791e802 */
[----:B------:R-:W-:-:S04]  /*0260*/  IADD3.X R7, PT, PT, R7, -0x1, ~R4, P0, P1 ;  /* 0xffffffff07077810 */ /* 0x000fc800007e2c04 */
[----:B------:R-:W-:-:S13]  /*0270*/  ISETP.NE.U32.AND P0, PT, R7, RZ, PT ;  /* 0x000000ff0700720c */ /* 0x000fda0003f05070 */
[----:B------:R-:W-:Y:S05]  /*0280*/  @P0 BRA `(.L_x_114) ;  /* 0x0000000000500947 */ /* 0x000fea0003800000 */
[----:B------:R-:W0:Y:S01]  /*0290*/  I2F.U32.RP R3, UR10 ;  /* 0x0000000a00037d06 */ /* 0x000e220008209000 */
[----:B------:R-:W-:-:S07]  /*02a0*/  ISETP.NE.U32.AND P2, PT, RZ, UR10, PT ;  /* 0x0000000aff007c0c */ /* 0x000fce000bf45070 */
[----:B0-----:R-:W0:Y:S02]  /*02b0*/  MUFU.RCP R3, R3 ;  /* 0x0000000300037308 */ /* 0x001e240000001000 */
[----:B0-----:R-:W-:-:S06]  /*02c0*/  VIADD R4, R3, 0xffffffe ;  /* 0x0ffffffe03047836 */ /* 0x001fcc0000000000 */
[----:B------:R0:W1:Y:S02]  /*02d0*/  F2I.FTZ.U32.TRUNC.NTZ R5, R4 ;  /* 0x0000000400057305 */ /* 0x000064000021f000 */
[----:B0-----:R-:W-:Y:S02]  /*02e0*/  IMAD.MOV.U32 R4, RZ, RZ, RZ ;  /* 0x000000ffff047224 */ /* 0x001fe400078e00ff */
[----:B-1----:R-:W-:-:S04]  /*02f0*/  IMAD.MOV R7, RZ, RZ, -R5 ;  /* 0x000000ffff077224 */ /* 0x002fc800078e0a05 */
        /* <DEDUP_REMOVED lines=13> */
.L_x_114:
[----:B------:R-:W-:Y:S01]  /*03d0*/  IMAD.U32 R10, RZ, RZ, UR10 ;  /* 0x0000000aff0a7e24 */ /* 0x000fe2000f8e00ff */
[----:B------:R-:W-:-:S07]  /*03e0*/  MOV R4, 0x400 ;  /* 0x0000040000047802 */ /* 0x000fce0000000f00 */
[----:B------:R-:W-:Y:S05]  /*03f0*/  CALL.REL.NOINC `($__internal_1_$__cuda_sm20_div_u64) ;  /* 0x0000011000407944 */ /* 0x000fea0003c00000 */
[----:B------:R-:W-:Y:S02]  /*0400*/  IMAD.MOV.U32 R4, RZ, RZ, R9 ;  /* 0x000000ffff047224 */ /* 0x000fe400078e0009 */
[----:B------:R-:W-:-:S07]  /*0410*/  IMAD.MOV.U32 R5, RZ, RZ, R10 ;  /* 0x000000ffff057224 */ /* 0x000fce00078e000a */
.L_x_115:
[----:B------:R-:W-:Y:S05]  /*0420*/  BSYNC.RECONVERGENT B1 ;  /* 0x0000000000017941 */ /* 0x000fea0003800200 */
.L_x_113:
        /* <DEDUP_REMOVED lines=12> */
[----:B------:R-:W-:Y:S02]  /*04f0*/  MOV R2, 0x400 ;  /* 0x0000040000027802 */ /* 0x000fe40000000f00 */
[----:B------:R-:W-:-:S03]  /*0500*/  CS2R R14, SRZ ;  /* 0x00000000000e7805 */ /* 0x000fc6000001ff00 */
[C---:B------:R-:W-:Y:S02]  /*0510*/  VIADD R4, R2.reuse, 0x4004 ;  /* 0x0000400402047836 */ /* 0x040fe40000000000 */
[C---:B------:R-:W-:Y:S02]  /*0520*/  VIADD R3, R2.reuse, 0x2002 ;  /* 0x0000200202037836 */ /* 0x040fe40000000000 */
[----:B------:R-:W-:Y:S01]  /*0530*/  VIADD R5, R2, 0x6006 ;  /* 0x0000600602057836 */ /* 0x000fe20000000000 */
[C---:B0-----:R-:W-:Y:S01]  /*0540*/  LEA R10, R12.reuse, R4, 0x18 ;  /* 0x000000040c0a7211 */ /* 0x041fe200078ec0ff */
[----:B------:R-:W-:Y:S01]  /*0550*/  VIADD R4, R7, 0x1 ;  /* 0x0000000107047836 */ /* 0x000fe20000000000 */
[C---:B------:R-:W-:Y:S01]  /*0560*/  LEA R6, R12.reuse, R2, 0x18 ;  /* 0x000000020c067211 */ /* 0x040fe200078ec0ff */
[----:B------:R-:W-:Y:S01]  /*0570*/  IMAD.MOV.U32 R2, RZ, RZ, RZ ;  /* 0x000000ffff027224 */ /* 0x000fe200078e00ff */
[C---:B------:R-:W-:Y:S01]  /*0580*/  LEA R8, R12.reuse, R3, 0x18 ;  /* 0x000000030c087211 */ /* 0x040fe200078ec0ff */
[----:B------:R-:W-:Y:S01]  /*0590*/  IMAD.MOV.U32 R3, RZ, RZ, R0 ;  /* 0x000000ffff037224 */ /* 0x000fe200078e0000 */
[----:B------:R-:W-:-:S02]  /*05a0*/  LEA R12, R12, R5, 0x18 ;  /* 0x000000050c0c7211 */ /* 0x000fc400078ec0ff */
[----:B------:R-:W-:-:S07]  /*05b0*/  LOP3.LUT R17, R4, 0x3, RZ, 0xc0, !PT ;  /* 0x0000000304117812 */ /* 0x000fce00078ec0ff */
.L_x_118:
[----:B0-----:R-:W-:-:S04]  /*05c0*/  IADD3 R4, P1, PT, R3, UR14, RZ ;  /* 0x0000000e03047c10 */ /* 0x001fc8000ff3e0ff */
[----:B------:R-:W-:-:S05]  /*05d0*/  IADD3.X R5, PT, PT, R2, UR15, RZ, P1, !PT ;  /* 0x0000000f02057c10 */ /* 0x000fca0008ffe4ff */
[----:B------:R-:W2:Y:S01]  /*05e0*/  LDG.E.U8 R4, desc[UR8][R4.64] ;  /* 0x0000000804047981 */ /* 0x000ea2000c1e1100 */
[----:B------:R-:W-:Y:S01]  /*05f0*/  IMAD.IADD R7, R6, 0x1, R3 ;  /* 0x0000000106077824 */ /* 0x000fe200078e0203 */
[----:B------:R-:W-:Y:S01]  /*0600*/  IADD3 R14, P1, PT, R14, 0x1, RZ ;  /* 0x000000010e0e7810 */ /* 0x000fe20007f3e0ff */
[C---:B------:R-:W-:Y:S02]  /*0610*/  IMAD R9, R3.reuse, 0x2, R8 ;  /* 0x0000000203097824 */ /* 0x040fe400078e0208 */
[C---:B------:R-:W-:Y:S02]  /*0620*/  IMAD R11, R3.reuse, 0x2, R10 ;  /* 0x00000002030b7824 */ /* 0x040fe400078e020a */
[C---:B------:R-:W-:Y:S01]  /*0630*/  IMAD R13, R3.reuse, 0x2, R12 ;  /* 0x00000002030d7824 */ /* 0x040fe200078e020c */
[----:B------:R-:W-:Y:S01]  /*0640*/  IADD3 R3, P2, PT, R3, UR10, RZ ;  /* 0x0000000a03037c10 */ /* 0x000fe2000ff5e0ff */
[----:B------:R-:W-:Y:S01]  /*0650*/  IMAD.X R15, RZ, RZ, R15, P1 ;  /* 0x000000ffff0f7224 */ /* 0x000fe200008e060f */
[----:B------:R-:W-:-:S03]  /*0660*/  ISETP.NE.U32.AND P1, PT, R14, R17, PT ;  /* 0x000000110e00720c */ /* 0x000fc60003f25070 */
[----:B------:R-:W-:Y:S01]  /*0670*/  IMAD.X R2, RZ, RZ, R2, P2 ;  /* 0x000000ffff027224 */ /* 0x000fe200010e0602 */
[----:B------:R-:W-:Y:S01]  /*0680*/  ISETP.NE.AND.EX P1, PT, R15, RZ, PT, P1 ;  /* 0x000000ff0f00720c */ /* 0x000fe20003f25310 */
[----:B--2---:R0:W-:Y:S04]  /*0690*/  STS.U8 [R7], R4 ;  /* 0x0000000407007388 */ /* 0x0041e80000000000 */
[----:B------:R0:W-:Y:S04]  /*06a0*/  STS.U16 [R9], RZ ;  /* 0x000000ff09007388 */ /* 0x0001e80000000400 */
[----:B------:R0:W-:Y:S04]  /*06b0*/  STS.U16 [R11], RZ ;  /* 0x000000ff0b007388 */ /* 0x0001e80000000400 */
[----:B------:R0:W-:Y:S01]  /*06c0*/  STS.U16 [R13], RZ ;  /* 0x000000ff0d007388 */ /* 0x0001e20000000400 */
[----:B------:R-:W-:Y:S05]  /*06d0*/  @P1 BRA `(.L_x_118) ;  /* 0xfffffffc00b81947 */ /* 0x000fea000383ffff */
.L_x_117:
[----:B------:R-:W-:Y:S05]  /*06e0*/  BSYNC.RECONVERGENT B1 ;  /* 0x0000000000017941 */ /* 0x000fea0003800200 */
.L_x_116:
[----:B------:R-:W-:Y:S05]  /*06f0*/  @!P0 BRA `(.L_x_112) ;  /* 0x0000000000ec8947 */ /* 0x000fea0003800000 */
[----:B------:R-:W1:Y:S01]  /*0700*/  S2R R5, SR_CgaCtaId ;  /* 0x0000000000057919 */ /* 0x000e620000008800 */
[----:B0-----:R-:W-:-:S05]  /*0710*/  MOV R4, 0x400 ;  /* 0x0000040000047802 */ /* 0x001fca0000000f00 */
[C---:B------:R-:W-:Y:S02]  /*0720*/  VIADD R6, R4.reuse, 0x2002 ;  /* 0x0000200204067836 */ /* 0x040fe40000000000 */
[C---:B------:R-:W-:Y:S02]  /*0730*/  VIADD R8, R4.reuse, 0x4004 ;  /* 0x0000400404087836 */ /* 0x040fe40000000000 */
[----:B------:R-:W-:Y:S01]  /*0740*/  VIADD R10, R4, 0x6006 ;  /* 0x00006006040a7836 */ /* 0x000fe20000000000 */
[C---:B-1----:R-:W-:Y:S02]  /*0750*/  LEA R4, R5.reuse, R4, 0x18 ;  /* 0x0000000405047211 */ /* 0x042fe400078ec0ff */
[C---:B------:R-:W-:Y:S02]  /*0760*/  LEA R6, R5.reuse, R6, 0x18 ;  /* 0x0000000605067211 */ /* 0x040fe400078ec0ff */
[C---:B------:R-:W-:Y:S02]  /*0770*/  LEA R8, R5.reuse, R8, 0x18 ;  /* 0x0000000805087211 */ /* 0x040fe400078ec0ff */
[----:B------:R-:W-:-:S07]  /*0780*/  LEA R22, R5, R10, 0x18 ;  /* 0x0000000a05167211 */ /* 0x000fce00078ec0ff */
.L_x_119:
[----:B--2---:R-:W-:-:S04]  /*0790*/  IADD3 R16, P0, PT, R3, UR16, RZ ;  /* 0x0000001003107c10 */ /* 0x004fc8000ff1e0ff */
        /* <DEDUP_REMOVED lines=13> */
[C---:B0-----:R-:W-:Y:S02]  /*0870*/  IMAD R16, R3.reuse, 0x2, R6 ;  /* 0x0000000203107824 */ /* 0x041fe400078e0206 */
[C---:B------:R-:W-:Y:S02]  /*0880*/  IMAD R17, R3.reuse, 0x2, R8 ;  /* 0x0000000203117824 */ /* 0x040fe400078e0208 */
[----:B------:R-:W-:Y:S01]  /*0890*/  IMAD R19, R3, 0x2, R22 ;  /* 0x0000000203137824 */ /* 0x000fe200078e0216 */
[----:B------:R-:W0:Y:S01]  /*08a0*/  LDC R21, c[0x0][0x360] ;  /* 0x0000d800ff157b82 */ /* 0x000e220000000800 */
[----:B-1----:R-:W-:-:S02]  /*08b0*/  IMAD R9, R26, 0x2, R16 ;  /* 0x000000021a097824 */ /* 0x002fc400078e0210 */
[C---:B------:R-:W-:Y:S02]  /*08c0*/  IMAD R10, R26.reuse, 0x2, R17 ;  /* 0x000000021a0a7824 */ /* 0x040fe400078e0211 */
[C---:B------:R-:W-:Y:S02]  /*08d0*/  IMAD R11, R26.reuse, 0x2, R19 ;  /* 0x000000021a0b7824 */ /* 0x040fe400078e0213 */
[C---:B----4-:R-:W-:Y:S02]  /*08e0*/  IMAD R12, R26.reuse, 0x2, R9 ;  /* 0x000000021a0c7824 */ /* 0x050fe400078e0209 */
[C---:B------:R-:W-:Y:S01]  /*08f0*/  IMAD R13, R26.reuse, 0x2, R10 ;  /* 0x000000021a0d7824 */ /* 0x040fe200078e020a */
[C---:B0-----:R-:W-:Y:S01]  /*0900*/  LEA R3, P0, R21.reuse, R3, 0x2 ;  /* 0x0000000315037211 */ /* 0x041fe200078010ff */
[C---:B------:R-:W-:Y:S02]  /*0910*/  IMAD R14, R26.reuse, 0x2, R11 ;  /* 0x000000021a0e7824 */ /* 0x040fe400078e020b */
[----:B------:R-:W-:Y:S01]  /*0920*/  IMAD R15, R26, 0x2, R12 ;  /* 0x000000021a0f7824 */ /* 0x000fe200078e020c */
[----:B------:R-:W-:-:S02]  /*0930*/  LEA.HI.X R2, R21, R2, RZ, 0x2, P0 ;  /* 0x0000000215027211 */ /* 0x000fc400000f14ff */
[----:B------:R-:W-:-:S04]  /*0940*/  ISETP.GE.U32.AND P0, PT, R3, UR18, PT ;  /* 0x0000001203007c0c */ /* 0x000fc8000bf06070 */
[----:B------:R-:W-:Y:S01]  /*0950*/  ISETP.GE.AND.EX P0, PT, R2, UR19, PT, P0 ;  /* 0x0000001302007c0c */ /* 0x000fe2000bf06300 */
[----:B--2---:R0:W-:Y:S04]  /*0960*/  STS.U8 [R24], R5 ;  /* 0x0000000518007388 */ /* 0x0041e80000000000 */
[----:B------:R1:W-:Y:S04]  /*0970*/  STS.U16 [R16], RZ ;  /* 0x000000ff10007388 */ /* 0x0003e80000000400 */
[----:B------:R-:W-:Y:S01]  /*0980*/  STS.U16 [R17], RZ ;  /* 0x000000ff11007388 */ /* 0x000fe20000000400 */
[----:B0-----:R-:W-:-:S03]  /*0990*/  VIADD R5, R24, UR10 ;  /* 0x0000000a18057c36 */ /* 0x001fc60008000000 */
[----:B------:R-:W-:Y:S01]  /*09a0*/  STS.U16 [R19], RZ ;  /* 0x000000ff13007388 */ /* 0x000fe20000000400 */
[----:B-1----:R-:W-:-:S03]  /*09b0*/  IMAD R16, R26, 0x2, R14 ;  /* 0x000000021a107824 */ /* 0x002fc600078e020e */
[----:B---3--:R0:W-:Y:S04]  /*09c0*/  STS.U8 [R24+UR10], R7 ;  /* 0x0000000718007988 */ /* 0x0081e8000800000a */
[----:B------:R1:W-:Y:S04]  /*09d0*/  STS.U16 [R9], RZ ;  /* 0x000000ff09007388 */ /* 0x0003e80000000400 */
[----:B------:R2:W-:Y:S01]  /*09e0*/  STS.U16 [R10], RZ ;  /* 0x000000ff0a007388 */ /* 0x0005e20000000400 */
[----:B0-----:R-:W-:-:S03]  /*09f0*/  VIADD R7, R5, UR10 ;  /* 0x0000000a05077c36 */ /* 0x001fc60008000000 */
        /* <DEDUP_REMOVED lines=11> */
.L_x_112:
[----:B------:R-:W-:Y:S05]  /*0ab0*/  BSYNC.RECONVERGENT B0 ;  /* 0x0000000000007941 */ /* 0x000fea0003800200 */
.L_x_111:
[----:B------:R-:W-:Y:S01]  /*0ac0*/  IADD3 R8, P0, PT, R0, UR10, RZ ;  /* 0x0000000a00087c10 */ /* 0x000fe2000ff1e0ff */
[----:B------:R-:W-:Y:S01]  /*0ad0*/  USHF.L.U64.HI UR5, UR6, 0xa, UR7 ;  /* 0x0000000a06057899 */ /* 0x000fe20008010207 */
[----:B------:R-:W-:Y:S01]  /*0ae0*/  BSSY.RECONVERGENT B0, `(.L_x_120) ;  /* 0x0000027000007945 */ /* 0x000fe20003800200 */
[----:B------:R-:W-:Y:S01]  /*0af0*/  USHF.L.U32 UR6, UR6, 0xa, URZ ;  /* 0x0000000a06067899 */ /* 0x000fe200080006ff */
[C---:B------:R-:W-:Y:S01]  /*0b00*/  ISETP.GT.U32.AND P1, PT, R8.reuse, 0x400, PT ;  /* 0x000004000800780c */ /* 0x040fe20003f24070 */
[----:B------:R-:W-:Y:S01]  /*0b10*/  IMAD.X R2, RZ, RZ, RZ, P0 ;  /* 0x000000ffff027224 */ /* 0x000fe200000e06ff */
[----:B------:R-:W-:-:S04]  /*0b20*/  ISETP.GE.U32.AND P0, PT, R8, 0x400, PT ;  /* 0x000004000800780c */ /* 0x000fc80003f06070 */
[C---:B------:R-:W-:Y:S02]  /*0b30*/  ISETP.GT.U32.AND.EX P1, PT, R2.reuse, RZ, PT, P1 ;  /* 0x000000ff0200720c */ /* 0x040fe40003f24110 */
[----:B------:R-:W-:Y:S02]  /*0b40*/  ISETP.GE.U32.AND.EX P0, PT, R2, RZ, PT, P0 ;  /* 0x000000ff0200720c */ /* 0x000fe40003f06100 */
[----:B------:R-:W-:Y:S02]  /*0b50*/  SEL R6, R8, 0x400, P1 ;  /* 0x0000040008067807 */ /* 0x000fe40000800000 */
[----:B------:R-:W-:Y:S02]  /*0b60*/  SEL R3, RZ, 0x1, P0 ;  /* 0x00000001ff037807 */ /* 0x000fe40000000000 */
[----:B0-2---:R-:W-:Y:S02]  /*0b70*/  SEL R7, R2, RZ, P1 ;  /* 0x000000ff02077207 */ /* 0x005fe40000800000 */
        /* <DEDUP_REMOVED lines=24> */
.L_x_121:
[----:B------:R-:W-:Y:S01]  /*0d00*/  IMAD.U32 R10, RZ, RZ, UR10 ;  /* 0x0000000aff0a7e24 */ /* 0x000fe2000f8e00ff */
[----:B------:R-:W-:-:S07]  /*0d10*/  MOV R4, 0xd30 ;  /* 0x00000d3000047802 */ /* 0x000fce0000000f00 */
[----:B------:R-:W-:Y:S05]  /*0d20*/  CALL.REL.NOINC `($__internal_1_$__cuda_sm20_div_u64) ;  /* 0x0000010400f47944 */ /* 0x000fea0003c00000 */
[----:B------:R-:W-:Y:S02]  /*0d30*/  IMAD.MOV.U32 R4, RZ, RZ, R9 ;  /* 0x000000ffff047224 */ /* 0x000fe400078e0009 */
[----:B------:R-:W-:-:S07]  /*0d40*/  IMAD.MOV.U32 R5, RZ, RZ, R10 ;  /* 0x000000ffff057224 */ /* 0x000fce00078e000a */
.L_x_122:
[----:B------:R-:W-:Y:S05]  /*0d50*/  BSYNC.RECONVERGENT B0 ;  /* 0x0000000000007941 */ /* 0x000fea0003800200 */
.L_x_120:
[----:B------:R-:W-:Y:S01]  /*0d60*/  IADD3 R4, P0, PT, R4, R3, RZ ;  /* 0x0000000304047210 */ /* 0x000fe20007f1e0ff */
[----:B------:R-:W-:Y:S01]  /*0d70*/  BSSY.RECONVERGENT B0, `(.L_x_123) ;  /* 0x000001f000007945 */ /* 0x000fe20003800200 */
[----:B------:R-:W-:Y:S02]  /*0d80*/  IMAD.MOV.U32 R6, RZ, RZ, RZ ;  /* 0x000000ffff067224 */ /* 0x000fe400078e00ff */
[C---:B------:R-:W-:Y:S01]  /*0d90*/  LOP3.LUT R3, R4.reuse, 0x3, RZ, 0xc0, !PT ;  /* 0x0000000304037812 */ /* 0x040fe200078ec0ff */
[----:B------:R-:W-:Y:S01]  /*0da0*/  IMAD.X R5, RZ, RZ, R5, P0 ;  /* 0x000000ffff057224 */ /* 0x000fe200000e0605 */
[----:B------:R-:W-:Y:S02]  /*0db0*/  ISETP.GE.U32.AND P0, PT, R4, 0x3, PT ;  /* 0x000000030400780c */ /* 0x000fe40003f06070 */
[----:B------:R-:W-:Y:S02]  /*0dc0*/  ISETP.NE.U32.AND P1, PT, R3, 0x3, PT ;  /* 0x000000030300780c */ /* 0x000fe40003f25070 */
[----:B------:R-:W-:-:S02]  /*0dd0*/  ISETP.GE.U32.AND.EX P0, PT, R5, RZ, PT, P0 ;  /* 0x000000ff0500720c */ /* 0x000fc40003f06100 */
[----:B------:R-:W-:-:S13]  /*0de0*/  ISETP.NE.AND.EX P1, PT, RZ, RZ, PT, P1 ;  /* 0x000000ffff00720c */ /* 0x000fda0003f25310 */
[----:B------:R-:W-:Y:S05]  /*0df0*/  @!P1 BRA `(.L_x_124) ;  /* 0x0000000000589947 */ /* 0x000fea0003800000 */
[----:B------:R-:W0:Y:S01]  /*0e00*/  S2R R6, SR_CgaCtaId ;  /* 0x0000000000067919 */ /* 0x000e220000008800 */
[----:B------:R-:W1:Y:S01]  /*0e10*/  LDC.64 R12, c[0x0][0x390] ;  /* 0x0000e400ff0c7b82 */ /* 0x000e620000000a00 */
[----:B------:R-:W-:Y:S01]  /*0e20*/  MOV R3, 0x400 ;  /* 0x0000040000037802 */ /* 0x000fe20000000f00 */
[----:B------:R-:W-:Y:S02]  /*0e30*/  VIADD R4, R4, 0x1 ;  /* 0x0000000104047836 */ /* 0x000fe40000000000 */
[----:B------:R-:W-:Y:S02]  /*0e40*/  IMAD.MOV.U32 R9, RZ, RZ, RZ ;  /* 0x000000ffff097224 */ /* 0x000fe400078e00ff */
[----:B------:R-:W-:Y:S01]  /*0e50*/  VIADD R3, R3, 0x1001 ;  /* 0x0000100103037836 */ /* 0x000fe20000000000 */
[----:B------:R-:W-:Y:S01]  /*0e60*/  LOP3.LUT R14, R4, 0x3, RZ, 0xc0, !PT ;  /* 0x00000003040e7812 */ /* 0x000fe200078ec0ff */
[----:B------:R-:W-:-:S03]  /*0e70*/  IMAD.MOV.U32 R10, RZ, RZ, RZ ;  /* 0x000000ffff0a7224 */ /* 0x000fc600078e00ff */
[----:B0-----:R-:W-:Y:S01]  /*0e80*/  LEA R3, R6, R3, 0x18 ;  /* 0x0000000306037211 */ /* 0x001fe200078ec0ff */
[----:B------:R-:W-:-:S07]  /*0e90*/  IMAD.MOV.U32 R6, RZ, RZ, RZ ;  /* 0x000000ffff067224 */ /* 0x000fce00078e00ff */
.L_x_125:
[----:B01----:R-:W-:-:S04]  /*0ea0*/  IADD3 R4, P1, P2, R12, UR6, R0 ;  /* 0x000000060c047c10 */ /* 0x003fc8000fa3e000 */
[----:B------:R-:W-:-:S05]  /*0eb0*/  IADD3.X R5, PT, PT, R13, UR5, R6, P1, P2 ;  /* 0x000000050d057c10 */ /* 0x000fca0008fe4406 */
[----:B------:R-:W2:Y:S01]  /*0ec0*/  LDG.E.U8 R4, desc[UR8][R4.64] ;  /* 0x0000000804047981 */ /* 0x000ea2000c1e1100 */
[----:B------:R-:W-:Y:S01]  /*0ed0*/  IMAD.IADD R7, R3, 0x1, R0 ;  /* 0x0000000103077824 */ /* 0x000fe200078e0200 */
[----:B------:R-:W-:Y:S02]  /*0ee0*/  IADD3 R9, P1, PT, R9, 0x1, RZ ;  /* 0x0000000109097810 */ /* 0x000fe40007f3e0ff */
[----:B------:R-:W-:-:S03]  /*0ef0*/  IADD3 R0, P2, PT, R0, UR10, RZ ;  /* 0x0000000a00007c10 */ /* 0x000fc6000ff5e0ff */
[----:B------:R-:W-:Y:S01]  /*0f00*/  IMAD.X R10, RZ, RZ, R10, P1 ;  /* 0x000000ffff0a7224 */ /* 0x000fe200008e060a */
[----:B------:R-:W-:Y:S01]  /*0f10*/  ISETP.NE.U32.AND P1, PT, R9, R14, PT ;  /* 0x0000000e0900720c */ /* 0x000fe20003f25070 */
[----:B------:R-:W-:-:S03]  /*0f20*/  IMAD.X R6, RZ, RZ, R6, P2 ;  /* 0x000000ffff067224 */ /* 0x000fc600010e0606 */
[----:B------:R-:W-:Y:S01]  /*0f30*/  ISETP.NE.AND.EX P1, PT, R10, RZ, PT, P1 ;  /* 0x000000ff0a00720c */ /* 0x000fe20003f25310 */
[----:B--2---:R0:W-:-:S12]  /*0f40*/  STS.U8 [R7], R4 ;  /* 0x0000000407007388 */ /* 0x0041d80000000000 */
[----:B------:R-:W-:Y:S05]  /*0f50*/  @P1 BRA `(.L_x_125) ;  /* 0xfffffffc00d01947 */ /* 0x000fea000383ffff */
.L_x_124:
[----:B------:R-:W-:Y:S05]  /*0f60*/  BSYNC.RECONVERGENT B0 ;  /* 0x0000000000007941 */ /* 0x000fea0003800200 */
.L_x_123:
[----:B------:R-:W-:Y:S04]  /*0f70*/  BSSY.RECONVERGENT B0, `(.L_x_126) ;  /* 0x0000020000007945 */ /* 0x000fe80003800200 */
[----:B------:R-:W-:Y:S05]  /*0f80*/  @!P0 BRA `(.L_x_127) ;  /* 0x0000000000788947 */ /* 0x000fea0003800000 */
[----:B------:R-:W1:Y:S01]  /*0f90*/  S2R R10, SR_CgaCtaId ;  /* 0x00000000000a7919 */ /* 0x000e620000008800 */
[----:B0-----:R-:W0:Y:S01]  /*0fa0*/  LDC.64 R4, c[0x0][0x390] ;  /* 0x0000e400ff047b82 */ /* 0x001e220000000a00 */
[----:B------:R-:W-:-:S05]  /*0fb0*/  MOV R3, 0x400 ;  /* 0x0000040000037802 */ /* 0x000fca0000000f00 */
[----:B------:R-:W-:-:S05]  /*0fc0*/  VIADD R3, R3, 0x1001 ;  /* 0x0000100103037836 */ /* 0x000fca0000000000 */
[----:B-1----:R-:W-:-:S07]  /*0fd0*/  LEA R9, R10, R3, 0x18 ;  /* 0x000000030a097211 */ /* 0x002fce00078ec0ff */
.L_x_128:
[----:B01----:R-:W-:-:S04]  /*0fe0*/  IADD3 R16, P0, P1, R4, UR6, R0 ;  /* 0x0000000604107c10 */ /* 0x003fc8000f91e000 */
[----:B------:R-:W-:Y:S02]  /*0ff0*/  IADD3.X R17, PT, PT, R5, UR5, R6, P0, P1 ;  /* 0x0000000505117c10 */ /* 0x000fe400087e2406 */
[----:B------:R-:W-:-:S03]  /*1000*/  IADD3 R10, P0, PT, R16, UR10, RZ ;  /* 0x0000000a100a7c10 */ /* 0x000fc6000ff1e0ff */
[----:B------:R-:W2:Y:S02]  /*1010*/  LDG.E.U8 R16, desc[UR8][R16.64] ;  /* 0x0000000810107981 */ /* 0x000ea4000c1e1100 */
[----:B------:R-:W-:Y:S01]  /*1020*/  IMAD.X R11, RZ, RZ, R17, P0 ;  /* 0x000000ffff0b7224 */ /* 0x000fe200000e0611 */
[----:B------:R-:W-:-:S04]  /*1030*/  IADD3 R12, P0, PT, R10, UR10, RZ ;  /* 0x0000000a0a0c7c10 */ /* 0x000fc8000ff1e0ff */
[----:B------:R-:W3:Y:S01]  /*1040*/  LDG.E.U8 R10, desc[UR8][R10.64] ;  /* 0x000000080a0a7981 */ /* 0x000ee2000c1e1100 */
[----:B------:R-:W-:Y:S01]  /*1050*/  IMAD.X R13, RZ, RZ, R11, P0 ;  /* 0x000000ffff0d7224 */ /* 0x000fe200000e060b */
[----:B------:R-:W-:-:S04]  /*1060*/  IADD3 R14, P0, PT, R12, UR10, RZ ;  /* 0x0000000a0c0e7c10 */ /* 0x000fc8000ff1e0ff */
[----:B------:R-:W4:Y:S01]  /*1070*/  LDG.E.U8 R12, desc[UR8][R12.64] ;  /* 0x000000080c0c7981 */ /* 0x000f22000c1e1100 */
[----:B------:R-:W-:-:S05]  /*1080*/  IMAD.X R15, RZ, RZ, R13, P0 ;  /* 0x000000ffff0f7224 */ /* 0x000fca00000e060d */
[----:B------:R-:W5:Y:S01]  /*1090*/  LDG.E.U8 R14, desc[UR8][R14.64] ;  /* 0x000000080e0e7981 */ /* 0x000f62000c1e1100 */
[----:B------:R-:W0:Y:S01]  /*10a0*/  LDC R21, c[0x0][0x360] ;  /* 0x0000d800ff157b82 */ /* 0x000e220000000800 */
[----:B------:R-:W-:-:S04]  /*10b0*/  IMAD.IADD R19, R9, 0x1, R0 ;  /* 0x0000000109137824 */ /* 0x000fc800078e0200 */
[----:B------:R-:W-:-:S04]  /*10c0*/  VIADD R3, R19, UR10 ;  /* 0x0000000a13037c36 */ /* 0x000fc80008000000 */
[----:B------:R-:W-:Y:S01]  /*10d0*/  VIADD R7, R3, UR10 ;  /* 0x0000000a03077c36 */ /* 0x000fe20008000000 */
[----:B0-----:R-:W-:-:S04]  /*10e0*/  LEA R0, P0, R21, R0, 0x2 ;  /* 0x0000000015007211 */ /* 0x001fc800078010ff */
[----:B------:R-:W-:Y:S02]  /*10f0*/  LEA.HI.X R6, R21, R6, RZ, 0x2, P0 ;  /* 0x0000000615067211 */ /* 0x000fe400000f14ff */
[----:B------:R-:W-:-:S04]  /*1100*/  ISETP.GE.U32.AND P0, PT, R0, 0x400, PT ;  /* 0x000004000000780c */ /* 0x000fc80003f06070 */
[----:B------:R-:W-:Y:S01]  /*1110*/  ISETP.GE.U32.AND.EX P0, PT, R6, RZ, PT, P0 ;  /* 0x000000ff0600720c */ /* 0x000fe20003f06100 */
[----:B--2---:R1:W-:Y:S04]  /*1120*/  STS.U8 [R19], R16 ;  /* 0x0000001013007388 */ /* 0x0043e80000000000 */
[----:B---3--:R1:W-:Y:S04]  /*1130*/  STS.U8 [R19+UR10], R10 ;  /* 0x0000000a13007988 */ /* 0x0083e8000800000a */
[----:B----4-:R1:W-:Y:S04]  /*1140*/  STS.U8 [R3+UR10], R12 ;  /* 0x0000000c03007988 */ /* 0x0103e8000800000a */
[----:B-----5:R1:W-:Y:S01]  /*1150*/  STS.U8 [R7+UR10], R14 ;  /* 0x0000000e07007988 */ /* 0x0203e2000800000a */
[----:B------:R-:W-:Y:S05]  /*1160*/  @!P0 BRA `(.L_x_128) ;  /* 0xfffffffc009c8947 */ /* 0x000fea000383ffff */
.L_x_127:
[----:B------:R-:W-:Y:S05]  /*1170*/  BSYNC.RECONVERGENT B0 ;  /* 0x0000000000007941 */ /* 0x000fea0003800200 */
.L_x_126:
[----:B------:R-:W2:Y:S01]  /*1180*/  LDCU.64 UR8, c[0x0][0x388] ;  /* 0x00007100ff0877ac */ /* 0x000ea20008000a00 */
[----:B------:R-:W3:Y:S01]  /*1190*/  S2UR UR6, SR_CgaCtaId ;  /* 0x00000000000679c3 */ /* 0x000ee20000008800 */
[----:B------:R-:W-:Y:S01]  /*11a0*/  BSSY.RECONVERGENT B0, `(.L_x_129) ;  /* 0x000002a000007945 */ /* 0x000fe20003800200 */
[----:B------:R-:W-:Y:S02]  /*11b0*/  UMOV UR5, 0x400 ;  /* 0x0000040000057882 */ /* 0x000fe40000000000 */
[----:B------:R-:W-:-:S04]  /*11c0*/  UIADD3 UR5, UPT, UPT, UR5, 0x4004, URZ ;  /* 0x0000400405057890 */ /* 0x000fc8000fffe0ff */
[----:B------:R-:W-:Y:S01]  /*11d0*/  BAR.SYNC.DEFER_BLOCKING 0x0 ;  /* 0x0000000000007b1d */ /* 0x000fe20000010000 */
[C---:B--2---:R-:W-:Y:S02]  /*11e0*/  ISETP.GT.U32.AND P1, PT, R8.reuse, UR8, PT ;  /* 0x0000000808007c0c */ /* 0x044fe4000bf24070 */
[----:B------:R-:W-:Y:S02]  /*11f0*/  ISETP.GE.U32.AND P0, PT, R8, UR8, PT ;  /* 0x0000000808007c0c */ /* 0x000fe4000bf06070 */
[C---:B------:R-:W-:Y:S02]  /*1200*/  ISETP.GT.AND.EX P1, PT, R2.reuse, UR9, PT, P1 ;  /* 0x0000000902007c0c */ /* 0x040fe4000bf24310 */
[----:B------:R-:W-:Y:S01]  /*1210*/  ISETP.GE.AND.EX P0, PT, R2, UR9, PT, P0 ;  /* 0x0000000902007c0c */ /* 0x000fe2000bf06300 */
[----:B---3--:R-:W-:Y:S01]  /*1220*/  ULEA UR5, UR6, UR5, 0x18 ;  /* 0x0000000506057291 */ /* 0x008fe2000f8ec0ff */
[----:B------:R-:W-:Y:S02]  /*1230*/  SEL R6, R8, UR8, P1 ;  /* 0x0000000808067c07 */ /* 0x000fe40008800000 */
[----:B------:R-:W-:Y:S01]  /*1240*/  SEL R5, RZ, 0x1, P0 ;  /* 0x00000001ff057807 */ /* 0x000fe20000000000 */
[----:B------:R-:W-:Y:S01]  /*1250*/  ULEA UR5, UR8, UR5, 0x1 ;  /* 0x0000000508057291 */ /* 0x000fe2000f8e08ff */
[----:B01----:R-:W-:-:S02]  /*1260*/  SEL R7, R2, UR9, P1 ;  /* 0x0000000902077c07 */ /* 0x003fc40008800000 */
        /* <DEDUP_REMOVED lines=15> */
[----:B------:R-:W-:Y:S02]  /*1360*/  IMAD R0, R3, UR10, R6 ;  /* 0x0000000a03007c24 */ /* 0x000fe4000f8e0206 */
[----:B------:R-:W-:-:S03]  /*1370*/  IMAD.MOV.U32 R3, RZ, RZ, RZ ;  /* 0x000000ffff037224 */ /* 0x000fc600078e00ff */
[----:B------:R-:W-:-:S13]  /*1380*/  ISETP.GE.U32.AND P0, PT, R0, UR10, PT ;  /* 0x0000000a00007c0c */ /* 0x000fda000bf06070 */
[----:B------:R-:W-:Y:S02]  /*1390*/  @P0 VIADD R0, R0, -UR10 ;  /* 0x8000000a00000c36 */ /* 0x000fe40008000000 */
[----:B------:R-:W-:-:S03]  /*13a0*/  @P0 VIADD R2, R2, 0x1 ;  /* 0x0000000102020836 */ /* 0x000fc60000000000 */
[----:B------:R-:W-:-:S13]  /*13b0*/  ISETP.GE.U32.AND P1, PT, R0, UR10, PT ;  /* 0x0000000a00007c0c */ /* 0x000fda000bf26070 */
[----:B------:R-:W-:Y:S01]  /*13c0*/  @P1 VIADD R2, R2, 0x1 ;  /* 0x0000000102021836 */ /* 0x000fe20000000000 */
[----:B------:R-:W-:Y:S01]  /*13d0*/  @!P2 LOP3.LUT R2, RZ, UR10, RZ, 0x33, !PT ;  /* 0x0000000aff02ac12 */ /* 0x000fe2000f8e33ff */
[----:B------:R-:W-:Y:S06]  /*13e0*/  BRA `(.L_x_131) ;  /* 0x0000000000147947 */ /* 0x000fec0003800000 */
.L_x_130:
[----:B------:R-:W-:Y:S01]  /*13f0*/  IMAD.U32 R10, RZ, RZ, UR10 ;  /* 0x0000000aff0a7e24 */ /* 0x000fe2000f8e00ff */
[----:B------:R-:W-:-:S07]  /*1400*/  MOV R4, 0x1420 ;  /* 0x0000142000047802 */ /* 0x000fce0000000f00 */
[----:B------:R-:W-:Y:S05]  /*1410*/  CALL.REL.NOINC `($__internal_1_$__cuda_sm20_div_u64) ;  /* 0x0000010000387944 */ /* 0x000fea0003c00000 */
[----:B------:R-:W-:Y:S02]  /*1420*/  IMAD.MOV.U32 R2, RZ, RZ, R9 ;  /* 0x000000ffff027224 */ /* 0x000fe400078e0009 */
[----:B------:R-:W-:-:S07]  /*1430*/  IMAD.MOV.U32 R3, RZ, RZ, R10 ;  /* 0x000000ffff037224 */ /* 0x000fce00078e000a */
.L_x_131:
[----:B------:R-:W-:Y:S05]  /*1440*/  BSYNC.RECONVERGENT B0 ;  /* 0x0000000000007941 */ /* 0x000fea0003800200 */
.L_x_129:
[----:B------:R-:W0:Y:S01]  /*1450*/  S2R R7, SR_TID.X ;  /* 0x0000000000077919 */ /* 0x000e220000002100 */
[----:B------:R-:W1:Y:S01]  /*1460*/  LDC.U16 R6, c[0x0][0x3a0] ;  /* 0x0000e800ff067b82 */ /* 0x000e620000000400 */
[----:B------:R-:W-:Y:S01]  /*1470*/  IADD3 R5, P0, PT, R2, R5, RZ ;  /* 0x0000000502057210 */ /* 0x000fe20007f1e0ff */
[----:B------:R-:W-:Y:S01]  /*1480*/  IMAD.MOV.U32 R2, RZ, RZ, RZ ;  /* 0x000000ffff027224 */ /* 0x000fe200078e00ff */
[----:B------:R-:W2:Y:S01]  /*1490*/  LDCU.U16 UR11, c[0x0][0x3a2] ;  /* 0x00007440ff0b77ac */ /* 0x000ea20008000400 */
[----:B------:R-:W-:Y:S02]  /*14a0*/  IMAD.MOV.U32 R18, RZ, RZ, RZ ;  /* 0x000000ffff127224 */ /* 0x000fe400078e00ff */
[----:B------:R-:W-:Y:S02]  /*14b0*/  IMAD.X R4, RZ, RZ, R3, P0 ;  /* 0x000000ffff047224 */ /* 0x000fe400000e0603 */
[----:B------:R-:W-:-:S07]  /*14c0*/  VIADD R3, R8, UR10 ;  /* 0x0000000a08037c36 */ /* 0x000fce0008000000 */
.L_x_232:
[----:B------:R-:W3:Y:S01]  /*14d0*/  S2UR UR6, SR_CgaCtaId ;  /* 0x00000000000679c3 */ /* 0x000ee20000008800 */
[----:B------:R-:W-:Y:S02]  /*14e0*/  UMOV UR4, 0x400 ;  /* 0x0000040000047882 */ /* 0x000fe40000000000 */
[----:B------:R-:W-:-:S04]  /*14f0*/  UIADD3 UR4, UPT, UPT, UR4, 0x1001, URZ ;  /* 0x0000100104047890 */ /* 0x000fc8000fffe0ff */
[----:B---3--:R-:W-:Y:S01]  /*1500*/  ULEA UR4, UR6, UR4, 0x18 ;  /* 0x0000000406047291 */ /* 0x008fe2000f8ec0ff */
[----:B0-----:R-:W0:Y:S05]  /*1510*/  LDCU.64 UR6, c[0x0][0x388] ;  /* 0x00007100ff0677ac */ /* 0x001e2a0008000a00 */
[----:B------:R-:W-:-:S03]  /*1520*/  VIADD R0, R2, UR4 ;  /* 0x0000000402007c36 */ /* 0x000fc60008000000 */
[----:B--2---:R3:W4:Y:S01]  /*1530*/  LDS.U8 R9, [R2+UR4] ;  /* 0x0000000402097984 */ /* 0x0047220008000000 */
[----:B0-----:R-:W-:-:S04]  /*1540*/  ISETP.GE.U32.AND P0, PT, R7, UR6, PT ;  /* 0x0000000607007c0c */ /* 0x001fc8000bf06070 */
[----:B------:R-:W-:Y:S01]  /*1550*/  ISETP.GE.AND.EX P0, PT, RZ, UR7, PT, P0 ;  /* 0x00000007ff007c0c */ /* 0x000fe2000bf06300 */
[----:B------:R-:W-:Y:S05]  /*1560*/  WARPSYNC.ALL ;  /* 0x0000000000007948 */ /* 0x000fea0003800000 */
[----:B------:R-:W-:Y:S01]  /*1570*/  BAR.SYNC.DEFER_BLOCKING 0x0 ;  /* 0x0000000000007b1d */ /* 0x000fe20000010000 */
[----:B---3--:R-:W-:-:S05]  /*1580*/  IADD3 R2, P1, PT, R2, 0x4, RZ ;  /* 0x0000000402027810 */ /* 0x008fca0007f3e0ff */
[----:B------:R-:W-:Y:S01]  /*1590*/  IMAD.X R18, RZ, RZ, R18, P1 ;  /* 0x000000ffff127224 */ /* 0x000fe200008e0612 */
[----:B------:R-:W-:Y:S01]  /*15a0*/  ISETP.NE.U32.AND P1, PT, R2, 0x400, PT ;  /* 0x000004000200780c */ /* 0x000fe20003f25070 */
[----:B------:R-:W-:Y:S03]  /*15b0*/  BSSY B0, `(.L_x_132) ;  /* 0x0000404000007945 */ /* 0x000fe60003800000 */
[----:B------:R-:W-:Y:S01]  /*15c0*/  ISETP.NE.AND.EX P1, PT, R18, RZ, PT, P1 ;  /* 0x000000ff1200720c */ /* 0x000fe20003f25310 */
[----:B------:R-:W-:-:S12]  /*15d0*/  @P0 BRA `(.L_x_133) ;  /* 0x0000004000040947 */ /* 0x000fd80003800000 */
[----:B------:R-:W-:Y:S02]  /*15e0*/  VIADD R16, R5, 0x1 ;  /* 0x0000000105107836 */ /* 0x000fe40000000000 */
[----:B------:R-:W-:Y:S02]  /*15f0*/  VIADD R25, R7, 0x1 ;  /* 0x0000000107197836 */ /* 0x000fe40000000000 */
[----:B------:R-:W-:Y:S01]  /*1600*/  IMAD.MOV.U32 R11, RZ, RZ, R7 ;  /* 0x000000ffff0b7224 */ /* 0x000fe200078e0007 */
[----:B------:R-:W-:Y:S01]  /*1610*/  LOP3.LUT R16, R16, 0x3, RZ, 0xc0, !PT ;  /* 0x0000000310107812 */ /* 0x000fe200078ec0ff */
[----:B------:R-:W-:Y:S02]  /*1620*/  IMAD.MOV.U32 R12, RZ, RZ, RZ ;  /* 0x000000ffff0c7224 */ /* 0x000fe400078e00ff */
[----:B------:R-:W-:Y:S01]  /*1630*/  IMAD.MOV.U32 R17, RZ, RZ, R25 ;  /* 0x000000ffff117224 */ /* 0x000fe200078e0019 */
[----:B------:R-:W-:-:S04]  /*1640*/  ISETP.NE.U32.AND P2, PT, R16, RZ, PT ;  /* 0x000000ff1000720c */ /* 0x000fc80003f45070 */
[----:B------:R-:W-:-:S13]  /*1650*/  ISETP.NE.AND.EX P2, PT, RZ, RZ, PT, P2 ;  /* 0x000000ffff00720c */ /* 0x000fda0003f45320 */
[----:B------:R-:W-:Y:S05]  /*1660*/  @!P2 BRA `(.L_x_134) ;  /* 0x0000001800dca947 */ /* 0x000fea0003800000 */
[----:B------:R-:W0:Y:S01]  /*1670*/  S2R R15, SR_TID.X ;  /* 0x00000000000f7919 */ /* 0x000e220000002100 */
[----:B------:R-:W3:Y:S01]  /*1680*/  S2UR UR6, SR_CgaCtaId ;  /* 0x00000000000679c3 */ /* 0x000ee20000008800 */
[----:B------:R-:W-:Y:S01]  /*1690*/  UMOV UR4, 0x400 ;  /* 0x0000040000047882 */ /* 0x000fe20000000000 */
[----:B------:R-:W-:Y:S01]  /*16a0*/  MOV R13, 0x400 ;  /* 0x00000400000d7802 */ /* 0x000fe20000000f00 */
[----:B------:R-:W-:Y:S01]  /*16b0*/  UIADD3 UR4, UPT, UPT, UR4, 0x4004, URZ ;  /* 0x0000400404047890 */ /* 0x000fe2000fffe0ff */
[----:B------:R-:W5:Y:S01]  /*16c0*/  S2R R14, SR_CgaCtaId ;  /* 0x00000000000e7919 */ /* 0x000f620000008800 */
[----:B------:R-:W-:Y:S02]  /*16d0*/  ISETP.NE.AND P3, PT, R7, RZ, PT ;  /* 0x000000ff0700720c */ /* 0x000fe40003f65270 */
[----:B------:R-:W-:Y:S01]  /*16e0*/  VIADD R11, R13, 0x2002 ;  /* 0x000020020d0b7836 */ /* 0x000fe20000000000 */
[----:B---3--:R-:W-:-:S06]  /*16f0*/  ULEA UR4, UR6, UR4, 0x18 ;  /* 0x0000000406047291 */ /* 0x008fcc000f8ec0ff */
[----:B0-----:R-:W-:-:S05]  /*1700*/  LEA R21, R15, UR4, 0x1 ;  /* 0x000000040f157c11 */ /* 0x001fca000f8e08ff */
[----:B------:R-:W0:Y:S01]  /*1710*/  LDCU.U16 UR4, c[0x0][0x3a0] ;  /* 0x00007400ff0477ac */ /* 0x000e220008000400 */
[----:B------:R-:W3:Y:S01]  /*1720*/  LDS.U16 R10, [R21+0x2] ;  /* 0x00000200150a7984 */ /* 0x000ee20000000400 */
[C---:B-----5:R-:W-:Y:S02]  /*1730*/  LEA R12, R14.reuse, R11, 0x18 ;  /* 0x0000000b0e0c7211 */ /* 0x060fe400078ec0ff */
[----:B------:R-:W-:Y:S01]  /*1740*/  LEA R20, R14, R13, 0x18 ;  /* 0x0000000d0e147211 */ /* 0x000fe200078ec0ff */
[----:B------:R-:W-:Y:S02]  /*1750*/  VIADD R13, R13, 0x6006 ;  /* 0x000060060d0d7836 */ /* 0x000fe40000000000 */
[----:B------:R-:W-:Y:S02]  /*1760*/  IMAD R23, R15, 0x2, R12 ;  /* 0x000000020f177824 */ /* 0x000fe400078e020c */
[----:B------:R-:W-:Y:S01]  /*1770*/  IMAD.IADD R20, R20, 0x1, R15 ;  /* 0x0000000114147824 */ /* 0x000fe200078e020f */
[----:B------:R-:W-:-:S05]  /*1780*/  LEA R22, R14, R13, 0x18 ;  /* 0x0000000d0e167211 */ /* 0x000fca00078ec0ff */
[----:B------:R-:W-:Y:S01]  /*1790*/  IMAD R19, R15, 0x2, R22 ;  /* 0x000000020f137824 */ /* 0x000fe200078e0216 */
[----:B0-----:R-:W-:-:S04]  /*17a0*/  UIADD3 UR4, UPT, UPT, URZ, -UR4, URZ ;  /* 0x80000004ff047290 */ /* 0x001fc8000fffe0ff */
[----:B------:R-:W-:-:S06]  /*17b0*/  UPRMT UR4, UR4, 0x7710, URZ ;  /* 0x0000771004047896 */ /* 0x000fcc00080000ff */
[----:B---3--:R-:W-:Y:S01]  /*17c0*/  VIADD R10, R10, UR4 ;  /* 0x000000040a0a7c36 */ /* 0x008fe20008000000 */
[----:B------:R-:W-:Y:S05]  /*17d0*/  WARPSYNC.ALL ;  /* 0x0000000000007948 */ /* 0x000fea0003800000 */
[----:B------:R-:W-:Y:S01]  /*17e0*/  STS.U16 [R23+0x2], R10 ;  /* 0x0000020a17007388 */ /* 0x000fe20000000400 */
[----:B------:R-:W-:Y:S03]  /*17f0*/  BSSY.RECONVERGENT B1, `(.L_x_135) ;  /* 0x0000071000017945 */ /* 0x000fe60003800200 */
[----:B------:R-:W4:Y:S04]  /*1800*/  LDS.U8 R12, [R20] ;  /* 0x00000000140c7984 */ /* 0x000f280000000000 */
[----:B------:R-:W0:Y:S04]  /*1810*/  LDS.U16 R11, [R21] ;  /* 0x00000000150b7984 */ /* 0x000e280000000400 */
[----:B------:R-:W3:Y:S01]  /*1820*/  LDS.S16 R17, [R19] ;  /* 0x0000000013117984 */ /* 0x000ee20000000600 */
[----:B----4-:R-:W-:Y:S01]  /*1830*/  ISETP.NE.AND P2, PT, R12, R9, PT ;  /* 0x000000090c00720c */ /* 0x010fe20003f45270 */
[----:B0-----:R-:W-:-:S12]  /*1840*/  VIADD R12, R11, 0x4 ;  /* 0x000000040b0c7836 */ /* 0x001fd80000000000 */
[----:B------:R-:W-:Y:S01]  /*1850*/  @P2 IMAD.MOV R12, RZ, RZ, R11 ;  /* 0x000000ffff0c2224 */ /* 0x000fe200078e020b */
[----:B-1----:R-:W-:-:S03]  /*1860*/  PRMT R11, R6, 0x9910, RZ ;  /* 0x00009910060b7816 */ /* 0x002fc600000000ff */
[----:B------:R-:W-:-:S05]  /*1870*/  VIADD R12, R12, 0xfffffffe ;  /* 0xfffffffe0c0c7836 */ /* 0x000fca0000000000 */
[----:B------:R-:W-:Y:S01]  /*1880*/  VIMNMX.S16x2.RELU R10, PT, PT, R12, R10, !PT ;  /* 0x0000000a0c0a7248 */ /* 0x000fe20007fe1300 */
[----:B------:R-:W-:-:S03]  /*1890*/  IMAD.MOV.U32 R12, RZ, RZ, R11 ;  /* 0x000000ffff0c7224 */ /* 0x000fc600078e000b */
[----:B------:R-:W-:Y:S01]  /*18a0*/  LOP3.LUT R11, R10, 0xffff, RZ, 0xc0, !PT ;  /* 0x0000ffff0a0b7812 */ /* 0x000fe200078ec0ff */
[----:B---3--:R-:W-:Y:S01]  /*18b0*/  IMAD.IADD R12, R17, 0x1, -R12 ;  /* 0x00000001110c7824 */ /* 0x008fe200078e0a0c */
[----:B------:R-:W-:Y:S04]  /*18c0*/  STS.U16 [R19+0x2], R10 ;  /* 0x0000020a13007388 */ /* 0x000fe80000000400 */
[----:B------:R-:W-:Y:S01]  /*18d0*/  ISETP.GT.AND P2, PT, R12, R11, PT ;  /* 0x0000000b0c00720c */ /* 0x000fe20003f44270 */
[----:B------:R-:W-:-:S03]  /*18e0*/  IMAD.MOV.U32 R11, RZ, RZ, 0xffff ;  /* 0x0000ffffff0b7424 */ /* 0x000fc600078e00ff */
[----:B------:R-:W-:-:S05]  /*18f0*/  SEL R12, R7, 0xffff, P2 ;  /* 0x0000ffff070c7807 */ /* 0x000fca0001000000 */
[----:B------:R-:W-:Y:S04]  /*1900*/  STS.U16 [R21], R12 ;  /* 0x0000000c15007388 */ /* 0x000fe80000000400 */
[----:B------:R-:W-:Y:S01]  /*1910*/  @!P3 STS.U16 [UR5], R11 ;  /* 0x0000000bff00b988 */ /* 0x000fe20008000405 */
[----:B------:R-:W-:Y:S06]  /*1920*/  BAR.SYNC.DEFER_BLOCKING 0x0 ;  /* 0x0000000000007b1d */ /* 0x000fec0000010000 */
[----:B------:R-:W-:Y:S04]  /*1930*/  STS.U16 [R21], R11 ;  /* 0x0000000b15007388 */ /* 0x000fe80000000400 */
[----:B------:R-:W-:Y:S01]  /*1940*/  STS.U16 [R21+0x2], R11 ;  /* 0x0000020b15007388 */ /* 0x000fe20000000400 */
[----:B------:R-:W-:Y:S06]  /*1950*/  BAR.SYNC.DEFER_BLOCKING 0x0 ;  /* 0x0000000000007b1d */ /* 0x000fec0000010000 */
[----:B------:R-:W0:Y:S02]  /*1960*/  LDS.S16 R22, [R21] ;  /* 0x0000000015167984 */ /* 0x000e240000000600 */
[----:B0-----:R-:W-:-:S13]  /*1970*/  ISETP.NE.AND P2, PT, R7, R22, PT ;  /* 0x000000160700720c */ /* 0x001fda0003f45270 */
[----:B------:R-:W-:Y:S05]  /*1980*/  @P2 BRA `(.L_x_136) ;  /* 0x00000004005c2947 */ /* 0x000fea0003800000 */
[----:B------:R-:W0:Y:S01]  /*1990*/  LDS.U16 R17, [R19] ;  /* 0x0000000013117984 */ /* 0x000e220000000400 */
[----:B------:R-:W-:Y:S02]  /*19a0*/  IMAD.MOV.U32 R12, RZ, RZ, R7 ;  /* 0x000000ffff0c7224 */ /* 0x000fe400078e0007 */
[----:B------:R-:W-:Y:S02]  /*19b0*/  IMAD.MOV.U32 R22, RZ, RZ, RZ ;  /* 0x000000ffff167224 */ /* 0x000fe400078e00ff */
[----:B0-----:R-:W-:-:S07]  /*19c0*/  IMAD.IADD R17, R17, 0x1, -R6 ;  /* 0x0000000111117824 */ /* 0x001fce00078e0a06 */
.L_x_137:
[----:B------:R-:W0:Y:S01]  /*19d0*/  LDC.64 R10, c[0x0][0x388] ;  /* 0x0000e200ff0a7b82 */ /* 0x000e220000000a00 */
[----:B------:R-:W-:-:S05]  /*19e0*/  IADD3 R27, P3, PT, R12, 0x1, RZ ;  /* 0x000000010c1b7810 */ /* 0x000fca0007f7e0ff */
[----:B------:R-:W-:Y:S02]  /*19f0*/  IMAD.X R28, RZ, RZ, R22, P3 ;  /* 0x000000ffff1c7224 */ /* 0x000fe400018e0616 */
[----:B------:R-:W-:Y:S01]  /*1a00*/  IMAD.MOV.U32 R25, RZ, RZ, R27 ;  /* 0x000000ffff197224 */ /* 0x000fe200078e001b */
[----:B0-----:R-:W-:-:S04]  /*1a10*/  ISETP.GE.U32.AND P2, PT, R12, R10, PT ;  /* 0x0000000a0c00720c */ /* 0x001fc80003f46070 */
[----:B------:R-:W-:-:S13]  /*1a20*/  ISETP.GE.AND.EX P2, PT, R22, R11, PT, P2 ;  /* 0x0000000b1600720c */ /* 0x000fda0003f46320 */
[----:B------:R-:W-:Y:S05]  /*1a30*/  @P2 BRA `(.L_x_136) ;  /* 0x0000000400302947 */ /* 0x000fea0003800000 */
[----:B------:R-:W0:Y:S01]  /*1a40*/  S2R R30, SR_CgaCtaId ;  /* 0x00000000001e7919 */ /* 0x000e220000008800 */
[----:B------:R-:W-:Y:S01]  /*1a50*/  MOV R26, 0x400 ;  /* 0x00000400001a7802 */ /* 0x000fe20000000f00 */
[----:B------:R-:W-:-:S04]  /*1a60*/  IMAD.IADD R24, R7, 0x1, -R12 ;  /* 0x0000000107187824 */ /* 0x000fc800078e0a0c */
[----:B------:R-:W-:Y:S02]  /*1a70*/  VIADD R23, R26, 0x6006 ;  /* 0x000060061a177836 */ /* 0x000fe40000000000 */
[----:B--2---:R-:W-:-:S05]  /*1a80*/  IMAD R24, R24, UR11, R17 ;  /* 0x0000000b18187c24 */ /* 0x004fca000f8e0211 */
[----:B------:R-:W-:Y:S02]  /*1a90*/  PRMT R24, R24, 0x9910, RZ ;  /* 0x0000991018187816 */ /* 0x000fe400000000ff */
[----:B0-----:R-:W-:-:S05]  /*1aa0*/  LEA R23, R30, R23, 0x18 ;  /* 0x000000171e177211 */ /* 0x001fca00078ec0ff */
[----:B------:R-:W-:-:S05]  /*1ab0*/  IMAD R23, R12, 0x2, R23 ;  /* 0x000000020c177824 */ /* 0x000fca00078e0217 */
[----:B------:R-:W0:Y:S02]  /*1ac0*/  LDS.S16 R25, [R23+0x2] ;  /* 0x0000020017197984 */ /* 0x000e240000000600 */
[----:B0-----:R-:W-:Y:S01]  /*1ad0*/  ISETP.GT.AND P2, PT, R24, R25, PT ;  /* 0x000000191800720c */ /* 0x001fe20003f44270 */
[----:B------:R-:W-:-:S12]  /*1ae0*/  IMAD.MOV.U32 R25, RZ, RZ, R27 ;  /* 0x000000ffff197224 */ /* 0x000fd800078e001b */
[----:B------:R-:W-:Y:S05]  /*1af0*/  @!P2 BRA `(.L_x_136) ;  /* 0x000000040000a947 */ /* 0x000fea0003800000 */
[----:B------:R-:W-:-:S05]  /*1b00*/  VIADD R25, R26, 0x4004 ;  /* 0x000040041a197836 */ /* 0x000fca0000000000 */
[----:B------:R-:W-:-:S05]  /*1b10*/  LEA R25, R30, R25, 0x18 ;  /* 0x000000191e197211 */ /* 0x000fca00078ec0ff */
[----:B------:R-:W-:-:S05]  /*1b20*/  IMAD R24, R12, 0x2, R25 ;  /* 0x000000020c187824 */ /* 0x000fca00078e0219 */
[----:B------:R-:W0:Y:S04]  /*1b30*/  LDS.U16 R25, [R24+0x2] ;  /* 0x0000020018197984 */ /* 0x000e280000000400 */
[----:B------:R1:W-:Y:S01]  /*1b40*/  STS.U16 [R24+0x2], R7 ;  /* 0x0000020718007388 */ /* 0x0003e20000000400 */
[----:B0-----:R-:W-:-:S04]  /*1b50*/  PRMT R25, R25, 0x9910, RZ ;  /* 0x0000991019197816 */ /* 0x001fc800000000ff */
[----:B------:R-:W-:Y:S01]  /*1b60*/  ISETP.NE.AND P2, PT, R25, -0x1, PT ;  /* 0xffffffff1900780c */ /* 0x000fe20003f45270 */
[----:B------:R-:W-:-:S12]  /*1b70*/  IMAD.MOV.U32 R25, RZ, RZ, R27 ;  /* 0x000000ffff197224 */ /* 0x000fd800078e001b */
[----:B-1----:R-:W-:Y:S05]  /*1b80*/  @P2 BRA `(.L_x_136) ;  /* 0x0000000000dc2947 */ /* 0x002fea0003800000 */
[----:B------:R-:W-:Y:S02]  /*1b90*/  ISETP.GE.U32.AND P2, PT, R27, R10, PT ;  /* 0x0000000a1b00720c */ /* 0x000fe40003f46070 */
[----:B------:R-:W-:Y:S02]  /*1ba0*/  IADD3 R26, P3, PT, R12, 0x2, RZ ;  /* 0x000000020c1a7810 */ /* 0x000fe40007f7e0ff */
[----:B------:R-:W-:-:S03]  /*1bb0*/  ISETP.GE.AND.EX P2, PT, R28, R11, PT, P2 ;  /* 0x0000000b1c00720c */ /* 0x000fc60003f46320 */
[----:B------:R-:W-:Y:S02]  /*1bc0*/  IMAD.X R32, RZ, RZ, R22, P3 ;  /* 0x000000ffff207224 */ /* 0x000fe400018e0616 */
[----:B------:R-:W-:-:S08]  /*1bd0*/  IMAD.MOV.U32 R25, RZ, RZ, R26 ;  /* 0x000000ffff197224 */ /* 0x000fd000078e001a */
[----:B------:R-:W-:Y:S05]  /*1be0*/  @P2 BRA `(.L_x_136) ;  /* 0x0000000000c42947 */ /* 0x000fea0003800000 */
[----:B------:R-:W0:Y:S01]  /*1bf0*/  LDS.S16 R30, [R23+0x4] ;  /* 0x00000400171e7984 */ /* 0x000e220000000600 */
[----:B------:R-:W-:-:S04]  /*1c00*/  IMAD.IADD R28, R7, 0x1, -R27 ;  /* 0x00000001071c7824 */ /* 0x000fc800078e0a1b */
[----:B------:R-:W-:-:S05]  /*1c10*/  IMAD R28, R28, UR11, R17 ;  /* 0x0000000b1c1c7c24 */ /* 0x000fca000f8e0211 */
[----:B------:R-:W-:-:S04]  /*1c20*/  PRMT R25, R28, 0x9910, RZ ;  /* 0x000099101c197816 */ /* 0x000fc800000000ff */
[----:B0-----:R-:W-:Y:S01]  /*1c30*/  ISETP.GT.AND P2, PT, R25, R30, PT ;  /* 0x0000001e1900720c */ /* 0x001fe20003f44270 */
[----:B------:R-:W-:-:S12]  /*1c40*/  IMAD.MOV.U32 R25, RZ, RZ, R26 ;  /* 0x000000ffff197224 */ /* 0x000fd800078e001a */
[----:B------:R-:W-:Y:S05]  /*1c50*/  @!P2 BRA `(.L_x_136) ;  /* 0x0000000000a8a947 */ /* 0x000fea0003800000 */
        /* <DEDUP_REMOVED lines=28> */
[----:B------:R-:W-:-:S10]  /*1e20*/  IMAD.X R22, RZ, RZ, R22, P3 ;  /* 0x000000ffff167224 */ /* 0x000fd400018e0616 */
[----:B------:R-:W-:Y:S05]  /*1e30*/  @P2 BRA `(.L_x_136) ;  /* 0x0000000000302947 */ /* 0x000fea0003800000 */
[----:B------:R-:W0:Y:S01]  /*1e40*/  LDS.S16 R23, [R23+0x8] ;  /* 0x0000080017177984 */ /* 0x000e220000000600 */
[----:B------:R-:W-:-:S04]  /*1e50*/  IMAD.IADD R10, R7, 0x1, -R27 ;  /* 0x00000001070a7824 */ /* 0x000fc800078e0a1b */
[----:B------:R-:W-:-:S05]  /*1e60*/  IMAD R10, R10, UR11, R17 ;  /* 0x0000000b0a0a7c24 */ /* 0x000fca000f8e0211 */
[----:B------:R-:W-:-:S04]  /*1e70*/  PRMT R10, R10, 0x9910, RZ ;  /* 0x000099100a0a7816 */ /* 0x000fc800000000ff */
[----:B0-----:R-:W-:-:S13]  /*1e80*/  ISETP.GT.AND P2, PT, R10, R23, PT ;  /* 0x000000170a00720c */ /* 0x001fda0003f44270 */
[----:B------:R-:W-:Y:S05]  /*1e90*/  @!P2 BRA `(.L_x_136) ;  /* 0x000000000018a947 */ /* 0x000fea0003800000 */
[----:B------:R-:W0:Y:S01]  /*1ea0*/  LDS.U16 R10, [R24+0x8] ;  /* 0x00000800180a7984 */ /* 0x000e220000000400 */
[----:B------:R-:W-:-:S03]  /*1eb0*/  IMAD.MOV.U32 R12, RZ, RZ, R25 ;  /* 0x000000ffff0c7224 */ /* 0x000fc600078e0019 */
[----:B------:R1:W-:Y:S01]  /*1ec0*/  STS.U16 [R24+0x8], R7 ;  /* 0x0000080718007388 */ /* 0x0003e20000000400 */
[----:B0-----:R-:W-:-:S04]  /*1ed0*/  PRMT R10, R10, 0x9910, RZ ;  /* 0x000099100a0a7816 */ /* 0x001fc800000000ff */
[----:B------:R-:W-:-:S13]  /*1ee0*/  ISETP.NE.AND P2, PT, R10, -0x1, PT ;  /* 0xffffffff0a00780c */ /* 0x000fda0003f45270 */
[----:B-1----:R-:W-:Y:S05]  /*1ef0*/  @!P2 BRA `(.L_x_137) ;  /* 0xfffffff800b4a947 */ /* 0x002fea000383ffff */
.L_x_136:
[----:B--2---:R-:W-:Y:S05]  /*1f00*/  BSYNC.RECONVERGENT B1 ;  /* 0x0000000000017941 */ /* 0x004fea0003800200 */
.L_x_135:
[----:B------:R-:W-:Y:S01]  /*1f10*/  BAR.SYNC.DEFER_BLOCKING 0x0 ;  /* 0x0000000000007b1d */ /* 0x000fe20000010000 */
[----:B------:R-:W-:Y:S01]  /*1f20*/  ISETP.NE.U32.AND P2, PT, R16, 0x1, PT ;  /* 0x000000011000780c */ /* 0x000fe20003f45070 */
[----:B------:R-:W-:Y:S01]  /*1f30*/  VIADD R17, R25, UR10 ;  /* 0x0000000a19117c36 */ /* 0x000fe20008000000 */
[----:B------:R-:W-:Y:S01]  /*1f40*/  IADD3 RZ, P3, PT, R15, UR10, RZ ;  /* 0x0000000a0fff7c10 */ /* 0x000fe2000ff7e0ff */
[----:B------:R-:W-:Y:S01]  /*1f50*/  IMAD.MOV.U32 R11, RZ, RZ, R8 ;  /* 0x000000ffff0b7224 */ /* 0x000fe200078e0008 */
[----:B------:R-:W-:-:S03]  /*1f60*/  ISETP.NE.AND.EX P2, PT, RZ, RZ, PT, P2 ;  /* 0x000000ffff00720c */ /* 0x000fc60003f45320 */
[----:B------:R-:W-:-:S04]  /*1f70*/  IMAD.X R23, RZ, RZ, RZ, P3 ;  /* 0x000000ffff177224 */ /* 0x000fc800018e06ff */
[----:B------:R-:W-:-:S06]  /*1f80*/  IMAD.MOV.U32 R12, RZ, RZ, R23 ;  /* 0x000000ffff0c7224 */ /* 0x000fcc00078e0017 */
[----:B------:R-:W-:Y:S05]  /*1f90*/  @!P2 BRA `(.L_x_134) ;  /* 0x000000100090a947 */ /* 0x000fea0003800000 */
[----:B------:R-:W0:Y:S01]  /*1fa0*/  S2UR UR7, SR_CgaCtaId ;  /* 0x00000000000779c3 */ /* 0x000e220000008800 */
[----:B------:R-:W-:Y:S02]  /*1fb0*/  UMOV UR4, 0x400 ;  /* 0x0000040000047882 */ /* 0x000fe40000000000 */
[----:B------:R-:W-:Y:S02]  /*1fc0*/  UIADD3 UR6, UPT, UPT, UR4, 0x4004, URZ ;  /* 0x0000400404067890 */ /* 0x000fe4000fffe0ff */
[----:B------:R-:W-:-:S03]  /*1fd0*/  UIADD3 UR4, UPT, UPT, UR4, 0x2002, URZ ;  /* 0x0000200204047890 */ /* 0x000fc6000fffe0ff */
[----:B------:R-:W1:Y:S01]  /*1fe0*/  LDC R22, c[0x0][0x360] ;  /* 0x0000d800ff167b82 */ /* 0x000e620000000800 */
[----:B0-----:R-:W-:-:S06]  /*1ff0*/  ULEA UR6, UR7, UR6, 0x18 ;  /* 0x0000000607067291 */ /* 0x001fcc000f8ec0ff */
[----:B------:R-:W-:Y:S01]  /*2000*/  LEA R11, R17, UR6, 0x1 ;  /* 0x00000006110b7c11 */ /* 0x000fe2000f8e08ff */
[C---:B-1----:R-:W-:Y:S02]  /*2010*/  IMAD R21, R22.reuse, 0x2, R21 ;  /* 0x0000000216157824 */ /* 0x042fe400078e0215 */
[----:B------:R-:W-:Y:S02]  /*2020*/  IMAD R26, R22, 0x2, R19 ;  /* 0x00000002161a7824 */ /* 0x000fe400078e0213 */
[----:B------:R-:W0:Y:S01]  /*2030*/  LDS.U16 R10, [R11] ;  /* 0x000000000b0a7984 */ /* 0x000e220000000400 */
[----:B------:R-:W1:Y:S02]  /*2040*/  LDCU.U16 UR6, c[0x0][0x3a0] ;  /* 0x00007400ff0677ac */ /* 0x000e640008000400 */
[----:B-1----:R-:W-:Y:S02]  /*2050*/  UIADD3 UR8, UPT, UPT, URZ, -UR6, URZ ;  /* 0x80000006ff087290 */ /* 0x002fe4000fffe0ff */
[----:B------:R-:W-:-:S02]  /*2060*/  ULEA UR6, UR7, UR4, 0x18 ;  /* 0x0000000407067291 */ /* 0x000fc4000f8ec0ff */
[----:B------:R-:W-:-:S04]  /*2070*/  UPRMT UR4, UR8, 0x7710, URZ ;  /* 0x0000771008047896 */ /* 0x000fc800080000ff */
[C---:B------:R-:W-:Y:S02]  /*2080*/  LEA R25, R17.reuse, UR6, 0x1 ;  /* 0x0000000611197c11 */ /* 0x040fe4000f8e08ff */
[----:B0-----:R-:W-:Y:S01]  /*2090*/  VIADD R10, R10, UR4 ;  /* 0x000000040a0a7c36 */ /* 0x001fe20008000000 */
[----:B------:R-:W-:Y:S02]  /*20a0*/  UMOV UR4, 0x400 ;  /* 0x0000040000047882 */ /* 0x000fe40000000000 */
[----:B------:R-:W-:Y:S02]  /*20b0*/  UIADD3 UR4, UPT, UPT, UR4, 0x6006, URZ ;  /* 0x0000600604047890 */ /* 0x000fe4000fffe0ff */
[----:B------:R0:W-:Y:S02]  /*20c0*/  STS.U16 [R25], R10 ;  /* 0x0000000a19007388 */ /* 0x0001e40000000400 */
[----:B------:R-:W-:Y:S02]  /*20d0*/  ULEA UR4, UR7, UR4, 0x18 ;  /* 0x0000000407047291 */ /* 0x000fe4000f8ec0ff */
[----:B------:R1:W2:Y:S04]  /*20e0*/  LDS.U8 R24, [R20+UR10] ;  /* 0x0000000a14187984 */ /* 0x0002a80008000000 */
[----:B------:R-:W3:Y:S01]  /*20f0*/  LDS.U16 R12, [R21] ;  /* 0x00000000150c7984 */ /* 0x000ee20000000400 */
[----:B0-----:R-:W-:Y:S01]  /*2100*/  LEA R25, R17, UR4, 0x1 ;  /* 0x0000000411197c11 */ /* 0x001fe2000f8e08ff */
[----:B------:R-:W-:Y:S05]  /*2110*/  WARPSYNC.ALL ;  /* 0x0000000000007948 */ /* 0x000fea0003800000 */
[----:B------:R-:W-:Y:S01]  /*2120*/  BSSY.RECONVERGENT B1, `(.L_x_138) ;  /* 0x0000072000017945 */ /* 0x000fe20003800200 */
[----:B-1----:R-:W-:Y:S01]  /*2130*/  VIADD R20, R20, UR10 ;  /* 0x0000000a14147c36 */ /* 0x002fe20008000000 */
[----:B--2---:R-:W-:Y:S01]  /*2140*/  ISETP.NE.AND P2, PT, R24, R9, PT ;  /* 0x000000091800720c */ /* 0x004fe20003f45270 */
[----:B---3--:R-:W-:-:S12]  /*2150*/  VIADD R24, R12, 0x4 ;  /* 0x000000040c187836 */ /* 0x008fd80000000000 */
[----:B------:R-:W-:-:S04]  /*2160*/  @P2 IMAD.MOV R24, RZ, RZ, R12 ;  /* 0x000000ffff182224 */ /* 0x000fc800078e020c */
[----:B------:R-:W-:Y:S01]  /*2170*/  VIADD R12, R24, 0xfffffffe ;  /* 0xfffffffe180c7836 */ /* 0x000fe20000000000 */
[----:B------:R-:W-:-:S04]  /*2180*/  PRMT R24, R6, 0x9910, RZ ;  /* 0x0000991006187816 */ /* 0x000fc800000000ff */
[----:B------:R-:W-:-:S04]  /*2190*/  VIMNMX.S16x2.RELU R10, PT, PT, R12, R10, !PT ;  /* 0x0000000a0c0a7248 */ /* 0x000fc80007fe1300 */
[----:B------:R-:W-:Y:S01]  /*21a0*/  LOP3.LUT R12, R10, 0xffff, RZ, 0xc0, !PT ;  /* 0x0000ffff0a0c7812 */ /* 0x000fe200078ec0ff */
[----:B------:R-:W-:Y:S04]  /*21b0*/  STS.U16 [R25], R10 ;  /* 0x0000000a19007388 */ /* 0x000fe80000000400 */
[----:B------:R-:W0:Y:S02]  /*21c0*/  LDS.S16 R19, [R26] ;  /* 0x000000001a137984 */ /* 0x000e240000000600 */
[----:B0-----:R-:W-:Y:S02]  /*21d0*/  IMAD.IADD R19, R19, 0x1, -R24 ;  /* 0x0000000113137824 */ /* 0x001fe400078e0a18 */
[----:B------:R-:W-:-:S03]  /*21e0*/  IMAD.MOV.U32 R24, RZ, RZ, 0xffff ;  /* 0x0000ffffff187424 */ /* 0x000fc600078e00ff */
[----:B------:R-:W-:-:S04]  /*21f0*/  ISETP.GT.AND P2, PT, R19, R12, PT ;  /* 0x0000000c1300720c */ /* 0x000fc80003f44270 */
[----:B------:R-:W-:-:S05]  /*2200*/  SEL R12, R8, 0xffff, P2 ;  /* 0x0000ffff080c7807 */ /* 0x000fca0001000000 */
[----:B------:R-:W-:Y:S01]  /*2210*/  STS.U16 [R21], R12 ;  /* 0x0000000c15007388 */ /* 0x000fe20000000400 */
[----:B------:R-:W-:Y:S06]  /*2220*/  BAR.SYNC.DEFER_BLOCKING 0x0 ;  /* 0x0000000000007b1d */ /* 0x000fec0000010000 */
[----:B------:R-:W-:Y:S04]  /*2230*/  STS.U16 [R11+-0x2], R24 ;  /* 0xfffffe180b007388 */ /* 0x000fe80000000400 */
[----:B------:R-:W-:Y:S01]  /*2240*/  STS.U16 [R11], R24 ;  /* 0x000000180b007388 */ /* 0x000fe20000000400 */
[----:B------:R-:W-:Y:S06]  /*2250*/  BAR.SYNC.DEFER_BLOCKING 0x0 ;  /* 0x0000000000007b1d */ /* 0x000fec0000010000 */
[----:B------:R-:W0:Y:S02]  /*2260*/  LDS.S16 R19, [R21] ;  /* 0x0000000015137984 */ /* 0x000e240000000600 */
[----:B0-----:R-:W-:-:S02]  /*2270*/  ISETP.NE.U32.AND P2, PT, R8, R19, PT ;  /* 0x000000130800720c */ /* 0x001fc40003f45070 */
[----:B------:R-:W-:-:S04]  /*2280*/  SHF.R.S32.HI R10, RZ, 0x1f, R19 ;  /* 0x0000001fff0a7819 */ /* 0x000fc80000011413 */
[----:B------:R-:W-:-:S13]  /*2290*/  ISETP.NE.AND.EX P2, PT, R23, R10, PT, P2 ;  /* 0x0000000a1700720c */ /* 0x000fda0003f45320 */
[----:B------:R-:W-:Y:S05]  /*22a0*/  @P2 BRA `(.L_x_139) ;  /* 0x0000000400642947 */ /* 0x000fea0003800000 */
[----:B------:R-:W0:Y:S01]  /*22b0*/  LDS.U16 R11, [R26] ;  /* 0x000000001a0b7984 */ /* 0x000e220000000400 */
[----:B------:R-:W-:Y:S02]  /*22c0*/  IMAD.MOV.U32 R19, RZ, RZ, R8 ;  /* 0x000000ffff137224 */ /* 0x000fe400078e0008 */
[----:B------:R-:W-:Y:S02]  /*22d0*/  IMAD.MOV.U32 R12, RZ, RZ, R23 ;  /* 0x000000ffff0c7224 */ /* 0x000fe400078e0017 */
[----:B0-----:R-:W-:-:S07]  /*22e0*/  IMAD.IADD R24, R11, 0x1, -R6 ;  /* 0x000000010b187824 */ /* 0x001fce00078e0a06 */
.L_x_140:
        /* <DEDUP_REMOVED lines=8> */
[----:B------:R-:W-:-:S05]  /*2370*/  MOV R27, 0x400 ;  /* 0x00000400001b7802 */ /* 0x000fca0000000f00 */
[----:B------:R-:W-:-:S05]  /*2380*/  VIADD R17, R27, 0x6006 ;  /* 0x000060061b117836 */ /* 0x000fca0000000000 */
[----:B0-----:R-:W-:Y:S01]  /*2390*/  LEA R28, R30, R17, 0x18 ;  /* 0x000000111e1c7211 */ /* 0x001fe200078ec0ff */
[----:B------:R-:W-:-:S04]  /*23a0*/  IMAD.IADD R17, R8, 0x1, -R19 ;  /* 0x0000000108117824 */ /* 0x000fc800078e0a13 */
[----:B------:R-:W-:Y:S02]  /*23b0*/  IMAD R25, R19, 0x2, R28 ;  /* 0x0000000213197824 */ /* 0x000fe400078e021c */
[----:B------:R-:W-:-:S03]  /*23c0*/  IMAD R17, R17, UR11, R24 ;  /* 0x0000000b11117c24 */ /* 0x000fc6000f8e0218 */
[----:B------:R-:W0:Y:S02]  /*23d0*/  LDS.S16 R28, [R25+0x2] ;  /* 0x00000200191c7984 */ /* 0x000e240000000600 */
[----:B------:R-:W-:-:S04]  /*23e0*/  PRMT R17, R17, 0x9910, RZ ;  /* 0x0000991011117816 */ /* 0x000fc800000000ff */
        /* <DEDUP_REMOVED lines=62> */
[----:B------:R-:W-:Y:S02]  /*27d0*/  IMAD.MOV.U32 R11, RZ, RZ, R12 ;  /* 0x000000ffff0b7224 */ /* 0x000fe400078e000c */
[----:B------:R-:W-:Y:S01]  /*27e0*/  IMAD.MOV.U32 R19, RZ, RZ, R17 ;  /* 0x000000ffff137224 */ /* 0x000fe200078e0011 */
[----:B------:R1:W-:Y:S01]  /*27f0*/  STS.U16 [R27+0x8], R8 ;  /* 0x000008081b007388 */ /* 0x0003e20000000400 */
[----:B------:R-:W-:Y:S01]  /*2800*/  IMAD.MOV.U32 R12, RZ, RZ, R11 ;  /* 0x000000ffff0c7224 */ /* 0x000fe200078e000b */
[----:B0-----:R-:W-:-:S04]  /*2810*/  PRMT R10, R10, 0x9910, RZ ;  /* 0x000099100a0a7816 */ /* 0x001fc800000000ff */
[----:B------:R-:W-:-:S13]  /*2820*/  ISETP.NE.AND P2, PT, R10, -0x1, PT ;  /* 0xffffffff0a00780c */ /* 0x000fda0003f45270 */
[----:B-1----:R-:W-:Y:S05]  /*2830*/  @!P2 BRA `(.L_x_140) ;  /* 0xfffffff800aca947 */ /* 0x002fea000383ffff */
.L_x_139:
[----:B------:R-:W-:Y:S05]  /*2840*/  BSYNC.RECONVERGENT B1 ;  /* 0x0000000000017941 */ /* 0x000fea0003800200 */
.L_x_138:
[----:B------:R-:W-:Y:S01]  /*2850*/  BAR.SYNC.DEFER_BLOCKING 0x0 ;  /* 0x0000000000007b1d */ /* 0x000fe20000010000 */
[----:B------:R-:W-:Y:S01]  /*2860*/  ISETP.NE.U32.AND P2, PT, R16, 0x2, PT ;  /* 0x000000021000780c */ /* 0x000fe20003f45070 */
[----:B------:R-:W-:Y:S01]  /*2870*/  VIADD R17, R17, UR10 ;  /* 0x0000000a11117c36 */ /* 0x000fe20008000000 */
[----:B------:R-:W-:Y:S01]  /*2880*/  IADD3 RZ, P3, PT, R8, UR10, RZ ;  /* 0x0000000a08ff7c10 */ /* 0x000fe2000ff7e0ff */
[----:B------:R-:W-:Y:S01]  /*2890*/  IMAD.MOV.U32 R11, RZ, RZ, R3 ;  /* 0x000000ffff0b7224 */ /* 0x000fe200078e0003 */
[----:B------:R-:W-:-:S03]  /*28a0*/  ISETP.NE.AND.EX P2, PT, RZ, RZ, PT, P2 ;  /* 0x000000ffff00720c */ /* 0x000fc60003f45320 */
[----:B------:R-:W-:-:S10]  /*28b0*/  IMAD.X R12, RZ, RZ, R23, P3 ;  /* 0x000000ffff0c7224 */ /* 0x000fd400018e0617 */
[----:B------:R-:W-:Y:S05]  /*28c0*/  @!P2 BRA `(.L_x_134) ;  /* 0x000000080044a947 */ /* 0x000fea0003800000 */
[----:B------:R-:W0:Y:S01]  /*28d0*/  S2UR UR7, SR_CgaCtaId ;  /* 0x00000000000779c3 */ /* 0x000e220000008800 */
[----:B------:R-:W-:Y:S01]  /*28e0*/  UMOV UR4, 0x400 ;  /* 0x0000040000047882 */ /* 0x000fe20000000000 */
[----:B------:R-:W-:Y:S01]  /*28f0*/  IMAD R16, R22, 0x2, R21 ;  /* 0x0000000216107824 */ /* 0x000fe200078e0215 */
[----:B------:R-:W-:Y:S01]  /*2900*/  UIADD3 UR6, UPT, UPT, UR4, 0x4004, URZ ;  /* 0x0000400404067890 */ /* 0x000fe2000fffe0ff */
[----:B------:R-:W-:Y:S01]  /*2910*/  LEA R14, R14, R13, 0x18 ;  /* 0x0000000d0e0e7211 */ /* 0x000fe200078ec0ff */
[----:B------:R-:W-:-:S04]  /*2920*/  UIADD3 UR4, UPT, UPT, UR4, 0x2002, URZ ;  /* 0x0000200204047890 */ /* 0x000fc8000fffe0ff */
[----:B------:R-:W-:-:S04]  /*2930*/  IMAD R15, R15, 0x2, R14 ;  /* 0x000000020f0f7824 */ /* 0x000fc800078e020e */
[----:B------:R-:W-:Y:S01]  /*2940*/  IMAD R13, R22, 0x2, R15 ;  /* 0x00000002160d7824 */ /* 0x000fe200078e020f */
[----:B0-----:R-:W-:-:S06]  /*2950*/  ULEA UR6, UR7, UR6, 0x18 ;  /* 0x0000000607067291 */ /* 0x001fcc000f8ec0ff */
[----:B------:R-:W-:-:S05]  /*2960*/  LEA R11, R17, UR6, 0x1 ;  /* 0x00000006110b7c11 */ /* 0x000fca000f8e08ff */
[----:B------:R-:W0:Y:S01]  /*2970*/  LDS.U16 R10, [R11] ;  /* 0x000000000b0a7984 */ /* 0x000e220000000400 */
[----:B------:R-:W1:Y:S02]  /*2980*/  LDCU.U16 UR6, c[0x0][0x3a0] ;  /* 0x00007400ff0677ac */ /* 0x000e640008000400 */
[----:B-1----:R-:W-:Y:S02]  /*2990*/  UIADD3 UR8, UPT, UPT, URZ, -UR6, URZ ;  /* 0x80000006ff087290 */ /* 0x002fe4000fffe0ff */
[----:B------:R-:W-:Y:S02]  /*29a0*/  ULEA UR6, UR7, UR4, 0x18 ;  /* 0x0000000407067291 */ /* 0x000fe4000f8ec0ff */
[----:B------:R-:W-:-:S04]  /*29b0*/  UPRMT UR4, UR8, 0x7710, URZ ;  /* 0x0000771008047896 */ /* 0x000fc800080000ff */
[C---:B------:R-:W-:Y:S02]  /*29c0*/  LEA R23, R17.reuse, UR6, 0x1 ;  /* 0x0000000611177c11 */ /* 0x040fe4000f8e08ff */
[----:B0-----:R-:W-:Y:S01]  /*29d0*/  VIADD R10, R10, UR4 ;  /* 0x000000040a0a7c36 */ /* 0x001fe20008000000 */
[----:B------:R-:W-:Y:S02]  /*29e0*/  UMOV UR4, 0x400 ;  /* 0x0000040000047882 */ /* 0x000fe40000000000 */
[----:B------:R-:W-:Y:S02]  /*29f0*/  UIADD3 UR4, UPT, UPT, UR4, 0x6006, URZ ;  /* 0x0000600604047890 */ /* 0x000fe4000fffe0ff */
[----:B------:R-:W-:Y:S02]  /*2a00*/  STS.U16 [R23], R10 ;  /* 0x0000000a17007388 */ /* 0x000fe40000000400 */
[----:B------:R-:W-:Y:S02]  /*2a10*/  ULEA UR4, UR7, UR4, 0x18 ;  /* 0x0000000407047291 */ /* 0x000fe4000f8ec0ff */
[----:B------:R-:W0:Y:S04]  /*2a20*/  LDS.U8 R20, [R20+UR10] ;  /* 0x0000000a14147984 */ /* 0x000e280008000000 */
[----:B------:R-:W1:Y:S01]  /*2a30*/  LDS.U16 R16, [R16] ;  /* 0x0000000010107984 */ /* 0x000e620000000400 */
[----:B------:R-:W-:Y:S01]  /*2a40*/  LEA R15, R17, UR4, 0x1 ;  /* 0x00000004110f7c11 */ /* 0x000fe2000f8e08ff */
[----:B------:R-:W-:Y:S05]  /*2a50*/  WARPSYNC.ALL ;  /* 0x0000000000007948 */ /* 0x000fea0003800000 */
[----:B------:R-:W-:Y:S01]  /*2a60*/  BSSY.RECONVERGENT B1, `(.L_x_141) ;  /* 0x0000073000017945 */ /* 0x000fe20003800200 */
[----:B0-----:R-:W-:Y:S01]  /*2a70*/  ISETP.NE.AND P2, PT, R20, R9, PT ;  /* 0x000000091400720c */ /* 0x001fe20003f45270 */
[----:B------:R-:W-:-:S02]  /*2a80*/  IMAD R20, R22, 0x2, R13 ;  /* 0x0000000216147824 */ /* 0x000fc400078e020d */
[----:B------:R-:W-:Y:S02]  /*2a90*/  IMAD R22, R22, 0x2, R21 ;  /* 0x0000000216167824 */ /* 0x000fe400078e0215 */
[----:B-1----:R-:W-:-:S08]  /*2aa0*/  VIADD R19, R16, 0x4 ;  /* 0x0000000410137836 */ /* 0x002fd00000000000 */
[----:B------:R-:W-:Y:S02]  /*2ab0*/  @P2 IMAD.MOV R19, RZ, RZ, R16 ;  /* 0x000000ffff132224 */ /* 0x000fe400078e0210 */
[----:B------:R-:W-:Y:S02]  /*2ac0*/  IMAD.MOV.U32 R16, RZ, RZ, 0xffff ;  /* 0x0000ffffff107424 */ /* 0x000fe400078e00ff */
[----:B------:R-:W-:Y:S01]  /*2ad0*/  VIADD R14, R19, 0xfffffffe ;  /* 0xfffffffe130e7836 */ /* 0x000fe20000000000 */
[----:B------:R-:W-:-:S04]  /*2ae0*/  PRMT R19, R6, 0x9910, RZ ;  /* 0x0000991006137816 */ /* 0x000fc800000000ff */
[----:B------:R-:W-:-:S04]  /*2af0*/  VIMNMX.S16x2.RELU R10, PT, PT, R14, R10, !PT ;  /* 0x0000000a0e0a7248 */ /* 0x000fc80007fe1300 */
[----:B------:R-:W-:Y:S01]  /*2b00*/  LOP3.LUT R13, R10, 0xffff, RZ, 0xc0, !PT ;  /* 0x0000ffff0a0d7812 */ /* 0x000fe200078ec0ff */
[----:B------:R-:W-:Y:S04]  /*2b10*/  STS.U16 [R15], R10 ;  /* 0x0000000a0f007388 */ /* 0x000fe80000000400 */
[----:B------:R-:W0:Y:S02]  /*2b20*/  LDS.S16 R14, [R20] ;  /* 0x00000000140e7984 */ /* 0x000e240000000600 */
[----:B0-----:R-:W-:-:S05]  /*2b30*/  IMAD.IADD R14, R14, 0x1, -R19 ;  /* 0x000000010e0e7824 */ /* 0x001fca00078e0a13 */
[----:B------:R-:W-:Y:S02]  /*2b40*/  ISETP.GT.AND P2, PT, R14, R13, PT ;  /* 0x0000000d0e00720c */ /* 0x000fe40003f44270 */
[----:B------:R-:W-:Y:S02]  /*2b50*/  PRMT R14, R16, 0x7610, R14 ;  /* 0x00007610100e7816 */ /* 0x000fe4000000000e */
        /* <DEDUP_REMOVED lines=15> */
.L_x_143:
        /* <DEDUP_REMOVED lines=11> */
[----:B------:R-:W-:-:S05]  /*2d00*/  IMAD R20, R20, UR11, R13 ;  /* 0x0000000b14147c24 */ /* 0x000fca000f8e020d */
        /* <DEDUP_REMOVED lines=69> */
[----:B0-----:R-:W-:-:S04]  /*3160*/  PRMT R10, R10, 0x9910, RZ ;  /* 0x000099100a0a7816 */ /* 0x001fc800000000ff */
[----:B------:R-:W-:-:S13]  /*3170*/  ISETP.NE.AND P2, PT, R10, -0x1, PT ;  /* 0xffffffff0a00780c */ /* 0x000fda0003f45270 */
[----:B-1----:R-:W-:Y:S05]  /*3180*/  @!P2 BRA `(.L_x_143) ;  /* 0xfffffff800b0a947 */ /* 0x002fea000383ffff */
.L_x_142:
[----:B------:R-:W-:Y:S05]  /*3190*/  BSYNC.RECONVERGENT B1 ;  /* 0x0000000000017941 */ /* 0x000fea0003800200 */
.L_x_141:
[----:B------:R-:W-:Y:S01]  /*31a0*/  BAR.SYNC.DEFER_BLOCKING 0x0 ;  /* 0x0000000000007b1d */ /* 0x000fe20000010000 */
[----:B------:R-:W-:Y:S01]  /*31b0*/  IADD3 R11, P2, PT, R3, UR10, RZ ;  /* 0x0000000a030b7c10 */ /* 0x000fe2000ff5e0ff */
[----:B------:R-:W-:-:S04]  /*31c0*/  VIADD R17, R17, UR10 ;  /* 0x0000000a11117c36 */ /* 0x000fc80008000000 */
[----:B------:R-:W-:-:S08]  /*31d0*/  IMAD.X R12, RZ, RZ, R12, P2 ;  /* 0x000000ffff0c7224 */ /* 0x000fd000010e060c */
.L_x_134:
[----:B------:R-:W-:-:S04]  /*31e0*/  ISETP.GE.U32.AND P2, PT, R5, 0x3, PT ;  /* 0x000000030500780c */ /* 0x000fc80003f46070 */
[----:B------:R-:W-:-:S13]  /*31f0*/  ISETP.GE.U32.AND.EX P2, PT, R4, RZ, PT, P2 ;  /* 0x000000ff0400720c */ /* 0x000fda0003f46120 */
[----:B------:R-:W-:Y:S05]  /*3200*/  @!P2 BRA `(.L_x_133) ;  /* 0x0000002000f8a947 */ /* 0x000fea0003800000 */
.L_x_156:
[----:B------:R-:W0:Y:S01]  /*3210*/  S2UR UR7, SR_CgaCtaId ;  /* 0x00000000000779c3 */ /* 0x000e220000008800 */
[----:B------:R-:W-:Y:S01]  /*3220*/  UMOV UR4, 0x400 ;  /* 0x0000040000047882 */ /* 0x000fe20000000000 */
[----:B------:R-:W3:Y:S01]  /*3230*/  LDCU.U16 UR8, c[0x0][0x3a0] ;  /* 0x00007400ff0877ac */ /* 0x000ee20008000400 */
[----:B-1----:R-:W-:Y:S01]  /*3240*/  PRMT R21, R6, 0x9910, RZ ;  /* 0x0000991006157816 */ /* 0x002fe200000000ff */
[----:B------:R-:W-:Y:S02]  /*3250*/  UIADD3 UR6, UPT, UPT, UR4, 0x4004, URZ ;  /* 0x0000400404067890 */ /* 0x000fe4000fffe0ff */
[----:B------:R-:W-:Y:S02]  /*3260*/  UIADD3 UR9, UPT, UPT, UR4, 0x2002, URZ ;  /* 0x0000200204097890 */ /* 0x000fe4000fffe0ff */
[----:B---3--:R-:W-:Y:S02]  /*3270*/  UIADD3 UR8, UPT, UPT, URZ, -UR8, URZ ;  /* 0x80000008ff087290 */ /* 0x008fe4000fffe0ff */
[----:B0-----:R-:W-:-:S02]  /*3280*/  ULEA UR6, UR7, UR6, 0x18 ;  /* 0x0000000607067291 */ /* 0x001fc4000f8ec0ff */
[----:B------:R-:W-:Y:S02]  /*3290*/  ULEA UR9, UR7, UR9, 0x18 ;  /* 0x0000000907097291 */ /* 0x000fe4000f8ec0ff */
[----:B------:R-:W-:Y:S02]  /*32a0*/  UPRMT UR8, UR8, 0x7710, URZ ;  /* 0x0000771008087896 */ /* 0x000fe400080000ff */
[C---:B------:R-:W-:Y:S01]  /*32b0*/  LEA R19, R17.reuse, UR6, 0x1 ;  /* 0x0000000611137c11 */ /* 0x040fe2000f8e08ff */
[----:B------:R-:W-:Y:S01]  /*32c0*/  ULEA UR12, UR7, UR4, 0x18 ;  /* 0x00000004070c7291 */ /* 0x000fe2000f8ec0ff */
[----:B------:R-:W-:Y:S01]  /*32d0*/  LEA R15, R17, UR9, 0x1 ;  /* 0x00000009110f7c11 */ /* 0x000fe2000f8e08ff */
[----:B------:R-:W-:Y:S01]  /*32e0*/  UIADD3 UR4, UPT, UPT, UR4, 0x6006, URZ ;  /* 0x0000600604047890 */ /* 0x000fe2000fffe0ff */
[C---:B------:R-:W-:Y:S01]  /*32f0*/  LEA R20, R11.reuse, UR6, 0x1 ;  /* 0x000000060b147c11 */ /* 0x040fe2000f8e08ff */
[----:B------:R-:W0:Y:S02]  /*3300*/  LDS.U16 R10, [R19] ;  /* 0x00000000130a7984 */ /* 0x000e240000000400 */
[----:B------:R-:W-:Y:S01]  /*3310*/  ULEA UR4, UR7, UR4, 0x18 ;  /* 0x0000000407047291 */ /* 0x000fe2000f8ec0ff */
[----:B------:R-:W-:-:S05]  /*3320*/  VIADD R16, R11, UR12 ;  /* 0x0000000c0b107c36 */ /* 0x000fca0008000000 */
[----:B------:R-:W-:Y:S01]  /*3330*/  LEA R22, R11, UR4, 0x1 ;  /* 0x000000040b167c11 */ /* 0x000fe2000f8e08ff */
[----:B0-----:R-:W-:-:S05]  /*3340*/  VIADD R10, R10, UR8 ;  /* 0x000000080a0a7c36 */ /* 0x001fca0008000000 */
[----:B------:R0:W-:Y:S04]  /*3350*/  STS.U16 [R15], R10 ;  /* 0x0000000a0f007388 */ /* 0x0001e80000000400 */
[----:B------:R-:W4:Y:S04]  /*3360*/  LDS.U8 R14, [R11+UR12] ;  /* 0x0000000c0b0e7984 */ /* 0x000f280008000000 */
[----:B------:R-:W1:Y:S01]  /*3370*/  LDS.U16 R13, [R20] ;  /* 0x00000000140d7984 */ /* 0x000e620000000400 */
[----:B0-----:R-:W-:Y:S01]  /*3380*/  LEA R15, R17, UR4, 0x1 ;  /* 0x00000004110f7c11 */ /* 0x001fe2000f8e08ff */
[----:B------:R-:W-:Y:S05]  /*3390*/  WARPSYNC.ALL ;  /* 0x0000000000007948 */ /* 0x000fea0003800000 */
[----:B------:R-:W-:Y:S01]  /*33a0*/  BSSY.RECONVERGENT B1, `(.L_x_144) ;  /* 0x000007d000017945 */ /* 0x000fe20003800200 */
[----:B----4-:R-:W-:Y:S01]  /*33b0*/  ISETP.NE.AND P2, PT, R14, R9, PT ;  /* 0x000000090e00720c */ /* 0x010fe20003f45270 */
[----:B-1----:R-:W-:-:S12]  /*33c0*/  VIADD R14, R13, 0x4 ;  /* 0x000000040d0e7836 */ /* 0x002fd80000000000 */
[----:B------:R-:W-:Y:S01]  /*33d0*/  @P2 IMAD.MOV R14, RZ, RZ, R13 ;  /* 0x000000ffff0e2224 */ /* 0x000fe200078e020d */
[----:B------:R-:W-:-:S03]  /*33e0*/  ISETP.NE.U32.AND P2, PT, R11, RZ, PT ;  /* 0x000000ff0b00720c */ /* 0x000fc60003f45070 */
[----:B------:R-:W-:Y:S01]  /*33f0*/  VIADD R14, R14, 0xfffffffe ;  /* 0xfffffffe0e0e7836 */ /* 0x000fe20000000000 */
[----:B------:R-:W-:-:S04]  /*3400*/  ISETP.NE.AND.EX P2, PT, R12, RZ, PT, P2 ;  /* 0x000000ff0c00720c */ /* 0x000fc80003f45320 */
[----:B------:R-:W-:-:S04]  /*3410*/  VIMNMX.S16x2.RELU R14, PT, PT, R14, R10, !PT ;  /* 0x0000000a0e0e7248 */ /* 0x000fc80007fe1300 */
[----:B------:R-:W-:-:S04]  /*3420*/  PRMT R10, R14, 0x7610, R10 ;  /* 0x000076100e0a7816 */ /* 0x000fc8000000000a */
[----:B------:R-:W-:Y:S01]  /*3430*/  LOP3.LUT R13, R10, 0xffff, RZ, 0xc0, !PT ;  /* 0x0000ffff0a0d7812 */ /* 0x000fe200078ec0ff */
[----:B------:R-:W-:Y:S04]  /*3440*/  STS.U16 [R15], R10 ;  /* 0x0000000a0f007388 */ /* 0x000fe80000000400 */
[----:B------:R-:W0:Y:S02]  /*3450*/  LDS.S16 R14, [R22] ;  /* 0x00000000160e7984 */ /* 0x000e240000000600 */
[----:B0-----:R-:W-:-:S05]  /*3460*/  IMAD.IADD R14, R14, 0x1, -R21 ;  /* 0x000000010e0e7824 */ /* 0x001fca00078e0a15 */
[----:B------:R-:W-:Y:S01]  /*3470*/  ISETP.GT.AND P3, PT, R14, R13, PT ;  /* 0x0000000d0e00720c */ /* 0x000fe20003f64270 */
[----:B------:R-:W-:-:S03]  /*3480*/  IMAD.MOV.U32 R14, RZ, RZ, 0xffff ;  /* 0x0000ffffff0e7424 */ /* 0x000fc600078e00ff */
[----:B------:R-:W-:-:S05]  /*3490*/  SEL R13, R11, 0xffff, P3 ;  /* 0x0000ffff0b0d7807 */ /* 0x000fca0001800000 */
[----:B------:R-:W-:Y:S04]  /*34a0*/  STS.U16 [R20], R13 ;  /* 0x0000000d14007388 */ /* 0x000fe80000000400 */
[----:B------:R-:W-:Y:S01]  /*34b0*/  @!P2 STS.U16 [UR5], R14 ;  /* 0x0000000eff00a988 */ /* 0x000fe20008000405 */
        /* <DEDUP_REMOVED lines=10> */
[----:B------:R-:W1:Y:S01]  /*3560*/  LDC R13, c[0x0][0x3a0] ;  /* 0x0000e800ff0d7b82 */ /* 0x000e620000000800 */
[----:B------:R-:W3:Y:S01]  /*3570*/  LDCU UR4, c[0x0][0x3a0] ;  /* 0x00007400ff0477ac */ /* 0x000ee20008000800 */
[----:B------:R-:W-:Y:S02]  /*3580*/  VIADD R24, R20, 0x8 ;  /* 0x0000000814187836 */ /* 0x000fe40000000000 */
[----:B------:R-:W-:Y:S02]  /*3590*/  VIADD R19, R22, 0x8 ;  /* 0x0000000816137836 */ /* 0x000fe40000000000 */
[----:B------:R-:W-:Y:S02]  /*35a0*/  IMAD.MOV.U32 R23, RZ, RZ, R11 ;  /* 0x000000ffff177224 */ /* 0x000fe400078e000b */
[----:B------:R-:W4:Y:S01]  /*35b0*/  LDC.U16 R10, c[0x0][0x3a2] ;  /* 0x0000e880ff0a7b82 */ /* 0x000f220000000400 */
[----:B---3--:R-:W-:-:S04]  /*35c0*/  ULOP3.LUT UR4, UR4, 0xffff, URZ, 0xc0, !UPT ;  /* 0x0000ffff04047892 */ /* 0x008fc8000f8ec0ff */
[----:B--2---:R-:W-:Y:S01]  /*35d0*/  ULEA UR4, UR11, UR4, 0x1 ;  /* 0x000000040b047291 */ /* 0x004fe2000f8e08ff */
[----:B-1----:R-:W-:Y:S02]  /*35e0*/  LOP3.LUT R27, R13, 0xffff, RZ, 0xc0, !PT ;  /* 0x0000ffff0d1b7812 */ /* 0x002fe400078ec0ff */
[----:B------:R-:W-:-:S03]  /*35f0*/  IADD3 R13, P2, PT, R11, 0x4, RZ ;  /* 0x000000040b0d7810 */ /* 0x000fc60007f5e0ff */
[----:B------:R-:W-:Y:S02]  /*3600*/  IMAD.U32 R26, R27, 0x10000, RZ ;  /* 0x000100001b1a7824 */ /* 0x000fe400078e00ff */
[----:B------:R-:W-:Y:S02]  /*3610*/  IMAD.X R25, RZ, RZ, R12, P2 ;  /* 0x000000ffff197224 */ /* 0x000fe400010e060c */
[--C-:B----4-:R-:W-:Y:S01]  /*3620*/  IMAD R14, R10, 0x3, R27.reuse ;  /* 0x000000030a0e7824 */ /* 0x110fe200078e021b */
[C---:B0-----:R-:W-:Y:S01]  /*3630*/  IADD3 R27, PT, PT, R15.reuse, -R10, -R27 ;  /* 0x8000000a0f1b7210 */ /* 0x041fe20007ffe81b */
[C---:B------:R-:W-:Y:S02]  /*3640*/  IMAD R21, R15.reuse, 0x10000, -R26 ;  /* 0x000100000f157824 */ /* 0x040fe400078e0a1a */
[C---:B------:R-:W-:Y:S02]  /*3650*/  IMAD.IADD R14, R15.reuse, 0x1, -R14 ;  /* 0x000000010f0e7824 */ /* 0x040fe400078e0a0e */
[----:B------:R-:W-:-:S02]  /*3660*/  VIADD R15, R15, -UR4 ;  /* 0x800000040f0f7c36 */ /* 0x000fc40008000000 */
[----:B------:R-:W-:Y:S02]  /*3670*/  IMAD.U32 R27, R27, 0x10000, RZ ;  /* 0x000100001b1b7824 */ /* 0x000fe400078e00ff */
[----:B------:R-:W-:Y:S02]  /*3680*/  IMAD.U32 R29, R15, 0x10000, RZ ;  /* 0x000100000f1d7824 */ /* 0x000fe400078e00ff */
[----:B------:R-:W-:-:S07]  /*3690*/  IMAD.U32 R31, R14, 0x10000, RZ ;  /* 0x000100000e1f7824 */ /* 0x000fce00078e00ff */
.L_x_146:
[----:B------:R-:W0:Y:S01]  /*36a0*/  LDC.64 R14, c[0x0][0x388] ;  /* 0x0000e200ff0e7b82 */ /* 0x000e220000000a00 */
[----:B------:R-:W-:Y:S01]  /*36b0*/  IADD3 R17, P3, PT, R13, -0x4, RZ ;  /* 0xfffffffc0d117810 */ /* 0x000fe20007f7e0ff */
[----:B------:R-:W-:-:S03]  /*36c0*/  VIADD R28, R23, 0x1 ;  /* 0x00000001171c7836 */ /* 0x000fc60000000000 */
[----:B------:R-:W-:Y:S02]  /*36d0*/  IADD3.X R26, PT, PT, R25, -0x1, RZ, P3, !PT ;  /* 0xffffffff191a7810 */ /* 0x000fe40001ffe4ff */
[----:B0-----:R-:W-:Y:S01]  /*36e0*/  ISETP.GE.U32.AND P2, PT, R17, R14, PT ;  /* 0x0000000e1100720c */ /* 0x001fe20003f46070 */
[----:B------:R-:W-:-:S03]  /*36f0*/  IMAD.MOV.U32 R17, RZ, RZ, R28 ;  /* 0x000000ffff117224 */ /* 0x000fc600078e001c */
[----:B------:R-:W-:-:S13]  /*3700*/  ISETP.GE.AND.EX P2, PT, R26, R15, PT, P2 ;  /* 0x0000000f1a00720c */ /* 0x000fda0003f46320 */
[----:B------:R-:W-:Y:S05]  /*3710*/  @P2 BRA `(.L_x_145) ;  /* 0x0000000400142947 */ /* 0x000fea0003800000 */
[----:B------:R-:W0:Y:S01]  /*3720*/  LDS.S16 R26, [R19+-0x6] ;  /* 0xfffffa00131a7984 */ /* 0x000e220000000600 */
[----:B------:R-:W-:Y:S02]  /*3730*/  SHF.R.S32.HI R17, RZ, 0x10, R21 ;  /* 0x00000010ff117819 */ /* 0x000fe40000011415 */
[----:B------:R-:W-:Y:S02]  /*3740*/  IADD3 R33, P3, PT, R13, -0x3, RZ ;  /* 0xfffffffd0d217810 */ /* 0x000fe40007f7e0ff */
[----:B0-----:R-:W-:-:S03]  /*3750*/  ISETP.GT.AND P2, PT, R17, R26, PT ;  /* 0x0000001a1100720c */ /* 0x001fc60003f44270 */
[----:B------:R-:W-:-:S10]  /*3760*/  IMAD.MOV.U32 R17, RZ, RZ, R33 ;  /* 0x000000ffff117224 */ /* 0x000fd400078e0021 */
[----:B------:R-:W-:Y:S05]  /*3770*/  @!P2 BRA `(.L_x_145) ;  /* 0x0000000000fca947 */ /* 0x000fea0003800000 */
[----:B------:R-:W0:Y:S04]  /*3780*/  LDS.U16 R17, [R24+-0x6] ;  /* 0xfffffa0018117984 */ /* 0x000e280000000400 */
[----:B------:R1:W-:Y:S01]  /*3790*/  STS.U16 [R24+-0x6], R11 ;  /* 0xfffffa0b18007388 */ /* 0x0003e20000000400 */
[----:B0-----:R-:W-:-:S04]  /*37a0*/  PRMT R17, R17, 0x9910, RZ ;  /* 0x0000991011117816 */ /* 0x001fc800000000ff */
[----:B------:R-:W-:Y:S01]  /*37b0*/  ISETP.NE.AND P2, PT, R17, -0x1, PT ;  /* 0xffffffff1100780c */ /* 0x000fe20003f45270 */
[----:B------:R-:W-:-:S12]  /*37c0*/  IMAD.MOV.U32 R17, RZ, RZ, R28 ;  /* 0x000000ffff117224 */ /* 0x000fd800078e001c */
[----:B-1----:R-:W-:Y:S05]  /*37d0*/  @P2 BRA `(.L_x_145) ;  /* 0x0000000000e42947 */ /* 0x002fea0003800000 */
[----:B------:R-:W-:Y:S02]  /*37e0*/  ISETP.GE.U32.AND P2, PT, R33, R14, PT ;  /* 0x0000000e2100720c */ /* 0x000fe40003f46070 */
[----:B------:R-:W-:Y:S02]  /*37f0*/  IADD3.X R26, PT, PT, R25, -0x1, RZ, P3, !PT ;  /* 0xffffffff191a7810 */ /* 0x000fe40001ffe4ff */
[----:B------:R-:W-:Y:S02]  /*3800*/  IADD3 R33, P3, PT, R13, -0x2, RZ ;  /* 0xfffffffe0d217810 */ /* 0x000fe40007f7e0ff */
[----:B------:R-:W-:-:S03]  /*3810*/  ISETP.GE.AND.EX P2, PT, R26, R15, PT, P2 ;  /* 0x0000000f1a00720c */ /* 0x000fc60003f46320 */
[----:B------:R-:W-:-:S10]  /*3820*/  IMAD.MOV.U32 R17, RZ, RZ, R33 ;  /* 0x000000ffff117224 */ /* 0x000fd400078e0021 */
[----:B------:R-:W-:Y:S05]  /*3830*/  @P2 BRA `(.L_x_145) ;  /* 0x0000000000cc2947 */ /* 0x000fea0003800000 */
[----:B------:R-:W0:Y:S01]  /*3840*/  LDS.S16 R26, [R19+-0x4] ;  /* 0xfffffc00131a7984 */ /* 0x000e220000000600 */
[----:B------:R-:W-:-:S04]  /*3850*/  SHF.R.S32.HI R17, RZ, 0x10, R27 ;  /* 0x00000010ff117819 */ /* 0x000fc8000001141b */
[----:B0-----:R-:W-:Y:S01]  /*3860*/  ISETP.GT.AND P2, PT, R17, R26, PT ;  /* 0x0000001a1100720c */ /* 0x001fe20003f44270 */
[----:B------:R-:W-:-:S12]  /*3870*/  VIADD R17, R23, 0x2 ;  /* 0x0000000217117836 */ /* 0x000fd80000000000 */
[----:B------:R-:W-:Y:S05]  /*3880*/  @!P2 BRA `(.L_x_145) ;  /* 0x0000000000b8a947 */ /* 0x000fea0003800000 */
[----:B------:R-:W0:Y:S04]  /*3890*/  LDS.U16 R26, [R24+-0x4] ;  /* 0xfffffc00181a7984 */ /* 0x000e280000000400 */
[----:B------:R1:W-:Y:S01]  /*38a0*/  STS.U16 [R24+-0x4], R11 ;  /* 0xfffffc0b18007388 */ /* 0x0003e20000000400 */
[----:B0-----:R-:W-:-:S04]  /*38b0*/  PRMT R26, R26, 0x9910, RZ ;  /* 0x000099101a1a7816 */ /* 0x001fc800000000ff */
[----:B------:R-:W-:-:S13]  /*38c0*/  ISETP.NE.AND P2, PT, R26, -0x1, PT ;  /* 0xffffffff1a00780c */ /* 0x000fda0003f45270 */
[----:B-1----:R-:W-:Y:S05]  /*38d0*/  @P2 BRA `(.L_x_145) ;  /* 0x0000000000a42947 */ /* 0x002fea0003800000 */
[----:B------:R-:W-:Y:S01]  /*38e0*/  ISETP.GE.U32.AND P2, PT, R33, R14, PT ;  /* 0x0000000e2100720c */ /* 0x000fe20003f46070 */
[----:B------:R-:W-:Y:S01]  /*38f0*/  VIADD R17, R23, 0x3 ;  /* 0x0000000317117836 */ /* 0x000fe20000000000 */
[----:B------:R-:W-:-:S04]  /*3900*/  IADD3.X R26, PT, PT, R25, -0x1, RZ, P3, !PT ;  /* 0xffffffff191a7810 */ /* 0x000fc80001ffe4ff */
[----:B------:R-:W-:-:S13]  /*3910*/  ISETP.GE.AND.EX P2, PT, R26, R15, PT, P2 ;  /* 0x0000000f1a00720c */ /* 0x000fda0003f46320 */
[----:B------:R-:W-:Y:S05]  /*3920*/  @P2 BRA `(.L_x_145) ;  /* 0x0000000000902947 */ /* 0x000fea0003800000 */
[----:B------:R-:W0:Y:S01]  /*3930*/  LDS.S16 R33, [R19+-0x2] ;  /* 0xfffffe0013217984 */ /* 0x000e220000000600 */
[----:B------:R-:W-:-:S04]  /*3940*/  SHF.R.S32.HI R26, RZ, 0x10, R29 ;  /* 0x00000010ff1a7819 */ /* 0x000fc8000001141d */
[----:B0-----:R-:W-:-:S13]  /*3950*/  ISETP.GT.AND P2, PT, R26, R33, PT ;  /* 0x000000211a00720c */ /* 0x001fda0003f44270 */
[----:B------:R-:W-:Y:S05]  /*3960*/  @!P2 BRA `(.L_x_145) ;  /* 0x000000000080a947 */ /* 0x000fea0003800000 */
[----:B------:R-:W0:Y:S01]  /*3970*/  LDS.U16 R17, [R24+-0x2] ;  /* 0xfffffe0018117984 */ /* 0x000e220000000400 */
[----:B------:R-:W-:-:S03]  /*3980*/  IADD3 R33, P3, PT, R13, -0x1, RZ ;  /* 0xffffffff0d217810 */ /* 0x000fc60007f7e0ff */
[----:B------:R1:W-:Y:S01]  /*3990*/  STS.U16 [R24+-0x2], R11 ;  /* 0xfffffe0b18007388 */ /* 0x0003e20000000400 */
[----:B0-----:R-:W-:-:S04]  /*39a0*/  PRMT R17, R17, 0x9910, RZ ;  /* 0x0000991011117816 */ /* 0x001fc800000000ff */
[----:B------:R-:W-:Y:S01]  /*39b0*/  ISETP.NE.AND P2, PT, R17, -0x1, PT ;  /* 0xffffffff1100780c */ /* 0x000fe20003f45270 */
[----:B------:R-:W-:-:S12]  /*39c0*/  IMAD.MOV.U32 R17, RZ, RZ, R33 ;  /* 0x000000ffff117224 */ /* 0x000fd800078e0021 */
[----:B-1----:R-:W-:Y:S05]  /*39d0*/  @P2 BRA `(.L_x_145) ;  /* 0x0000000000642947 */ /* 0x002fea0003800000 */
[----:B------:R-:W-:Y:S01]  /*39e0*/  ISETP.GE.U32.AND P2, PT, R33, R14, PT ;  /* 0x0000000e2100720c */ /* 0x000fe20003f46070 */
[----:B------:R-:W-:Y:S01]  /*39f0*/  IMAD.MOV.U32 R17, RZ, RZ, R13 ;  /* 0x000000ffff117224 */ /* 0x000fe200078e000d */
[----:B------:R-:W-:-:S04]  /*3a00*/  IADD3.X R14, PT, PT, R25, -0x1, RZ, P3, !PT ;  /* 0xffffffff190e7810 */ /* 0x000fc80001ffe4ff */
[----:B------:R-:W-:-:S13]  /*3a10*/  ISETP.GE.AND.EX P2, PT, R14, R15, PT, P2 ;  /* 0x0000000f0e00720c */ /* 0x000fda0003f46320 */
[----:B------:R-:W-:Y:S05]  /*3a20*/  @P2 BRA `(.L_x_145) ;  /* 0x0000000000502947 */ /* 0x000fea0003800000 */
[----:B------:R-:W0:Y:S01]  /*3a30*/  LDS.S16 R15, [R19] ;  /* 0x00000000130f7984 */ /* 0x000e220000000600 */
[----:B------:R-:W-:Y:S01]  /*3a40*/  SHF.R.S32.HI R14, RZ, 0x10, R31 ;  /* 0x00000010ff0e7819 */ /* 0x000fe2000001141f */
[----:B------:R-:W-:-:S04]  /*3a50*/  VIADD R23, R23, 0x4 ;  /* 0x0000000417177836 */ /* 0x000fc80000000000 */
[----:B------:R-:W-:Y:S01]  /*3a60*/  IMAD.MOV.U32 R17, RZ, RZ, R23 ;  /* 0x000000ffff117224 */ /* 0x000fe200078e0017 */
[----:B0-----:R-:W-:-:S13]  /*3a70*/  ISETP.GT.AND P2, PT, R14, R15, PT ;  /* 0x0000000f0e00720c */ /* 0x001fda0003f44270 */
[----:B------:R-:W-:Y:S05]  /*3a80*/  @!P2 BRA `(.L_x_145) ;  /* 0x000000000038a947 */ /* 0x000fea0003800000 */
[----:B------:R-:W0:Y:S01]  /*3a90*/  LDS.U16 R14, [R24] ;  /* 0x00000000180e7984 */ /* 0x000e220000000400 */
[----:B------:R-:W-:Y:S01]  /*3aa0*/  IADD3 R13, P3, PT, R13, 0x4, RZ ;  /* 0x000000040d0d7810 */ /* 0x000fe20007f7e0ff */
[C---:B------:R-:W-:Y:S02]  /*3ab0*/  IMAD R31, R10.reuse, -0x40000, R31 ;  /* 0xfffc00000a1f7824 */ /* 0x040fe400078e021f */
[----:B------:R1:W-:Y:S01]  /*3ac0*/  STS.U16 [R24], R11 ;  /* 0x0000000b18007388 */ /* 0x0003e20000000400 */
[C---:B------:R-:W-:Y:S02]  /*3ad0*/  IMAD R29, R10.reuse, -0x40000, R29 ;  /* 0xfffc00000a1d7824 */ /* 0x040fe400078e021d */
[C---:B------:R-:W-:Y:S02]  /*3ae0*/  IMAD R27, R10.reuse, -0x40000, R27 ;  /* 0xfffc00000a1b7824 */ /* 0x040fe400078e021b */
[----:B------:R-:W-:Y:S02]  /*3af0*/  IMAD R21, R10, -0x40000, R21 ;  /* 0xfffc00000a157824 */ /* 0x000fe400078e0215 */
[----:B------:R-:W-:-:S02]  /*3b00*/  VIADD R19, R19, 0x8 ;  /* 0x0000000813137836 */ /* 0x000fc40000000000 */
[----:B------:R-:W-:Y:S02]  /*3b10*/  IMAD.X R25, RZ, RZ, R25, P3 ;  /* 0x000000ffff197224 */ /* 0x000fe400018e0619 */
[----:B-1----:R-:W-:Y:S01]  /*3b20*/  VIADD R24, R24, 0x8 ;  /* 0x0000000818187836 */ /* 0x002fe20000000000 */
[----:B0-----:R-:W-:-:S04]  /*3b30*/  PRMT R14, R14, 0x9910, RZ ;  /* 0x000099100e0e7816 */ /* 0x001fc800000000ff */
[----:B------:R-:W-:-:S13]  /*3b40*/  ISETP.NE.AND P2, PT, R14, -0x1, PT ;  /* 0xffffffff0e00780c */ /* 0x000fda0003f45270 */
[----:B------:R-:W-:Y:S05]  /*3b50*/  @!P2 BRA `(.L_x_146) ;  /* 0xfffffff800d0a947 */ /* 0x000fea000383ffff */
[----:B------:R-:W-:-:S07]  /*3b60*/  IMAD.MOV.U32 R17, RZ, RZ, R23 ;  /* 0x000000ffff117224 */ /* 0x000fce00078e0017 */
.L_x_145:
[----:B--2---:R-:W-:Y:S05]  /*3b70*/  BSYNC.RECONVERGENT B1 ;  /* 0x0000000000017941 */ /* 0x004fea0003800200 */
.L_x_144:
[----:B------:R-:W0:Y:S08]  /*3b80*/  S2UR UR7, SR_CgaCtaId ;  /* 0x00000000000779c3 */ /* 0x000e300000008800 */
[----:B------:R-:W-:Y:S01]  /*3b90*/  BAR.SYNC.DEFER_BLOCKING 0x0 ;  /* 0x0000000000007b1d */ /* 0x000fe20000010000 */
[----:B------:R-:W-:-:S05]  /*3ba0*/  VIADD R17, R17, UR10 ;  /* 0x0000000a11117c36 */ /* 0x000fca0008000000 */
[----:B------:R-:W-:Y:S02]  /*3bb0*/  UMOV UR4, 0x400 ;  /* 0x0000040000047882 */ /* 0x000fe40000000000 */
[----:B------:R-:W1:Y:S01]  /*3bc0*/  LDC R13, c[0x0][0x360] ;  /* 0x0000d800ff0d7b82 */ /* 0x000e620000000800 */
[----:B------:R-:W-:Y:S01]  /*3bd0*/  UIADD3 UR6, UPT, UPT, UR4, 0x4004, URZ ;  /* 0x0000400404067890 */ /* 0x000fe2000fffe0ff */
[----:B------:R-:W-:Y:S01]  /*3be0*/  BSSY.RECONVERGENT B1, `(.L_x_147) ;  /* 0x0000085000017945 */ /* 0x000fe20003800200 */
[----:B------:R-:W-:Y:S02]  /*3bf0*/  UIADD3 UR8, UPT, UPT, UR4, 0x2002, URZ ;  /* 0x0000200204087890 */ /* 0x000fe4000fffe0ff */
[----:B------:R-:W-:Y:S02]  /*3c00*/  UIADD3 UR4, UPT, UPT, UR4, 0x6006, URZ ;  /* 0x0000600604047890 */ /* 0x000fe4000fffe0ff */
[----:B0-----:R-:W-:Y:S02]  /*3c10*/  ULEA UR6, UR7, UR6, 0x18 ;  /* 0x0000000607067291 */ /* 0x001fe4000f8ec0ff */
[----:B------:R-:W-:-:S02]  /*3c20*/  ULEA UR8, UR7, UR8, 0x18 ;  /* 0x0000000807087291 */ /* 0x000fc4000f8ec0ff */
[----:B------:R-:W-:Y:S02]  /*3c30*/  ULEA UR4, UR7, UR4, 0x18 ;  /* 0x0000000407047291 */ /* 0x000fe4000f8ec0ff */
[C---:B------:R-:W-:Y:S02]  /*3c40*/  LEA R21, R17.reuse, UR6, 0x1 ;  /* 0x0000000611157c11 */ /* 0x040fe4000f8e08ff */
[----:B------:R-:W-:Y:S01]  /*3c50*/  LEA R15, R17, UR8, 0x1 ;  /* 0x00000008110f7c11 */ /* 0x000fe2000f8e08ff */
[----:B-1----:R-:W-:Y:S01]  /*3c60*/  IMAD R20, R13, 0x2, R20 ;  /* 0x000000020d147824 */ /* 0x002fe200078e0214 */
[----:B------:R-:W-:Y:S01]  /*3c70*/  LEA R23, R17, UR4, 0x1 ;  /* 0x0000000411177c11 */ /* 0x000fe2000f8e08ff */
[----:B------:R-:W0:Y:S01]  /*3c80*/  LDS.U16 R10, [R21] ;  /* 0x00000000150a7984 */ /* 0x000e220000000400 */
[----:B------:R-:W1:Y:S01]  /*3c90*/  LDCU.U16 UR6, c[0x0][0x3a0] ;  /* 0x00007400ff0677ac */ /* 0x000e620008000400 */
[----:B------:R-:W-:Y:S01]  /*3ca0*/  IMAD R22, R13, 0x2, R22 ;  /* 0x000000020d167824 */ /* 0x000fe200078e0216 */
[----:B-1----:R-:W-:-:S04]  /*3cb0*/  UIADD3 UR6, UPT, UPT, URZ, -UR6, URZ ;  /* 0x80000006ff067290 */ /* 0x002fc8000fffe0ff */
[----:B------:R-:W-:-:S06]  /*3cc0*/  UPRMT UR6, UR6, 0x7710, URZ ;  /* 0x0000771006067896 */ /* 0x000fcc00080000ff */
[----:B0-----:R-:W-:-:S05]  /*3cd0*/  VIADD R10, R10, UR6 ;  /* 0x000000060a0a7c36 */ /* 0x001fca0008000000 */
[----:B------:R-:W-:Y:S04]  /*3ce0*/  STS.U16 [R15], R10 ;  /* 0x0000000a0f007388 */ /* 0x000fe80000000400 */
[----:B------:R0:W1:Y:S04]  /*3cf0*/  LDS.U8 R24, [R16+UR10] ;  /* 0x0000000a10187984 */ /* 0x0000680008000000 */
[----:B------:R-:W2:Y:S01]  /*3d00*/  LDS.U16 R14, [R20] ;  /* 0x00000000140e7984 */ /* 0x000ea20000000400 */
[----:B0-----:R-:W-:Y:S01]  /*3d10*/  VIADD R16, R16, UR10 ;  /* 0x0000000a10107c36 */ /* 0x001fe20008000000 */
[----:B-1----:R-:W-:Y:S01]  /*3d20*/  ISETP.NE.AND P2, PT, R24, R9, PT ;  /* 0x000000091800720c */ /* 0x002fe20003f45270 */
[----:B--2---:R-:W-:-:S12]  /*3d30*/  VIADD R19, R14, 0x4 ;  /* 0x000000040e137836 */ /* 0x004fd80000000000 */
[----:B------:R-:W-:-:S04]  /*3d40*/  @P2 IMAD.MOV R19, RZ, RZ, R14 ;  /* 0x000000ffff132224 */ /* 0x000fc800078e020e */
[----:B------:R-:W-:-:S05]  /*3d50*/  VIADD R14, R19, 0xfffffffe ;  /* 0xfffffffe130e7836 */ /* 0x000fca0000000000 */
[----:B------:R-:W-:-:S04]  /*3d60*/  VIMNMX.S16x2.RELU R14, PT, PT, R14, R10, !PT ;  /* 0x0000000a0e0e7248 */ /* 0x000fc80007fe1300 */
[----:B------:R-:W-:Y:S02]  /*3d70*/  PRMT R10, R14, 0x7610, R10 ;  /* 0x000076100e0a7816 */ /* 0x000fe4000000000a */
[----:B------:R-:W-:Y:S02]  /*3d80*/  PRMT R14, R6, 0x9910, RZ ;  /* 0x00009910060e7816 */ /* 0x000fe400000000ff */
[----:B------:R-:W-:Y:S01]  /*3d90*/  LOP3.LUT R19, R10, 0xffff, RZ, 0xc0, !PT ;  /* 0x0000ffff0a137812 */ /* 0x000fe200078ec0ff */
[----:B------:R-:W-:Y:S04]  /*3da0*/  STS.U16 [R23], R10 ;  /* 0x0000000a17007388 */ /* 0x000fe80000000400 */
[----:B------:R-:W0:Y:S02]  /*3db0*/  LDS.S16 R15, [R22] ;  /* 0x00000000160f7984 */ /* 0x000e240000000600 */
[----:B0-----:R-:W-:Y:S01]  /*3dc0*/  IMAD.IADD R24, R15, 0x1, -R14 ;  /* 0x000000010f187824 */ /* 0x001fe200078e0a0e */
[----:B------:R-:W-:-:S04]  /*3dd0*/  IADD3 R15, P3, PT, R11, UR10, RZ ;  /* 0x0000000a0b0f7c10 */ /* 0x000fc8000ff7e0ff */
[----:B------:R-:W-:Y:S01]  /*3de0*/  ISETP.GT.AND P2, PT, R24, R19, PT ;  /* 0x000000131800720c */ /* 0x000fe20003f44270 */
[----:B------:R-:W-:Y:S02]  /*3df0*/  IMAD.MOV.U32 R24, RZ, RZ, 0xffff ;  /* 0x0000ffffff187424 */ /* 0x000fe400078e00ff */
[----:B------:R-:W-:Y:S01]  /*3e00*/  IMAD.X R19, RZ, RZ, R12, P3 ;  /* 0x000000ffff137224 */ /* 0x000fe200018e060c */
        /* <DEDUP_REMOVED lines=15> */
.L_x_149:
        /* <DEDUP_REMOVED lines=11> */
[----:B------:R-:W-:-:S03]  /*3fb0*/  IMAD R26, R26, UR11, R21 ;  /* 0x0000000b1a1a7c24 */ /* 0x000fc6000f8e0215 */
[----:B0-----:R-:W-:-:S05]  /*3fc0*/  LEA R17, R32, R17, 0x18 ;  /* 0x0000001120117211 */ /* 0x001fca00078ec0ff */
[----:B------:R-:W-:Y:S01]  /*3fd0*/  IMAD R23, R12, 0x2, R17 ;  /* 0x000000020c177824 */ /* 0x000fe200078e0211 */
[----:B------:R-:W-:-:S04]  /*3fe0*/  PRMT R17, R26, 0x9910, RZ ;  /* 0x000099101a117816 */ /* 0x000fc800000000ff */
        /* <DEDUP_REMOVED lines=68> */
.L_x_148:
[----:B------:R-:W-:Y:S05]  /*4430*/  BSYNC.RECONVERGENT B1 ;  /* 0x0000000000017941 */ /* 0x000fea0003800200 */
.L_x_147:
[----:B------:R-:W0:Y:S08]  /*4440*/  S2UR UR7, SR_CgaCtaId ;  /* 0x00000000000779c3 */ /* 0x000e300000008800 */
[----:B------:R-:W-:Y:S01]  /*4450*/  BAR.SYNC.DEFER_BLOCKING 0x0 ;  /* 0x0000000000007b1d */ /* 0x000fe20000010000 */
[----:B------:R-:W-:Y:S01]  /*4460*/  VIADD R17, R17, UR10 ;  /* 0x0000000a11117c36 */ /* 0x000fe20008000000 */
[----:B------:R-:W-:Y:S01]  /*4470*/  IADD3 R15, P3, PT, R15, UR10, RZ ;  /* 0x0000000a0f0f7c10 */ /* 0x000fe2000ff7e0ff */
[----:B------:R-:W-:-:S02]  /*4480*/  IMAD R20, R13, 0x2, R20 ;  /* 0x000000020d147824 */ /* 0x000fc400078e0214 */
[----:B------:R-:W-:Y:S01]  /*4490*/  IMAD R22, R13, 0x2, R22 ;  /* 0x000000020d167824 */ /* 0x000fe200078e0216 */
[----:B------:R-:W-:Y:S01]  /*44a0*/  UMOV UR4, 0x400 ;  /* 0x0000040000047882 */ /* 0x000fe20000000000 */
[----:B------:R-:W-:Y:S01]  /*44b0*/  IMAD.X R19, RZ, RZ, R19, P3 ;  /* 0x000000ffff137224 */ /* 0x000fe200018e0613 */
        /* <DEDUP_REMOVED lines=8> */
[----:B------:R-:W-:-:S03]  /*4540*/  LEA R21, R17, UR8, 0x1 ;  /* 0x0000000811157c11 */ /* 0x000fc6000f8e08ff */
[----:B------:R-:W0:Y:S01]  /*4550*/  LDS.U16 R10, [R11] ;  /* 0x000000000b0a7984 */ /* 0x000e220000000400 */
[----:B------:R-:W1:Y:S02]  /*4560*/  LDCU.U16 UR6, c[0x0][0x3a0] ;  /* 0x00007400ff0677ac */ /* 0x000e640008000400 */
[----:B-1----:R-:W-:-:S04]  /*4570*/  UIADD3 UR6, UPT, UPT, URZ, -UR6, URZ ;  /* 0x80000006ff067290 */ /* 0x002fc8000fffe0ff */
[----:B------:R-:W-:-:S06]  /*4580*/  UPRMT UR6, UR6, 0x7710, URZ ;  /* 0x0000771006067896 */ /* 0x000fcc00080000ff */
[----:B0-----:R-:W-:-:S05]  /*4590*/  VIADD R10, R10, UR6 ;  /* 0x000000060a0a7c36 */ /* 0x001fca0008000000 */
[----:B------:R0:W-:Y:S04]  /*45a0*/  STS.U16 [R21], R10 ;  /* 0x0000000a15007388 */ /* 0x0001e80000000400 */
[----:B------:R1:W2:Y:S04]  /*45b0*/  LDS.U8 R24, [R16+UR10] ;  /* 0x0000000a10187984 */ /* 0x0002a80008000000 */
[----:B------:R-:W3:Y:S01]  /*45c0*/  LDS.U16 R12, [R20] ;  /* 0x00000000140c7984 */ /* 0x000ee20000000400 */
[----:B0-----:R-:W-:Y:S01]  /*45d0*/  LEA R21, R17, UR4, 0x1 ;  /* 0x0000000411157c11 */ /* 0x001fe2000f8e08ff */
[----:B-1----:R-:W-:Y:S01]  /*45e0*/  VIADD R16, R16, UR10 ;  /* 0x0000000a10107c36 */ /* 0x002fe20008000000 */
[----:B--2---:R-:W-:Y:S01]  /*45f0*/  ISETP.NE.AND P2, PT, R24, R9, PT ;  /* 0x000000091800720c */ /* 0x004fe20003f45270 */
[----:B---3--:R-:W-:-:S12]  /*4600*/  VIADD R23, R12, 0x4 ;  /* 0x000000040c177836 */ /* 0x008fd80000000000 */
[----:B------:R-:W-:-:S04]  /*4610*/  @P2 IMAD.MOV R23, RZ, RZ, R12 ;  /* 0x000000ffff172224 */ /* 0x000fc800078e020c */
[----:B------:R-:W-:-:S05]  /*4620*/  VIADD R12, R23, 0xfffffffe ;  /* 0xfffffffe170c7836 */ /* 0x000fca0000000000 */
        /* <DEDUP_REMOVED lines=23> */
.L_x_152:
        /* <DEDUP_REMOVED lines=83> */
.L_x_151:
[----:B------:R-:W-:Y:S05]  /*4cd0*/  BSYNC.RECONVERGENT B1 ;  /* 0x0000000000017941 */ /* 0x000fea0003800200 */
.L_x_150:
[----:B------:R-:W0:Y:S08]  /*4ce0*/  S2UR UR7, SR_CgaCtaId ;  /* 0x00000000000779c3 */ /* 0x000e300000008800 */
[----:B------:R-:W-:Y:S01]  /*4cf0*/  BAR.SYNC.DEFER_BLOCKING 0x0 ;  /* 0x0000000000007b1d */ /* 0x000fe20000010000 */
[----:B------:R-:W-:Y:S01]  /*4d00*/  VIADD R17, R17, UR10 ;  /* 0x0000000a11117c36 */ /* 0x000fe20008000000 */
[----:B------:R-:W-:Y:S01]  /*4d10*/  IADD3 R15, P3, PT, R15, UR10, RZ ;  /* 0x0000000a0f0f7c10 */ /* 0x000fe2000ff7e0ff */
[----:B------:R-:W-:-:S02]  /*4d20*/  IMAD R20, R13, 0x2, R20 ;  /* 0x000000020d147824 */ /* 0x000fc400078e0214 */
[----:B------:R-:W-:Y:S01]  /*4d30*/  IMAD R22, R13, 0x2, R22 ;  /* 0x000000020d167824 */ /* 0x000fe200078e0216 */
[----:B------:R-:W-:Y:S01]  /*4d40*/  UMOV UR4, 0x400 ;  /* 0x0000040000047882 */ /* 0x000fe20000000000 */
[----:B------:R-:W-:Y:S01]  /*4d50*/  BSSY.RECONVERGENT B1, `(.L_x_153) ;  /* 0x0000081000017945 */ /* 0x000fe20003800200 */
[----:B------:R-:W-:Y:S02]  /*4d60*/  UIADD3 UR6, UPT, UPT, UR4, 0x4004, URZ ;  /* 0x0000400404067890 */ /* 0x000fe4000fffe0ff */
        /* <DEDUP_REMOVED lines=13> */
[----:B------:R-:W1:Y:S04]  /*4e40*/  LDS.U8 R16, [R16+UR10] ;  /* 0x0000000a10107984 */ /* 0x000e680008000000 */
[----:B------:R-:W2:Y:S01]  /*4e50*/  LDS.U16 R12, [R20] ;  /* 0x00000000140c7984 */ /* 0x000ea20000000400 */
[----:B0-----:R-:W-:Y:S02]  /*4e60*/  LEA R21, R17, UR4, 0x1 ;  /* 0x0000000411157c11 */ /* 0x001fe4000f8e08ff */
[----:B-1----:R-:W-:Y:S01]  /*4e70*/  ISETP.NE.AND P2, PT, R16, R9, PT ;  /* 0x000000091000720c */ /* 0x002fe20003f45270 */
[----:B--2---:R-:W-:-:S12]  /*4e80*/  VIADD R23, R12, 0x4 ;  /* 0x000000040c177836 */ /* 0x004fd80000000000 */
[----:B------:R-:W-:-:S04]  /*4e90*/  @P2 IMAD.MOV R23, RZ, RZ, R12 ;  /* 0x000000ffff172224 */ /* 0x000fc800078e020c */
[----:B------:R-:W-:-:S05]  /*4ea0*/  VIADD R12, R23, 0xfffffffe ;  /* 0xfffffffe170c7836 */ /* 0x000fca0000000000 */
[----:B------:R-:W-:-:S04]  /*4eb0*/  VIMNMX.S16x2.RELU R12, PT, PT, R12, R10, !PT ;  /* 0x0000000a0c0c7248 */ /* 0x000fc80007fe1300 */
[----:B------:R-:W-:-:S04]  /*4ec0*/  PRMT R10, R12, 0x7610, R10 ;  /* 0x000076100c0a7816 */ /* 0x000fc8000000000a */
[----:B------:R-:W-:Y:S01]  /*4ed0*/  LOP3.LUT R12, R10, 0xffff, RZ, 0xc0, !PT ;  /* 0x0000ffff0a0c7812 */ /* 0x000fe200078ec0ff */
[----:B------:R-:W-:Y:S04]  /*4ee0*/  STS.U16 [R21], R10 ;  /* 0x0000000a15007388 */ /* 0x000fe80000000400 */
[----:B------:R-:W0:Y:S02]  /*4ef0*/  LDS.S16 R13, [R22] ;  /* 0x00000000160d7984 */ /* 0x000e240000000600 */
[----:B0-----:R-:W-:Y:S02]  /*4f00*/  IMAD.IADD R13, R13, 0x1, -R14 ;  /* 0x000000010d0d7824 */ /* 0x001fe400078e0a0e */
[----:B------:R-:W-:-:S03]  /*4f10*/  IMAD.MOV.U32 R14, RZ, RZ, 0xffff ;  /* 0x0000ffffff0e7424 */ /* 0x000fc600078e00ff */
[----:B------:R-:W-:Y:S01]  /*4f20*/  ISETP.GT.AND P2, PT, R13, R12, PT ;  /* 0x0000000c0d00720c */ /* 0x000fe20003f44270 */
[----:B------:R-:W-:-:S03]  /*4f30*/  IMAD.X R12, RZ, RZ, R19, P3 ;  /* 0x000000ffff0c7224 */ /* 0x000fc600018e0613 */
        /* <DEDUP_REMOVED lines=15> */
.L_x_155:
        /* <DEDUP_REMOVED lines=83> */
.L_x_154:
[----:B------:R-:W-:Y:S05]  /*5560*/  BSYNC.RECONVERGENT B1 ;  /* 0x0000000000017941 */ /* 0x000fea0003800200 */
.L_x_153:
[----:B------:R-:W0:Y:S01]  /*5570*/  LDCU.64 UR6, c[0x0][0x388] ;  /* 0x00007100ff0677ac */ /* 0x000e220008000a00 */
[----:B------:R-:W-:Y:S01]  /*5580*/  BAR.SYNC.DEFER_BLOCKING 0x0 ;  /* 0x0000000000007b1d */ /* 0x000fe20000010000 */
[----:B------:R-:W-:Y:S01]  /*5590*/  IADD3 R11, P2, PT, R15, UR10, RZ ;  /* 0x0000000a0f0b7c10 */ /* 0x000fe2000ff5e0ff */
[----:B------:R-:W-:-:S04]  /*55a0*/  VIADD R17, R17, UR10 ;  /* 0x0000000a11117c36 */ /* 0x000fc80008000000 */
[----:B------:R-:W-:Y:S01]  /*55b0*/  IMAD.X R12, RZ, RZ, R12, P2 ;  /* 0x000000ffff0c7224 */ /* 0x000fe200010e060c */
[----:B0-----:R-:W-:-:S04]  /*55c0*/  ISETP.GE.U32.AND P2, PT, R11, UR6, PT ;  /* 0x000000060b007c0c */ /* 0x001fc8000bf46070 */
[----:B------:R-:W-:-:S13]  /*55d0*/  ISETP.GE.AND.EX P2, PT, R12, UR7, PT, P2 ;  /* 0x000000070c007c0c */ /* 0x000fda000bf46320 */
[----:B------:R-:W-:Y:S05]  /*55e0*/  @!P2 BRA `(.L_x_156) ;  /* 0xffffffdc0008a947 */ /* 0x000fea000383ffff */
.L_x_133:
[----:B--2---:R-:W-:Y:S05]  /*55f0*/  BSYNC B0 ;  /* 0x0000000000007941 */ /* 0x004fea0003800000 */
.L_x_132:
[----:B----4-:R0:W2:Y:S01]  /*5600*/  LDS.U8 R9, [R0+0x1] ;  /* 0x0000010000097984 */ /* 0x0100a20000000000 */
[----:B------:R-:W-:Y:S05]  /*5610*/  WARPSYNC.ALL ;  /* 0x0000000000007948 */ /* 0x000fea0003800000 */
[----:B------:R-:W-:Y:S01]  /*5620*/  BSSY B0, `(.L_x_157) ;  /* 0x00003f9000007945 */ /* 0x000fe20003800000 */
[----:B------:R-:W-:Y:S06]  /*5630*/  BAR.SYNC.DEFER_BLOCKING 0x0 ;  /* 0x0000000000007b1d */ /* 0x000fec0000010000 */
[----:B0-----:R-:W-:Y:S05]  /*5640*/  @P0 BRA `(.L_x_158) ;  /* 0x0000003c00d80947 */ /* 0x001fea0003800000 */
        /* <DEDUP_REMOVED lines=14> */
[----:B------:R-:W4:Y:S01]  /*5730*/  S2R R20, SR_CgaCtaId ;  /* 0x0000000000147919 */ /* 0x000f220000008800 */
[----:B------:R-:W-:Y:S02]  /*5740*/  ISETP.NE.AND P3, PT, R7, RZ, PT ;  /* 0x000000ff0700720c */ /* 0x000fe40003f65270 */
[----:B------:R-:W-:Y:S01]  /*5750*/  VIADD R11, R13, 0x2002 ;  /* 0x000020020d0b7836 */ /* 0x000fe20000000000 */
[----:B---3--:R-:W-:-:S06]  /*5760*/  ULEA UR4, UR6, UR4, 0x18 ;  /* 0x0000000406047291 */ /* 0x008fcc000f8ec0ff */
[----:B0-----:R-:W-:-:S05]  /*5770*/  LEA R14, R16, UR4, 0x1 ;  /* 0x00000004100e7c11 */ /* 0x001fca000f8e08ff */
[----:B------:R-:W0:Y:S01]  /*5780*/  LDCU.U16 UR4, c[0x0][0x3a0] ;  /* 0x00007400ff0477ac */ /* 0x000e220008000400 */
[----:B------:R-:W3:Y:S01]  /*5790*/  LDS.U16 R10, [R14+0x2] ;  /* 0x000002000e0a7984 */ /* 0x000ee20000000400 */
[C---:B----4-:R-:W-:Y:S02]  /*57a0*/  LEA R17, R20.reuse, R11, 0x18 ;  /* 0x0000000b14117211 */ /* 0x050fe400078ec0ff */
        /* <DEDUP_REMOVED lines=12> */
[----:B------:R-:W2:Y:S04]  /*5870*/  LDS.U8 R12, [R22] ;  /* 0x00000000160c7984 */ /* 0x000ea80000000000 */
[----:B------:R-:W0:Y:S04]  /*5880*/  LDS.U16 R11, [R14] ;  /* 0x000000000e0b7984 */ /* 0x000e280000000400 */
[----:B------:R-:W3:Y:S01]  /*5890*/  LDS.S16 R17, [R21] ;  /* 0x0000000015117984 */ /* 0x000ee20000000600 */
[----:B--2---:R-:W-:Y:S01]  /*58a0*/  ISETP.NE.AND P2, PT, R12, R9, PT ;  /* 0x000000090c00720c */ /* 0x004fe20003f45270 */
        /* <DEDUP_REMOVED lines=8> */
[----:B------:R-:W-:Y:S01]  /*5930*/  STS.U16 [R21+0x2], R10 ;  /* 0x0000020a15007388 */ /* 0x000fe20000000400 */
[----:B------:R-:W-:-:S03]  /*5940*/  IMAD.MOV.U32 R17, RZ, RZ, 0xffff ;  /* 0x0000ffffff117424 */ /* 0x000fc600078e00ff */
[----:B------:R-:W-:-:S04]  /*5950*/  ISETP.GT.AND P2, PT, R12, R11, PT ;  /* 0x0000000b0c00720c */ /* 0x000fc80003f44270 */
        /* <DEDUP_REMOVED lines=14> */
.L_x_162:
        /* <DEDUP_REMOVED lines=83> */
.L_x_161:
[----:B------:R-:W-:Y:S05]  /*5f70*/  BSYNC.RECONVERGENT B1 ;  /* 0x0000000000017941 */ /* 0x000fea0003800200 */
.L_x_160:
[----:B------:R-:W-:Y:S01]  /*5f80*/  BAR.SYNC.DEFER_BLOCKING 0x0 ;  /* 0x0000000000007b1d */ /* 0x000fe20000010000 */
[----:B------:R-:W-:Y:S01]  /*5f90*/  ISETP.NE.U32.AND P2, PT, R15, 0x1, PT ;  /* 0x000000010f00780c */ /* 0x000fe20003f45070 */
[----:B------:R-:W-:Y:S01]  /*5fa0*/  VIADD R17, R23, UR10 ;  /* 0x0000000a17117c36 */ /* 0x000fe20008000000 */
[----:B------:R-:W-:Y:S01]  /*5fb0*/  IADD3 RZ, P3, PT, R16, UR10, RZ ;  /* 0x0000000a10ff7c10 */ /* 0x000fe2000ff7e0ff */
[----:B------:R-:W-:Y:S01]  /*5fc0*/  IMAD.MOV.U32 R19, RZ, RZ, R8 ;  /* 0x000000ffff137224 */ /* 0x000fe200078e0008 */
[----:B------:R-:W-:-:S03]  /*5fd0*/  ISETP.NE.AND.EX P2, PT, RZ, RZ, PT, P2 ;  /* 0x000000ffff00720c */ /* 0x000fc60003f45320 */
[----:B------:R-:W-:-:S10]  /*5fe0*/  IMAD.X R20, RZ, RZ, RZ, P3 ;  /* 0x000000ffff147224 */ /* 0x000fd400018e06ff */
        /* <DEDUP_REMOVED lines=54> */
.L_x_165:
        /* <DEDUP_REMOVED lines=12> */
[----:B0-----:R-:W-:Y:S02]  /*6410*/  LEA R24, R32, R17, 0x18 ;  /* 0x0000001120187211 */ /* 0x001fe400078ec0ff */
[----:B------:R-:W-:-:S03]  /*6420*/  PRMT R17, R28, 0x9910, RZ ;  /* 0x000099101c117816 */ /* 0x000fc600000000ff */
        /* <DEDUP_REMOVED lines=67> */
[----:B------:R-:W-:Y:S01]  /*6860*/  ISETP.NE.AND P2, PT, R10, -0x1, PT ;  /* 0xffffffff0a00780c */ /* 0x000fe20003f45270 */
[----:B------:R-:W-:-:S04]  /*6870*/  IMAD.MOV.U32 R10, RZ, RZ, R12 ;  /* 0x000000ffff0a7224 */ /* 0x000fc800078e000c */
[----:B------:R-:W-:-:S08]  /*6880*/  IMAD.MOV.U32 R12, RZ, RZ, R10 ;  /* 0x000000ffff0c7224 */ /* 0x000fd000078e000a */
[----:B-1----:R-:W-:Y:S05]  /*6890*/  @!P2 BRA `(.L_x_165) ;  /* 0xfffffff800aca947 */ /* 0x002fea000383ffff */
.L_x_164:
[----:B------:R-:W-:Y:S05]  /*68a0*/  BSYNC.RECONVERGENT B1 ;  /* 0x0000000000017941 */ /* 0x000fea0003800200 */
.L_x_163:
        /* <DEDUP_REMOVED lines=10> */
[C---:B------:R-:W-:Y:S01]  /*6950*/  IMAD R24, R23.reuse, 0x2, R14 ;  /* 0x0000000217187824 */ /* 0x040fe200078e020e */
[----:B------:R-:W-:Y:S01]  /*6960*/  UIADD3 UR6, UPT, UPT, UR4, 0x4004, URZ ;  /* 0x0000400404067890 */ /* 0x000fe2000fffe0ff */
[----:B------:R-:W-:Y:S01]  /*6970*/  IMAD R16, R16, 0x2, R13 ;  /* 0x0000000210107824 */ /* 0x000fe200078e020d */
[----:B------:R-:W-:Y:S01]  /*6980*/  UIADD3 UR4, UPT, UPT, UR4, 0x2002, URZ ;  /* 0x0000200204047890 */ /* 0x000fe2000fffe0ff */
[C---:B------:R-:W-:Y:S02]  /*6990*/  IMAD R12, R23.reuse, 0x2, R24 ;  /* 0x00000002170c7824 */ /* 0x040fe400078e0218 */
[----:B------:R-:W-:-:S04]  /*69a0*/  IMAD R16, R23, 0x2, R16 ;  /* 0x0000000217107824 */ /* 0x000fc800078e0210 */
[C---:B------:R-:W-:Y:S02]  /*69b0*/  IMAD R16, R23.reuse, 0x2, R16 ;  /* 0x0000000217107824 */ /* 0x040fe400078e0210 */
        /* <DEDUP_REMOVED lines=12> */
[----:B------:R0:W-:Y:S02]  /*6a80*/  STS.U16 [R15], R10 ;  /* 0x0000000a0f007388 */ /* 0x0001e40000000400 */
[----:B------:R-:W-:Y:S02]  /*6a90*/  ULEA UR4, UR7, UR4, 0x18 ;  /* 0x0000000407047291 */ /* 0x000fe4000f8ec0ff */
[----:B------:R-:W1:Y:S04]  /*6aa0*/  LDS.U8 R22, [R22+UR10] ;  /* 0x0000000a16167984 */ /* 0x000e680008000000 */
[----:B------:R-:W2:Y:S01]  /*6ab0*/  LDS.U16 R12, [R12] ;  /* 0x000000000c0c7984 */ /* 0x000ea20000000400 */
[----:B0-----:R-:W-:Y:S01]  /*6ac0*/  LEA R15, R17, UR4, 0x1 ;  /* 0x00000004110f7c11 */ /* 0x001fe2000f8e08ff */
[----:B------:R-:W-:Y:S05]  /*6ad0*/  WARPSYNC.ALL ;  /* 0x0000000000007948 */ /* 0x000fea0003800000 */
[----:B------:R-:W-:Y:S01]  /*6ae0*/  BSSY.RECONVERGENT B1, `(.L_x_166) ;  /* 0x0000071000017945 */ /* 0x000fe20003800200 */
[----:B-1----:R-:W-:Y:S01]  /*6af0*/  ISETP.NE.AND P2, PT, R22, R9, PT ;  /* 0x000000091600720c */ /* 0x002fe20003f45270 */
[----:B--2---:R-:W-:-:S12]  /*6b00*/  VIADD R14, R12, 0x4 ;  /* 0x000000040c0e7836 */ /* 0x004fd80000000000 */
[----:B------:R-:W-:-:S04]  /*6b10*/  @P2 IMAD.MOV R14, RZ, RZ, R12 ;  /* 0x000000ffff0e2224 */ /* 0x000fc800078e020c */
[----:B------:R-:W-:-:S05]  /*6b20*/  VIADD R14, R14, 0xfffffffe ;  /* 0xfffffffe0e0e7836 */ /* 0x000fca0000000000 */
[----:B------:R-:W-:Y:S02]  /*6b30*/  VIMNMX.S16x2.RELU R10, PT, PT, R14, R10, !PT ;  /* 0x0000000a0e0a7248 */ /* 0x000fe40007fe1300 */
[----:B------:R-:W-:Y:S02]  /*6b40*/  PRMT R14, R6, 0x9910, RZ ;  /* 0x00009910060e7816 */ /* 0x000fe400000000ff */
[----:B------:R-:W-:Y:S01]  /*6b50*/  LOP3.LUT R12, R10, 0xffff, RZ, 0xc0, !PT ;  /* 0x0000ffff0a0c7812 */ /* 0x000fe200078ec0ff */
[----:B------:R-:W-:Y:S04]  /*6b60*/  STS.U16 [R15], R10 ;  /* 0x0000000a0f007388 */ /* 0x000fe80000000400 */
[----:B------:R-:W0:Y:S02]  /*6b70*/  LDS.S16 R13, [R16] ;  /* 0x00000000100d7984 */ /* 0x000e240000000600 */
[----:B0-----:R-:W-:-:S02]  /*6b80*/  IMAD.IADD R13, R13, 0x1, -R14 ;  /* 0x000000010d0d7824 */ /* 0x001fc400078e0a0e */
        /* <DEDUP_REMOVED lines=17> */
.L_x_168:
        /* <DEDUP_REMOVED lines=14> */
[----:B------:R-:W-:Y:S01]  /*6d80*/  PRMT R16, R17, 0x9910, RZ ;  /* 0x0000991011107816 */ /* 0x000fe200000000ff */
[----:B------:R-:W-:-:S03]  /*6d90*/  IMAD.MOV.U32 R17, RZ, RZ, R19 ;  /* 0x000000ffff117224 */ /* 0x000fc600078e0013 */
[----:B------:R-:W0:Y:S02]  /*6da0*/  LDS.S16 R21, [R15+0x2] ;  /* 0x000002000f157984 */ /* 0x000e240000000600 */
[----:B0-----:R-:W-:-:S13]  /*6db0*/  ISETP.GT.AND P2, PT, R16, R21, PT ;  /* 0x000000151000720c */ /* 0x001fda0003f44270 */
        /* <DEDUP_REMOVED lines=59> */
[----:B------:R-:W0:Y:S04]  /*7170*/  LDS.U16 R10, [R16+0x8] ;  /* 0x00000800100a7984 */ /* 0x000e280000000400 */
[----:B------:R1:W-:Y:S01]  /*7180*/  STS.U16 [R16+0x8], R3 ;  /* 0x0000080310007388 */ /* 0x0003e20000000400 */
[----:B0-----:R-:W-:-:S04]  /*7190*/  PRMT R10, R10, 0x9910, RZ ;  /* 0x000099100a0a7816 */ /* 0x001fc800000000ff */
[----:B------:R-:W-:Y:S01]  /*71a0*/  ISETP.NE.AND P2, PT, R10, -0x1, PT ;  /* 0xffffffff0a00780c */ /* 0x000fe20003f45270 */
[----:B------:R-:W-:Y:S02]  /*71b0*/  IMAD.MOV.U32 R10, RZ, RZ, R13 ;  /* 0x000000ffff0a7224 */ /* 0x000fe400078e000d */
[----:B------:R-:W-:Y:S02]  /*71c0*/  IMAD.MOV.U32 R13, RZ, RZ, R17 ;  /* 0x000000ffff0d7224 */ /* 0x000fe400078e0011 */
[----:B------:R-:W-:-:S08]  /*71d0*/  IMAD.MOV.U32 R14, RZ, RZ, R10 ;  /* 0x000000ffff0e7224 */ /* 0x000fd000078e000a */
[----:B-1----:R-:W-:Y:S05]  /*71e0*/  @!P2 BRA `(.L_x_168) ;  /* 0xfffffff800aca947 */ /* 0x002fea000383ffff */
.L_x_167:
[----:B------:R-:W-:Y:S05]  /*71f0*/  BSYNC.RECONVERGENT B1 ;  /* 0x0000000000017941 */ /* 0x000fea0003800200 */
.L_x_166:
[----:B------:R-:W-:Y:S01]  /*7200*/  BAR.SYNC.DEFER_BLOCKING 0x0 ;  /* 0x0000000000007b1d */ /* 0x000fe20000010000 */
[----:B------:R-:W-:Y:S01]  /*7210*/  IADD3 R19, P2, PT, R3, UR10, RZ ;  /* 0x0000000a03137c10 */ /* 0x000fe2000ff5e0ff */
[----:B------:R-:W-:-:S04]  /*7220*/  VIADD R17, R17, UR10 ;  /* 0x0000000a11117c36 */ /* 0x000fc80008000000 */
[----:B------:R-:W-:-:S08]  /*7230*/  IMAD.X R20, RZ, RZ, R20, P2 ;  /* 0x000000ffff147224 */ /* 0x000fd000010e0614 */
.L_x_159:
[----:B------:R-:W-:-:S04]  /*7240*/  ISETP.GE.U32.AND P2, PT, R5, 0x3, PT ;  /* 0x000000030500780c */ /* 0x000fc80003f46070 */
[----:B------:R-:W-:-:S13]  /*7250*/  ISETP.GE.U32.AND.EX P2, PT, R4, RZ, PT, P2 ;  /* 0x000000ff0400720c */ /* 0x000fda0003f46120 */
[----:B------:R-:W-:Y:S05]  /*7260*/  @!P2 BRA `(.L_x_158) ;  /* 0x0000002000d0a947 */ /* 0x000fea0003800000 */
.L_x_181:
[----:B------:R-:W0:Y:S01]  /*7270*/  S2UR UR7, SR_CgaCtaId ;  /* 0x00000000000779c3 */ /* 0x000e220000008800 */
[----:B------:R-:W-:Y:S01]  /*7280*/  UMOV UR4, 0x400 ;  /* 0x0000040000047882 */ /* 0x000fe20000000000 */
[----:B------:R-:W3:Y:S01]  /*7290*/  LDCU.U16 UR8, c[0x0][0x3a0] ;  /* 0x00007400ff0877ac */ /* 0x000ee20008000400 */
[----:B------:R-:W-:Y:S01]  /*72a0*/  IMAD.MOV.U32 R16, RZ, RZ, 0xffff ;  /* 0x0000ffffff107424 */ /* 0x000fe200078e00ff */
        /* <DEDUP_REMOVED lines=14> */
[----:B------:R-:W-:Y:S02]  /*7390*/  LEA R23, R17, UR4, 0x1 ;  /* 0x0000000411177c11 */ /* 0x000fe4000f8e08ff */
[----:B------:R-:W-:Y:S01]  /*73a0*/  LEA R21, R19, UR4, 0x1 ;  /* 0x0000000413157c11 */ /* 0x000fe2000f8e08ff */
[----:B0-----:R-:W-:-:S05]  /*73b0*/  VIADD R10, R10, UR8 ;  /* 0x000000080a0a7c36 */ /* 0x001fca0008000000 */
[----:B------:R1:W-:Y:S04]  /*73c0*/  STS.U16 [R13], R10 ;  /* 0x0000000a0d007388 */ /* 0x0003e80000000400 */
[----:B------:R-:W2:Y:S01]  /*73d0*/  LDS.U8 R12, [R19+UR12] ;  /* 0x0000000c130c7984 */ /* 0x000ea20008000000 */
[----:B------:R-:W-:Y:S05]  /*73e0*/  WARPSYNC.ALL ;  /* 0x0000000000007948 */ /* 0x000fea0003800000 */
[----:B------:R-:W0:Y:S01]  /*73f0*/  LDS.U16 R11, [R15] ;  /* 0x000000000f0b7984 */ /* 0x000e220000000400 */
[----:B-1----:R-:W-:Y:S01]  /*7400*/  PRMT R13, R6, 0x9910, RZ ;  /* 0x00009910060d7816 */ /* 0x002fe200000000ff */
[----:B------:R-:W-:Y:S01]  /*7410*/  BSSY.RECONVERGENT B1, `(.L_x_169) ;  /* 0x0000073000017945 */ /* 0x000fe20003800200 */
[----:B--2---:R-:W-:Y:S01]  /*7420*/  ISETP.NE.AND P2, PT, R12, R9, PT ;  /* 0x000000090c00720c */ /* 0x004fe20003f45270 */
[----:B0-----:R-:W-:-:S12]  /*7430*/  VIADD R12, R11, 0x4 ;  /* 0x000000040b0c7836 */ /* 0x001fd80000000000 */
        /* <DEDUP_REMOVED lines=10> */
[----:B------:R-:W-:-:S04]  /*74e0*/  ISETP.GT.AND P3, PT, R12, R11, PT ;  /* 0x0000000b0c00720c */ /* 0x000fc80003f64270 */
        /* <DEDUP_REMOVED lines=16> */
.L_x_171:
        /* <DEDUP_REMOVED lines=10> */
[----:B0-----:R-:W-:-:S05]  /*7690*/  LEA R17, R28, R17, 0x18 ;  /* 0x000000111c117211 */ /* 0x001fca00078ec0ff */
[----:B------:R-:W-:Y:S02]  /*76a0*/  IMAD R23, R12, 0x2, R17 ;  /* 0x000000020c177824 */ /* 0x000fe400078e0211 */
[----:B------:R-:W-:-:S03]  /*76b0*/  IMAD.IADD R17, R19, 0x1, -R12 ;  /* 0x0000000113117824 */ /* 0x000fc600078e0a0c */
[----:B------:R-:W0:Y:S01]  /*76c0*/  LDS.S16 R24, [R23+0x2] ;  /* 0x0000020017187984 */ /* 0x000e220000000600 */
[----:B------:R-:W-:-:S05]  /*76d0*/  IMAD R17, R17, UR11, R16 ;  /* 0x0000000b11117c24 */ /* 0x000fca000f8e0210 */
        /* <DEDUP_REMOVED lines=70> */
.L_x_170:
[----:B------:R-:W-:Y:S05]  /*7b40*/  BSYNC.RECONVERGENT B1 ;  /* 0x0000000000017941 */ /* 0x000fea0003800200 */
.L_x_169:
        /* <DEDUP_REMOVED lines=13> */
[C---:B------:R-:W-:Y:S01]  /*7c20*/  LEA R17, R23.reuse, UR8, 0x1 ;  /* 0x0000000817117c11 */ /* 0x040fe2000f8e08ff */
[----:B-1----:R-:W-:Y:S01]  /*7c30*/  IMAD R15, R14, 0x2, R15 ;  /* 0x000000020e0f7824 */ /* 0x002fe200078e020f */
[----:B------:R-:W-:Y:S01]  /*7c40*/  LEA R25, R23, UR4, 0x1 ;  /* 0x0000000417197c11 */ /* 0x000fe2000f8e08ff */
        /* <DEDUP_REMOVED lines=8> */
[----:B0-----:R-:W-:Y:S02]  /*7cd0*/  IMAD R17, R14, 0x2, R21 ;  /* 0x000000020e117824 */ /* 0x001fe400078e0215 */
        /* <DEDUP_REMOVED lines=30> */
.L_x_174:
        /* <DEDUP_REMOVED lines=83> */
.L_x_173:
[----:B------:R-:W-:Y:S05]  /*83f0*/  BSYNC.RECONVERGENT B1 ;  /* 0x0000000000017941 */ /* 0x000fea0003800200 */
.L_x_172:
        /* <DEDUP_REMOVED lines=54> */
.L_x_177:
        /* <DEDUP_REMOVED lines=83> */
.L_x_176:
[----:B------:R-:W-:Y:S05]  /*8c90*/  BSYNC.RECONVERGENT B1 ;  /* 0x0000000000017941 */ /* 0x000fea0003800200 */
.L_x_175:
        /* <DEDUP_REMOVED lines=53> */
.L_x_180:
        /* <DEDUP_REMOVED lines=9> */
[----:B------:R-:W-:-:S04]  /*9080*/  IMAD.MOV.U32 R23, RZ, RZ, R19 ;  /* 0x000000ffff177224 */ /* 0x000fc800078e0013 */
[----:B------:R-:W-:-:S05]  /*9090*/  VIADD R13, R21, 0x6006 ;  /* 0x00006006150d7836 */ /* 0x000fca0000000000 */
[----:B0-----:R-:W-:Y:S01]  /*90a0*/  LEA R22, R26, R13, 0x18 ;  /* 0x0000000d1a167211 */ /* 0x001fe200078ec0ff */
[----:B------:R-:W-:-:S04]  /*90b0*/  IMAD.IADD R13, R16, 0x1, -R15 ;  /* 0x00000001100d7824 */ /* 0x000fc800078e0a0f */
[----:B------:R-:W-:Y:S02]  /*90c0*/  IMAD R17, R15, 0x2, R22 ;  /* 0x000000020f117824 */ /* 0x000fe400078e0216 */
[----:B------:R-:W-:-:S03]  /*90d0*/  IMAD R13, R13, UR11, R12 ;  /* 0x0000000b0d0d7c24 */ /* 0x000fc6000f8e020c */
[----:B------:R-:W0:Y:S02]  /*90e0*/  LDS.S16 R22, [R17+0x2] ;  /* 0x0000020011167984 */ /* 0x000e240000000600 */
[----:B------:R-:W-:-:S04]  /*90f0*/  PRMT R13, R13, 0x9910, RZ ;  /* 0x000099100d0d7816 */ /* 0x000fc800000000ff */
[----:B0-----:R-:W-:-:S13]  /*9100*/  ISETP.GT.AND P2, PT, R13, R22, PT ;  /* 0x000000160d00720c */ /* 0x001fda0003f44270 */
[----:B------:R-:W-:Y:S05]  /*9110*/  @!P2 BRA `(.L_x_179) ;  /* 0x000000040000a947 */ /* 0x000fea0003800000 */
[----:B------:R-:W-:Y:S02]  /*9120*/  VIADD R21, R21, 0x4004 ;  /* 0x0000400415157836 */ /* 0x000fe40000000000 */
[----:B------:R-:W-:-:S03]  /*9130*/  IMAD.MOV.U32 R23, RZ, RZ, R19 ;  /* 0x000000ffff177224 */ /* 0x000fc600078e0013 */
[----:B------:R-:W-:-:S05]  /*9140*/  LEA R26, R26, R21, 0x18 ;  /* 0x000000151a1a7211 */ /* 0x000fca00078ec0ff */
[----:B------:R-:W-:-:S05]  /*9150*/  IMAD R13, R15, 0x2, R26 ;  /* 0x000000020f0d7824 */ /* 0x000fca00078e021a */
[----:B------:R-:W0:Y:S04]  /*9160*/  LDS.U16 R21, [R13+0x2] ;  /* 0x000002000d157984 */ /* 0x000e280000000400 */
[----:B------:R1:W-:Y:S01]  /*9170*/  STS.U16 [R13+0x2], R16 ;  /* 0x000002100d007388 */ /* 0x0003e20000000400 */
[----:B0-----:R-:W-:-:S04]  /*9180*/  PRMT R21, R21, 0x9910, RZ ;  /* 0x0000991015157816 */ /* 0x001fc800000000ff */
[----:B------:R-:W-:-:S13]  /*9190*/  ISETP.NE.AND P2, PT, R21, -0x1, PT ;  /* 0xffffffff1500780c */ /* 0x000fda0003f45270 */
        /* <DEDUP_REMOVED lines=8> */
[----:B------:R-:W-:Y:S02]  /*9220*/  IMAD.IADD R19, R16, 0x1, -R19 ;  /* 0x0000000110137824 */ /* 0x000fe400078e0a13 */
[----:B------:R-:W-:Y:S02]  /*9230*/  IMAD.MOV.U32 R23, RZ, RZ, R21 ;  /* 0x000000ffff177224 */ /* 0x000fe400078e0015 */
        /* <DEDUP_REMOVED lines=46> */
.L_x_179:
[----:B------:R-:W-:Y:S05]  /*9520*/  BSYNC.RECONVERGENT B1 ;  /* 0x0000000000017941 */ /* 0x000fea0003800200 */
.L_x_178:
        /* <DEDUP_REMOVED lines=8> */
.L_x_158:
[----:B------:R-:W-:Y:S05]  /*95b0*/  BSYNC B0 ;  /* 0x0000000000007941 */ /* 0x000fea0003800000 */
.L_x_157:
[----:B--2---:R0:W2:Y:S01]  /*95c0*/  LDS.U8 R9, [R0+0x2] ;  /* 0x0000020000097984 */ /* 0x0040a20000000000 */
        /* <DEDUP_REMOVED lines=48> */
[----:B------:R-:W-:Y:S01]  /*98d0*/  PRMT R11, R12, 0x7610, R11 ;  /* 0x000076100c0b7816 */ /* 0x000fe2000000000b */
[----:B---3--:R-:W-:Y:S02]  /*98e0*/  IMAD.IADD R17, R17, 0x1, -R10 ;  /* 0x0000000111117824 */ /* 0x008fe400078e0a0a */
[----:B------:R-:W-:Y:S01]  /*98f0*/  IMAD.MOV.U32 R12, RZ, RZ, 0xffff ;  /* 0x0000ffffff0c7424 */ /* 0x000fe200078e00ff */
[----:B------:R-:W-:Y:S01]  /*9900*/  LOP3.LUT R10, R11, 0xffff, RZ, 0xc0, !PT ;  /* 0x0000ffff0b0a7812 */ /* 0x000fe200078ec0ff */
[----:B------:R-:W-:Y:S03]  /*9910*/  STS.U16 [R20+0x2], R11 ;  /* 0x0000020b14007388 */ /* 0x000fe60000000400 */
        /* <DEDUP_REMOVED lines=15> */
.L_x_187:
        /* <DEDUP_REMOVED lines=83> */
.L_x_186:
[----:B------:R-:W-:Y:S05]  /*9f40*/  BSYNC.RECONVERGENT B1 ;  /* 0x0000000000017941 */ /* 0x000fea0003800200 */
.L_x_185:
        /* <DEDUP_REMOVED lines=9> */
[----:B------:R-:W-:Y:S01]  /*9fe0*/  UMOV UR4, 0x400 ;  /* 0x0000040000047882 */ /* 0x000fe20000000000 */
[----:B------:R-:W-:Y:S01]  /*9ff0*/  PRMT R27, R6, 0x9910, RZ ;  /* 0x00009910061b7816 */ /* 0x000fe200000000ff */
[----:B------:R-:W-:Y:S02]  /*a000*/  UIADD3 UR6, UPT, UPT, UR4, 0x4004, URZ ;  /* 0x0000400404067890 */ /* 0x000fe4000fffe0ff */
[----:B------:R-:W-:-:S03]  /*a010*/  UIADD3 UR4, UPT, UPT, UR4, 0x2002, URZ ;  /* 0x0000200204047890 */ /* 0x000fc6000fffe0ff */
[----:B------:R-:W1:Y:S01]  /*a020*/  LDC R23, c[0x0][0x360] ;  /* 0x0000d800ff177b82 */ /* 0x000e620000000800 */
[----:B0-----:R-:W-:-:S06]  /*a030*/  ULEA UR6, UR7, UR6, 0x18 ;  /* 0x0000000607067291 */ /* 0x001fcc000f8ec0ff */
[----:B------:R-:W-:Y:S01]  /*a040*/  LEA R11, R17, UR6, 0x1 ;  /* 0x00000006110b7c11 */ /* 0x000fe2000f8e08ff */
[----:B-1----:R-:W-:-:S04]  /*a050*/  IMAD R22, R23, 0x2, R22 ;  /* 0x0000000217167824 */ /* 0x002fc800078e0216 */
        /* <DEDUP_REMOVED lines=20> */
[----:B------:R-:W-:Y:S02]  /*a1a0*/  VIADD R12, R24, 0xfffffffe ;  /* 0xfffffffe180c7836 */ /* 0x000fe40000000000 */
[----:B------:R-:W-:-:S03]  /*a1b0*/  IMAD R24, R23, 0x2, R20 ;  /* 0x0000000217187824 */ /* 0x000fc600078e0214 */
[----:B------:R-:W-:-:S04]  /*a1c0*/  VIMNMX.S16x2.RELU R10, PT, PT, R12, R10, !PT ;  /* 0x0000000a0c0a7248 */ /* 0x000fc80007fe1300 */
[----:B------:R-:W-:Y:S01]  /*a1d0*/  LOP3.LUT R12, R10, 0xffff, RZ, 0xc0, !PT ;  /* 0x0000ffff0a0c7812 */ /* 0x000fe200078ec0ff */
[----:B------:R-:W-:Y:S04]  /*a1e0*/  STS.U16 [R25], R10 ;  /* 0x0000000a19007388 */ /* 0x000fe80000000400 */
[----:B------:R-:W0:Y:S02]  /*a1f0*/  LDS.S16 R20, [R24] ;  /* 0x0000000018147984 */ /* 0x000e240000000600 */
[----:B0-----:R-:W-:Y:S02]  /*a200*/  IMAD.IADD R27, R20, 0x1, -R27 ;  /* 0x00000001141b7824 */ /* 0x001fe400078e0a1b */
[----:B------:R-:W-:-:S03]  /*a210*/  IMAD.MOV.U32 R20, RZ, RZ, 0xffff ;  /* 0x0000ffffff147424 */ /* 0x000fc600078e00ff */
        /* <DEDUP_REMOVED lines=17> */
.L_x_190:
        /* <DEDUP_REMOVED lines=85> */
.L_x_189:
[----:B------:R-:W-:Y:S05]  /*a880*/  BSYNC.RECONVERGENT B1 ;  /* 0x0000000000017941 */ /* 0x000fea0003800200 */
.L_x_188:
        /* <DEDUP_REMOVED lines=35> */
[----:B-1----:R-:W-:-:S12]  /*aac0*/  VIADD R16, R12, 0x4 ;  /* 0x000000040c107836 */ /* 0x002fd80000000000 */
[----:B------:R-:W-:-:S04]  /*aad0*/  @P2 IMAD.MOV R16, RZ, RZ, R12 ;  /* 0x000000ffff102224 */ /* 0x000fc800078e020c */
[----:B------:R-:W-:-:S05]  /*aae0*/  VIADD R16, R16, 0xfffffffe ;  /* 0xfffffffe10107836 */ /* 0x000fca0000000000 */
[----:B------:R-:W-:Y:S01]  /*aaf0*/  VIMNMX.S16x2.RELU R10, PT, PT, R16, R10, !PT ;  /* 0x0000000a100a7248 */ /* 0x000fe20007fe1300 */
[C---:B------:R-:W-:Y:S01]  /*ab00*/  IMAD R16, R23.reuse, 0x2, R14 ;  /* 0x0000000217107824 */ /* 0x040fe200078e020e */
[----:B------:R-:W-:Y:S01]  /*ab10*/  PRMT R14, R6, 0x9910, RZ ;  /* 0x00009910060e7816 */ /* 0x000fe200000000ff */
[----:B------:R-:W-:Y:S01]  /*ab20*/  IMAD R23, R23, 0x2, R22 ;  /* 0x0000000217177824 */ /* 0x000fe200078e0216 */
[----:B------:R-:W-:Y:S01]  /*ab30*/  LOP3.LUT R12, R10, 0xffff, RZ, 0xc0, !PT ;  /* 0x0000ffff0a0c7812 */ /* 0x000fe200078ec0ff */
[----:B------:R-:W-:Y:S04]  /*ab40*/  STS.U16 [R15], R10 ;  /* 0x0000000a0f007388 */ /* 0x000fe80000000400 */
[----:B------:R-:W0:Y:S02]  /*ab50*/  LDS.S16 R13, [R16] ;  /* 0x00000000100d7984 */ /* 0x000e240000000600 */
[----:B0-----:R-:W-:-:S02]  /*ab60*/  IMAD.IADD R13, R13, 0x1, -R14 ;  /* 0x000000010d0d7824 */ /* 0x001fc400078e0a0e */
        /* <DEDUP_REMOVED lines=18> */
.L_x_193:
        /* <DEDUP_REMOVED lines=85> */
.L_x_192:
[----:B------:R-:W-:Y:S05]  /*b1e0*/  BSYNC.RECONVERGENT B1 ;  /* 0x0000000000017941 */ /* 0x000fea0003800200 */
.L_x_191:
[----:B------:R-:W-:Y:S01]  /*b1f0*/  BAR.SYNC.DEFER_BLOCKING 0x0 ;  /* 0x0000000000007b1d */ /* 0x000fe20000010000 */
[----:B------:R-:W-:Y:S01]  /*b200*/  IADD3 R11, P2, PT, R3, UR10, RZ ;  /* 0x0000000a030b7c10 */ /* 0x000fe2000ff5e0ff */
[----:B------:R-:W-:-:S04]  /*b210*/  VIADD R17, R17, UR10 ;  /* 0x0000000a11117c36 */ /* 0x000fc80008000000 */
[----:B------:R-:W-:-:S08]  /*b220*/  IMAD.X R19, RZ, RZ, R19, P2 ;  /* 0x000000ffff137224 */ /* 0x000fd000010e0613 */
.L_x_184:
[----:B------:R-:W-:-:S04]  /*b230*/  ISETP.GE.U32.AND P2, PT, R5, 0x3, PT ;  /* 0x000000030500780c */ /* 0x000fc80003f46070 */
[----:B------:R-:W-:-:S13]  /*b240*/  ISETP.GE.U32.AND.EX P2, PT, R4, RZ, PT, P2 ;  /* 0x000000ff0400720c */ /* 0x000fda0003f46120 */
[----:B------:R-:W-:Y:S05]  /*b250*/  @!P2 BRA `(.L_x_183) ;  /* 0x0000002000d0a947 */ /* 0x000fea0003800000 */
.L_x_206:
[----:B------:R-:W0:Y:S01]  /*b260*/  S2UR UR7, SR_CgaCtaId ;  /* 0x00000000000779c3 */ /* 0x000e220000008800 */
[----:B------:R-:W-:Y:S01]  /*b270*/  UMOV UR4, 0x400 ;  /* 0x0000040000047882 */ /* 0x000fe20000000000 */
[----:B------:R-:W3:Y:S01]  /*b280*/  LDCU.U16 UR8, c[0x0][0x3a0] ;  /* 0x00007400ff0877ac */ /* 0x000ee20008000400 */
[----:B------:R-:W-:Y:S02]  /*b290*/  UIADD3 UR6, UPT, UPT, UR4, 0x4004, URZ ;  /* 0x0000400404067890 */ /* 0x000fe4000fffe0ff */
[----:B------:R-:W-:Y:S02]  /*b2a0*/  UIADD3 UR9, UPT, UPT, UR4, 0x2002, URZ ;  /* 0x0000200204097890 */ /* 0x000fe4000fffe0ff */
[----:B---3--:R-:W-:Y:S02]  /*b2b0*/  UIADD3 UR8, UPT, UPT, URZ, -UR8, URZ ;  /* 0x80000008ff087290 */ /* 0x008fe4000fffe0ff */
[----:B0-----:R-:W-:Y:S02]  /*b2c0*/  ULEA UR6, UR7, UR6, 0x18 ;  /* 0x0000000607067291 */ /* 0x001fe4000f8ec0ff */
[----:B------:R-:W-:-:S02]  /*b2d0*/  ULEA UR9, UR7, UR9, 0x18 ;  /* 0x0000000907097291 */ /* 0x000fc4000f8ec0ff */
[----:B------:R-:W-:Y:S02]  /*b2e0*/  UPRMT UR8, UR8, 0x7710, URZ ;  /* 0x0000771008087896 */ /* 0x000fe400080000ff */
[C---:B------:R-:W-:Y:S01]  /*b2f0*/  LEA R15, R17.reuse, UR6, 0x1 ;  /* 0x00000006110f7c11 */ /* 0x040fe2000f8e08ff */
[----:B------:R-:W-:Y:S01]  /*b300*/  ULEA UR12, UR7, UR4, 0x18 ;  /* 0x00000004070c7291 */ /* 0x000fe2000f8ec0ff */
[----:B------:R-:W-:Y:S01]  /*b310*/  LEA R21, R17, UR9, 0x1 ;  /* 0x0000000911157c11 */ /* 0x000fe2000f8e08ff */
[----:B------:R-:W-:Y:S01]  /*b320*/  UIADD3 UR4, UPT, UPT, UR4, 0x6006, URZ ;  /* 0x0000600604047890 */ /* 0x000fe2000fffe0ff */
[----:B------:R-:W-:Y:S01]  /*b330*/  LEA R16, R11, UR6, 0x1 ;  /* 0x000000060b107c11 */ /* 0x000fe2000f8e08ff */
[----:B------:R-:W0:Y:S02]  /*b340*/  LDS.U16 R10, [R15] ;  /* 0x000000000f0a7984 */ /* 0x000e240000000400 */
[----:B------:R-:W-:-:S06]  /*b350*/  ULEA UR4, UR7, UR4, 0x18 ;  /* 0x0000000407047291 */ /* 0x000fcc000f8ec0ff */
[----:B------:R-:W-:Y:S01]  /*b360*/  LEA R20, R11, UR4, 0x1 ;  /* 0x000000040b147c11 */ /* 0x000fe2000f8e08ff */
[----:B0-----:R-:W-:-:S05]  /*b370*/  VIADD R10, R10, UR8 ;  /* 0x000000080a0a7c36 */ /* 0x001fca0008000000 */
[----:B------:R0:W-:Y:S04]  /*b380*/  STS.U16 [R21], R10 ;  /* 0x0000000a15007388 */ /* 0x0001e80000000400 */
[----:B------:R-:W2:Y:S04]  /*b390*/  LDS.U8 R14, [R11+UR12] ;  /* 0x0000000c0b0e7984 */ /* 0x000ea80008000000 */
[----:B------:R-:W3:Y:S01]  /*b3a0*/  LDS.U16 R12, [R16] ;  /* 0x00000000100c7984 */ /* 0x000ee20000000400 */
[----:B0-----:R-:W-:Y:S02]  /*b3b0*/  LEA R21, R17, UR4, 0x1 ;  /* 0x0000000411157c11 */ /* 0x001fe4000f8e08ff */
[----:B--2---:R-:W-:-:S02]  /*b3c0*/  ISETP.NE.AND P2, PT, R14, R9, PT ;  /* 0x000000090e00720c */ /* 0x004fc40003f45270 */
[----:B-1----:R-:W-:Y:S01]  /*b3d0*/  PRMT R14, R6, 0x9910, RZ ;  /* 0x00009910060e7816 */ /* 0x002fe200000000ff */
[----:B---3--:R-:W-:-:S10]  /*b3e0*/  VIADD R13, R12, 0x4 ;  /* 0x000000040c0d7836 */ /* 0x008fd40000000000 */
[----:B------:R-:W-:Y:S01]  /*b3f0*/  @P2 IMAD.MOV R13, RZ, RZ, R12 ;  /* 0x000000ffff0d2224 */ /* 0x000fe200078e020c */
[----:B------:R-:W-:-:S03]  /*b400*/  ISETP.NE.U32.AND P2, PT, R11, RZ, PT ;  /* 0x000000ff0b00720c */ /* 0x000fc60003f45070 */
[----:B------:R-:W-:Y:S01]  /*b410*/  VIADD R12, R13, 0xfffffffe ;  /* 0xfffffffe0d0c7836 */ /* 0x000fe20000000000 */
[----:B------:R-:W-:-:S04]  /*b420*/  ISETP.NE.AND.EX P2, PT, R19, RZ, PT, P2 ;  /* 0x000000ff1300720c */ /* 0x000fc80003f45320 */
[----:B------:R-:W-:-:S04]  /*b430*/  VIMNMX.S16x2.RELU R12, PT, PT, R12, R10, !PT ;  /* 0x0000000a0c0c7248 */ /* 0x000fc80007fe1300 */
[----:B------:R-:W-:-:S04]  /*b440*/  PRMT R10, R12, 0x7610, R10 ;  /* 0x000076100c0a7816 */ /* 0x000fc8000000000a */
[----:B------:R-:W-:Y:S01]  /*b450*/  LOP3.LUT R12, R10, 0xffff, RZ, 0xc0, !PT ;  /* 0x0000ffff0a0c7812 */ /* 0x000fe200078ec0ff */
[----:B------:R0:W-:Y:S04]  /*b460*/  STS.U16 [R21], R10 ;  /* 0x0000000a15007388 */ /* 0x0001e80000000400 */
[----:B------:R-:W1:Y:S01]  /*b470*/  LDS.S16 R13, [R20] ;  /* 0x00000000140d7984 */ /* 0x000e620000000600 */
[----:B0-----:R-:W-:Y:S01]  /*b480*/  VIADD R21, R11, UR12 ;  /* 0x0000000c0b157c36 */ /* 0x001fe20008000000 */
[----:B------:R-:W-:Y:S05]  /*b490*/  WARPSYNC.ALL ;  /* 0x0000000000007948 */ /* 0x000fea0003800000 */
[----:B------:R-:W-:Y:S01]  /*b4a0*/  BSSY.RECONVERGENT B1, `(.L_x_194) ;  /* 0x0000069000017945 */ /* 0x000fe20003800200 */
[----:B-1----:R-:W-:-:S05]  /*b4b0*/  IMAD.IADD R13, R13, 0x1, -R14 ;  /* 0x000000010d0d7824 */ /* 0x002fca00078e0a0e */
        /* <DEDUP_REMOVED lines=18> */
.L_x_196:
        /* <DEDUP_REMOVED lines=80> */
[----:B------:R-:W-:Y:S01]  /*bae0*/  IMAD.MOV.U32 R22, RZ, RZ, R26 ;  /* 0x000000ffff167224 */ /* 0x000fe200078e001a */
[----:B0-----:R-:W-:-:S04]  /*baf0*/  PRMT R10, R10, 0x9910, RZ ;  /* 0x000099100a0a7816 */ /* 0x001fc800000000ff */
[----:B------:R-:W-:Y:S01]  /*bb00*/  ISETP.NE.AND P2, PT, R10, -0x1, PT ;  /* 0xffffffff0a00780c */ /* 0x000fe20003f45270 */
[----:B------:R-:W-:-:S12]  /*bb10*/  IMAD.MOV.U32 R10, RZ, RZ, R17 ;  /* 0x000000ffff0a7224 */ /* 0x000fd800078e0011 */
[----:B-1----:R-:W-:Y:S05]  /*bb20*/  @!P2 BRA `(.L_x_196) ;  /* 0xfffffff800aca947 */ /* 0x002fea000383ffff */
.L_x_195:
[----:B------:R-:W-:Y:S05]  /*bb30*/  BSYNC.RECONVERGENT B1 ;  /* 0x0000000000017941 */ /* 0x000fea0003800200 */
.L_x_194:
        /* <DEDUP_REMOVED lines=14> */
[C---:B-1----:R-:W-:Y:S02]  /*bc20*/  IMAD R16, R13.reuse, 0x2, R16 ;  /* 0x000000020d107824 */ /* 0x042fe400078e0210 */
        /* <DEDUP_REMOVED lines=13> */
[----:B------:R-:W-:Y:S01]  /*bd00*/  VIADD R12, R23, 0xfffffffe ;  /* 0xfffffffe170c7836 */ /* 0x000fe20000000000 */
[----:B------:R-:W-:-:S04]  /*bd10*/  LEA R23, R17, UR4, 0x1 ;  /* 0x0000000411177c11 */ /* 0x000fc8000f8e08ff */
        /* <DEDUP_REMOVED lines=25> */
.L_x_199:
        /* <DEDUP_REMOVED lines=83> */
.L_x_198:
[----:B------:R-:W-:Y:S05]  /*c3e0*/  BSYNC.RECONVERGENT B1 ;  /* 0x0000000000017941 */ /* 0x000fea0003800200 */
.L_x_197:
        /* <DEDUP_REMOVED lines=54> */
.L_x_202:
        /* <DEDUP_REMOVED lines=83> */
.L_x_201:
[----:B------:R-:W-:Y:S05]  /*cc80*/  BSYNC.RECONVERGENT B1 ;  /* 0x0000000000017941 */ /* 0x000fea0003800200 */
.L_x_200:
        /* <DEDUP_REMOVED lines=53> */
.L_x_205:
        /* <DEDUP_REMOVED lines=83> */
.L_x_204:
[----:B------:R-:W-:Y:S05]  /*d510*/  BSYNC.RECONVERGENT B1 ;  /* 0x0000000000017941 */ /* 0x000fea0003800200 */
.L_x_203:
        /* <DEDUP_REMOVED lines=8> */
.L_x_183:
[----:B------:R-:W-:Y:S05]  /*d5a0*/  BSYNC B0 ;  /* 0x0000000000007941 */ /* 0x000fea0003800000 */
.L_x_182:
[----:B------:R-:W0:Y:S01]  /*d5b0*/  LDS.U8 R0, [R0+0x3] ;  /* 0x0000030000007984 */ /* 0x000e220000000000 */
[----:B------:R-:W-:Y:S05]  /*d5c0*/  WARPSYNC.ALL ;  /* 0x0000000000007948 */ /* 0x000fea0003800000 */
[----:B------:R-:W-:Y:S01]  /*d5d0*/  BSSY B0, `(.L_x_207) ;  /* 0x00003f0000007945 */ /* 0x000fe20003800000 */
[----:B------:R-:W-:Y:S06]  /*d5e0*/  BAR.SYNC.DEFER_BLOCKING 0x0 ;  /* 0x0000000000007b1d */ /* 0x000fec0000010000 */
[----:B------:R-:W-:Y:S05]  /*d5f0*/  @P0 BRA `(.L_x_208) ;  /* 0x0000003c00b40947 */ /* 0x000fea0003800000 */
[----:B--2---:R-:W-:Y:S02]  /*d600*/  VIADD R9, R5, 0x1 ;  /* 0x0000000105097836 */ /* 0x004fe40000000000 */
        /* <DEDUP_REMOVED lines=8> */
[----:B------:R-:W2:Y:S01]  /*d690*/  S2R R12, SR_TID.X ;  /* 0x00000000000c7919 */ /* 0x000ea20000002100 */
[----:B------:R-:W3:Y:S01]  /*d6a0*/  S2UR UR6, SR_CgaCtaId ;  /* 0x00000000000679c3 */ /* 0x000ee20000008800 */
[----:B------:R-:W-:Y:S01]  /*d6b0*/  UMOV UR4, 0x400 ;  /* 0x0000040000047882 */ /* 0x000fe20000000000 */
[----:B------:R-:W-:Y:S01]  /*d6c0*/  ISETP.NE.AND P2, PT, R7, RZ, PT ;  /* 0x000000ff0700720c */ /* 0x000fe20003f45270 */
[----:B------:R-:W-:-:S05]  /*d6d0*/  UIADD3 UR4, UPT, UPT, UR4, 0x4004, URZ ;  /* 0x0000400404047890 */ /* 0x000fca000fffe0ff */
[----:B------:R-:W4:Y:S01]  /*d6e0*/  S2UR UR7, SR_CgaCtaId ;  /* 0x00000000000779c3 */ /* 0x000f220000008800 */
[----:B---3--:R-:W-:-:S03]  /*d6f0*/  ULEA UR4, UR6, UR4, 0x18 ;  /* 0x0000000406047291 */ /* 0x008fc6000f8ec0ff */
[----:B------:R-:W-:Y:S02]  /*d700*/  UMOV UR6, 0x400 ;  /* 0x0000040000067882 */ /* 0x000fe40000000000 */
[----:B------:R-:W-:Y:S01]  /*d710*/  UIADD3 UR8, UPT, UPT, UR6, 0x2002, URZ ;  /* 0x0000200206087890 */ /* 0x000fe2000fffe0ff */
[C---:B--2---:R-:W-:Y:S01]  /*d720*/  LEA R17, R12.reuse, UR4, 0x1 ;  /* 0x000000040c117c11 */ /* 0x044fe2000f8e08ff */
[----:B----4-:R-:W-:Y:S02]  /*d730*/  ULEA UR9, UR7, UR6, 0x18 ;  /* 0x0000000607097291 */ /* 0x010fe4000f8ec0ff */
[----:B------:R-:W-:Y:S02]  /*d740*/  ULEA UR8, UR7, UR8, 0x18 ;  /* 0x0000000807087291 */ /* 0x000fe4000f8ec0ff */
[----:B------:R-:W2:Y:S01]  /*d750*/  LDS.U16 R10, [R17+0x2] ;  /* 0x00000200110a7984 */ /* 0x000ea20000000400 */
[----:B------:R-:W3:Y:S01]  /*d760*/  LDCU.U16 UR4, c[0x0][0x3a0] ;  /* 0x00007400ff0477ac */ /* 0x000ee20008000400 */
[----:B------:R-:W-:-:S02]  /*d770*/  VIADD R19, R12, UR9 ;  /* 0x000000090c137c36 */ /* 0x000fc40008000000 */
[----:B------:R-:W-:Y:S01]  /*d780*/  LEA R15, R12, UR8, 0x1 ;  /* 0x000000080c0f7c11 */ /* 0x000fe2000f8e08ff */
[----:B------:R-:W-:-:S04]  /*d790*/  UIADD3 UR6, UPT, UPT, UR6, 0x6006, URZ ;  /* 0x0000600606067890 */ /* 0x000fc8000fffe0ff */
[----:B------:R-:W-:-:S06]  /*d7a0*/  ULEA UR6, UR7, UR6, 0x18 ;  /* 0x0000000607067291 */ /* 0x000fcc000f8ec0ff */
[----:B------:R-:W-:Y:S01]  /*d7b0*/  LEA R16, R12, UR6, 0x1 ;  /* 0x000000060c107c11 */ /* 0x000fe2000f8e08ff */
[----:B---3--:R-:W-:-:S04]  /*d7c0*/  UIADD3 UR4, UPT, UPT, URZ, -UR4, URZ ;  /* 0x80000004ff047290 */ /* 0x008fc8000fffe0ff */
[----:B------:R-:W-:-:S06]  /*d7d0*/  UPRMT UR4, UR4, 0x7710, URZ ;  /* 0x0000771004047896 */ /* 0x000fcc00080000ff */
[----:B--2---:R-:W-:-:S05]  /*d7e0*/  VIADD R10, R10, UR4 ;  /* 0x000000040a0a7c36 */ /* 0x004fca0008000000 */
[----:B------:R-:W-:Y:S04]  /*d7f0*/  STS.U16 [R15+0x2], R10 ;  /* 0x0000020a0f007388 */ /* 0x000fe80000000400 */
[----:B------:R-:W0:Y:S01]  /*d800*/  LDS.U8 R13, [R12+UR9] ;  /* 0x000000090c0d7984 */ /* 0x000e220008000000 */
[----:B------:R-:W-:Y:S05]  /*d810*/  WARPSYNC.ALL ;  /* 0x0000000000007948 */ /* 0x000fea0003800000 */
[----:B------:R-:W2:Y:S01]  /*d820*/  LDS.U16 R11, [R17] ;  /* 0x00000000110b7984 */ /* 0x000ea20000000400 */
[----:B------:R-:W-:Y:S03]  /*d830*/  BSSY.RECONVERGENT B1, `(.L_x_210) ;  /* 0x000006e000017945 */ /* 0x000fe60003800200 */
[----:B------:R-:W3:Y:S01]  /*d840*/  LDS.S16 R20, [R16] ;  /* 0x0000000010147984 */ /* 0x000ee20000000600 */
[----:B0-----:R-:W-:Y:S01]  /*d850*/  ISETP.NE.AND P0, PT, R13, R0, PT ;  /* 0x000000000d00720c */ /* 0x001fe20003f05270 */
[----:B--2---:R-:W-:-:S12]  /*d860*/  VIADD R13, R11, 0x4 ;  /* 0x000000040b0d7836 */ /* 0x004fd80000000000 */
[----:B------:R-:W-:-:S04]  /*d870*/  @P0 IMAD.MOV R13, RZ, RZ, R11 ;  /* 0x000000ffff0d0224 */ /* 0x000fc800078e020b */
[----:B------:R-:W-:Y:S01]  /*d880*/  VIADD R14, R13, 0xfffffffe ;  /* 0xfffffffe0d0e7836 */ /* 0x000fe20000000000 */
[----:B-1----:R-:W-:-:S04]  /*d890*/  PRMT R13, R6, 0x9910, RZ ;  /* 0x00009910060d7816 */ /* 0x002fc800000000ff */
[----:B------:R-:W-:Y:S01]  /*d8a0*/  VIMNMX.S16x2.RELU R11, PT, PT, R14, R10, !PT ;  /* 0x0000000a0e0b7248 */ /* 0x000fe20007fe1300 */
[----:B---3--:R-:W-:-:S03]  /*d8b0*/  IMAD.IADD R15, R20, 0x1, -R13 ;  /* 0x00000001140f7824 */ /* 0x008fc600078e0a0d */
[----:B------:R-:W-:Y:S01]  /*d8c0*/  LOP3.LUT R10, R11, 0xffff, RZ, 0xc0, !PT ;  /* 0x0000ffff0b0a7812 */ /* 0x000fe200078ec0ff */
[----:B------:R-:W-:Y:S03]  /*d8d0*/  STS.U16 [R16+0x2], R11 ;  /* 0x0000020b10007388 */ /* 0x000fe60000000400 */
        /* <DEDUP_REMOVED lines=16> */
.L_x_212:
        /* <DEDUP_REMOVED lines=83> */
.L_x_211:
[----:B------:R-:W-:Y:S05]  /*df10*/  BSYNC.RECONVERGENT B1 ;  /* 0x0000000000017941 */ /* 0x000fea0003800200 */
.L_x_210:
        /* <DEDUP_REMOVED lines=11> */
[----:B------:R-:W-:Y:S02]  /*dfd0*/  UIADD3 UR8, UPT, UPT, UR4, 0x2002, URZ ;  /* 0x0000200204087890 */ /* 0x000fe4000fffe0ff */
[----:B------:R-:W-:Y:S01]  /*dfe0*/  UIADD3 UR4, UPT, UPT, UR4, 0x6006, URZ ;  /* 0x0000600604047890 */ /* 0x000fe2000fffe0ff */
[----:B------:R-:W1:Y:S01]  /*dff0*/  LDC R20, c[0x0][0x360] ;  /* 0x0000d800ff147b82 */ /* 0x000e620000000800 */
[----:B0-----:R-:W-:Y:S02]  /*e000*/  ULEA UR6, UR7, UR6, 0x18 ;  /* 0x0000000607067291 */ /* 0x001fe4000f8ec0ff */
[----:B------:R-:W-:-:S02]  /*e010*/  ULEA UR8, UR7, UR8, 0x18 ;  /* 0x0000000807087291 */ /* 0x000fc4000f8ec0ff */
[----:B------:R-:W-:Y:S02]  /*e020*/  ULEA UR4, UR7, UR4, 0x18 ;  /* 0x0000000407047291 */ /* 0x000fe4000f8ec0ff */
[C---:B------:R-:W-:Y:S02]  /*e030*/  LEA R11, R14.reuse, UR6, 0x1 ;  /* 0x000000060e0b7c11 */ /* 0x040fe4000f8e08ff */
[----:B------:R-:W-:Y:S01]  /*e040*/  LEA R21, R14, UR8, 0x1 ;  /* 0x000000080e157c11 */ /* 0x000fe2000f8e08ff */
[----:B-1----:R-:W-:Y:S02]  /*e050*/  IMAD R17, R20, 0x2, R17 ;  /* 0x0000000214117824 */ /* 0x002fe400078e0211 */
        /* <DEDUP_REMOVED lines=10> */
[----:B--2---:R-:W-:-:S02]  /*e100*/  ISETP.NE.AND P0, PT, R23, R0, PT ;  /* 0x000000001700720c */ /* 0x004fc40003f05270 */
[----:B------:R-:W-:Y:S01]  /*e110*/  LEA R23, R14, UR4, 0x1 ;  /* 0x000000040e177c11 */ /* 0x000fe2000f8e08ff */
[----:B------:R-:W-:Y:S05]  /*e120*/  WARPSYNC.ALL ;  /* 0x0000000000007948 */ /* 0x000fea0003800000 */
[----:B---3--:R-:W-:Y:S01]  /*e130*/  VIADD R22, R12, 0x4 ;  /* 0x000000040c167836 */ /* 0x008fe20000000000 */
[----:B------:R-:W-:Y:S04]  /*e140*/  BSSY.RECONVERGENT B1, `(.L_x_213) ;  /* 0x000006f000017945 */ /* 0x000fe80003800200 */
        /* <DEDUP_REMOVED lines=25> */
.L_x_215:
        /* <DEDUP_REMOVED lines=85> */
.L_x_214:
[----:B------:R-:W-:Y:S05]  /*e830*/  BSYNC.RECONVERGENT B1 ;  /* 0x0000000000017941 */ /* 0x000fea0003800200 */
.L_x_213:
        /* <DEDUP_REMOVED lines=13> */
[----:B------:R-:W-:Y:S02]  /*e910*/  UIADD3 UR8, UPT, UPT, UR4, 0x2002, URZ ;  /* 0x0000200204087890 */ /* 0x000fe4000fffe0ff */
[----:B------:R-:W-:Y:S02]  /*e920*/  UIADD3 UR4, UPT, UPT, UR4, 0x6006, URZ ;  /* 0x0000600604047890 */ /* 0x000fe4000fffe0ff */
[----:B0-----:R-:W-:Y:S02]  /*e930*/  ULEA UR6, UR7, UR6, 0x18 ;  /* 0x0000000607067291 */ /* 0x001fe4000f8ec0ff */
[----:B------:R-:W-:-:S02]  /*e940*/  ULEA UR8, UR7, UR8, 0x18 ;  /* 0x0000000807087291 */ /* 0x000fc4000f8ec0ff */
[----:B------:R-:W-:Y:S02]  /*e950*/  ULEA UR4, UR7, UR4, 0x18 ;  /* 0x0000000407047291 */ /* 0x000fe4000f8ec0ff */
[C---:B------:R-:W-:Y:S02]  /*e960*/  LEA R16, R14.reuse, UR6, 0x1 ;  /* 0x000000060e107c11 */ /* 0x040fe4000f8e08ff */
[C---:B------:R-:W-:Y:S02]  /*e970*/  LEA R23, R14.reuse, UR8, 0x1 ;  /* 0x000000080e177c11 */ /* 0x040fe4000f8e08ff */
[----:B------:R-:W-:Y:S01]  /*e980*/  LEA R22, R14, UR4, 0x1 ;  /* 0x000000040e167c11 */ /* 0x000fe2000f8e08ff */
[----:B------:R-:W0:Y:S01]  /*e990*/  LDS.U16 R10, [R16] ;  /* 0x00000000100a7984 */ /* 0x000e220000000400 */
[----:B------:R-:W1:Y:S02]  /*e9a0*/  LDCU.U16 UR6, c[0x0][0x3a0] ;  /* 0x00007400ff0677ac */ /* 0x000e640008000400 */
[----:B-1----:R-:W-:-:S04]  /*e9b0*/  UIADD3 UR6, UPT, UPT, URZ, -UR6, URZ ;  /* 0x80000006ff067290 */ /* 0x002fc8000fffe0ff */
[----:B------:R-:W-:-:S06]  /*e9c0*/  UPRMT UR6, UR6, 0x7710, URZ ;  /* 0x0000771006067896 */ /* 0x000fcc00080000ff */
[----:B0-----:R-:W-:Y:S01]  /*e9d0*/  VIADD R10, R10, UR6 ;  /* 0x000000060a0a7c36 */ /* 0x001fe20008000000 */
[----:B------:R-:W-:Y:S05]  /*e9e0*/  WARPSYNC.ALL ;  /* 0x0000000000007948 */ /* 0x000fea0003800000 */
[----:B------:R-:W-:Y:S01]  /*e9f0*/  STS.U16 [R23], R10 ;  /* 0x0000000a17007388 */ /* 0x000fe20000000400 */
[----:B------:R-:W-:Y:S03]  /*ea00*/  BSSY.RECONVERGENT B1, `(.L_x_216) ;  /* 0x0000072000017945 */ /* 0x000fe60003800200 */
[----:B------:R-:W0:Y:S04]  /*ea10*/  LDS.U8 R19, [R19+UR10] ;  /* 0x0000000a13137984 */ /* 0x000e280008000000 */
[----:B------:R-:W1:Y:S01]  /*ea20*/  LDS.U16 R9, [R17] ;  /* 0x0000000011097984 */ /* 0x000e620000000400 */
[----:B0-----:R-:W-:Y:S01]  /*ea30*/  ISETP.NE.AND P0, PT, R19, R0, PT ;  /* 0x000000001300720c */ /* 0x001fe20003f05270 */
[----:B-1----:R-:W-:-:S12]  /*ea40*/  VIADD R11, R9, 0x4 ;  /* 0x00000004090b7836 */ /* 0x002fd80000000000 */
[----:B------:R-:W-:-:S04]  /*ea50*/  @P0 IMAD.MOV R11, RZ, RZ, R9 ;  /* 0x000000ffff0b0224 */ /* 0x000fc800078e0209 */
[----:B------:R-:W-:Y:S02]  /*ea60*/  VIADD R12, R11, 0xfffffffe ;  /* 0xfffffffe0b0c7836 */ /* 0x000fe40000000000 */
[----:B------:R-:W-:-:S03]  /*ea70*/  IMAD.MOV.U32 R11, RZ, RZ, 0xffff ;  /* 0x0000ffffff0b7424 */ /* 0x000fc600078e00ff */
[----:B------:R-:W-:-:S04]  /*ea80*/  VIMNMX.S16x2.RELU R9, PT, PT, R12, R10, !PT ;  /* 0x0000000a0c097248 */ /* 0x000fc80007fe1300 */
[----:B------:R-:W-:Y:S01]  /*ea90*/  LOP3.LUT R10, R9, 0xffff, RZ, 0xc0, !PT ;  /* 0x0000ffff090a7812 */ /* 0x000fe200078ec0ff */
[----:B------:R-:W-:Y:S04]  /*eaa0*/  STS.U16 [R22], R9 ;  /* 0x0000000916007388 */ /* 0x000fe80000000400 */
[----:B------:R-:W0:Y:S02]  /*eab0*/  LDS.S16 R12, [R20] ;  /* 0x00000000140c7984 */ /* 0x000e240000000600 */
[----:B0-----:R-:W-:-:S05]  /*eac0*/  IMAD.IADD R13, R12, 0x1, -R13 ;  /* 0x000000010c0d7824 */ /* 0x001fca00078e0a0d */
        /* <DEDUP_REMOVED lines=13> */
[----:B------:R-:W1:Y:S01]  /*eba0*/  LDC.64 R10, c[0x0][0x388] ;  /* 0x0000e200ff0a7b82 */ /* 0x000e620000000a00 */
[----:B------:R-:W-:Y:S02]  /*ebb0*/  IMAD.MOV.U32 R13, RZ, RZ, R3 ;  /* 0x000000ffff0d7224 */ /* 0x000fe400078e0003 */
[----:B------:R-:W-:Y:S02]  /*ebc0*/  IMAD.MOV.U32 R16, RZ, RZ, R15 ;  /* 0x000000ffff107224 */ /* 0x000fe400078e000f */
[----:B0-----:R-:W-:-:S07]  /*ebd0*/  IMAD.IADD R9, R9, 0x1, -R6 ;  /* 0x0000000109097824 */ /* 0x001fce00078e0a06 */
.L_x_218:
[C---:B-1----:R-:W-:Y:S02]  /*ebe0*/  ISETP.GE.U32.AND P0, PT, R13.reuse, R10, PT ;  /* 0x0000000a0d00720c */ /* 0x042fe40003f06070 */
[----:B------:R-:W-:Y:S02]  /*ebf0*/  IADD3 R20, P2, PT, R13, 0x1, RZ ;  /* 0x000000010d147810 */ /* 0x000fe40007f5e0ff */
[----:B------:R-:W-:-:S03]  /*ec00*/  ISETP.GE.AND.EX P0, PT, R16, R11, PT, P0 ;  /* 0x0000000b1000720c */ /* 0x000fc60003f06300 */
[----:B------:R-:W-:Y:S02]  /*ec10*/  IMAD.X R22, RZ, RZ, R16, P2 ;  /* 0x000000ffff167224 */ /* 0x000fe400010e0610 */
[----:B------:R-:W-:-:S08]  /*ec20*/  IMAD.MOV.U32 R14, RZ, RZ, R20 ;  /* 0x000000ffff0e7224 */ /* 0x000fd000078e0014 */
[----:B------:R-:W-:Y:S05]  /*ec30*/  @P0 BRA `(.L_x_217) ;  /* 0x0000000400380947 */ /* 0x000fea0003800000 */
[----:B------:R-:W0:Y:S01]  /*ec40*/  S2R R23, SR_CgaCtaId ;  /* 0x0000000000177919 */ /* 0x000e220000008800 */
[----:B------:R-:W-:Y:S01]  /*ec50*/  MOV R21, 0x400 ;  /* 0x0000040000157802 */ /* 0x000fe20000000f00 */
[----:B------:R-:W-:-:S04]  /*ec60*/  IMAD.MOV.U32 R14, RZ, RZ, R20 ;  /* 0x000000ffff0e7224 */ /* 0x000fc800078e0014 */
[----:B------:R-:W-:-:S05]  /*ec70*/  VIADD R12, R21, 0x6006 ;  /* 0x00006006150c7836 */ /* 0x000fca0000000000 */
[----:B0-----:R-:W-:-:S05]  /*ec80*/  LEA R12, R23, R12, 0x18 ;  /* 0x0000000c170c7211 */ /* 0x001fca00078ec0ff */
[----:B------:R-:W-:Y:S02]  /*ec90*/  IMAD R17, R13, 0x2, R12 ;  /* 0x000000020d117824 */ /* 0x000fe400078e020c */
[----:B------:R-:W-:-:S03]  /*eca0*/  IMAD.IADD R12, R3, 0x1, -R13 ;  /* 0x00000001030c7824 */ /* 0x000fc600078e0a0d */
[----:B------:R-:W0:Y:S01]  /*ecb0*/  LDS.S16 R19, [R17+0x2] ;  /* 0x0000020011137984 */ /* 0x000e220000000600 */
[----:B------:R-:W-:-:S05]  /*ecc0*/  IMAD R12, R12, UR11, R9 ;  /* 0x0000000b0c0c7c24 */ /* 0x000fca000f8e0209 */
[----:B------:R-:W-:-:S04]  /*ecd0*/  PRMT R12, R12, 0x9910, RZ ;  /* 0x000099100c0c7816 */ /* 0x000fc800000000ff */
        /* <DEDUP_REMOVED lines=67> */
[----:B--2---:R-:W-:Y:S05]  /*f110*/  @!P0 BRA `(.L_x_218) ;  /* 0xfffffff800b08947 */ /* 0x004fea000383ffff */
.L_x_217:
[----:B------:R-:W-:Y:S05]  /*f120*/  BSYNC.RECONVERGENT B1 ;  /* 0x0000000000017941 */ /* 0x000fea0003800200 */
.L_x_216:
[----:B------:R-:W-:Y:S01]  /*f130*/  BAR.SYNC.DEFER_BLOCKING 0x0 ;  /* 0x0000000000007b1d */ /* 0x000fe20000010000 */
[----:B------:R-:W-:Y:S01]  /*f140*/  IADD3 R12, P0, PT, R3, UR10, RZ ;  /* 0x0000000a030c7c10 */ /* 0x000fe2000ff1e0ff */
[----:B------:R-:W-:-:S04]  /*f150*/  VIADD R14, R14, UR10 ;  /* 0x0000000a0e0e7c36 */ /* 0x000fc80008000000 */
[----:B------:R-:W-:-:S08]  /*f160*/  IMAD.X R15, RZ, RZ, R15, P0 ;  /* 0x000000ffff0f7224 */ /* 0x000fd000000e060f */
.L_x_209:
[----:B------:R-:W-:-:S04]  /*f170*/  ISETP.GE.U32.AND P0, PT, R5, 0x3, PT ;  /* 0x000000030500780c */ /* 0x000fc80003f06070 */
[----:B------:R-:W-:-:S13]  /*f180*/  ISETP.GE.U32.AND.EX P0, PT, R4, RZ, PT, P0 ;  /* 0x000000ff0400720c */ /* 0x000fda0003f06100 */
[----:B------:R-:W-:Y:S05]  /*f190*/  @!P0 BRA `(.L_x_208) ;  /* 0x0000002000cc8947 */ /* 0x000fea0003800000 */
.L_x_231:
[----:B------:R-:W2:Y:S01]  /*f1a0*/  S2UR UR7, SR_CgaCtaId ;  /* 0x00000000000779c3 */ /* 0x000ea20000008800 */
[----:B------:R-:W-:Y:S01]  /*f1b0*/  UMOV UR4, 0x400 ;  /* 0x0000040000047882 */ /* 0x000fe20000000000 */
[----:B------:R-:W3:Y:S01]  /*f1c0*/  LDCU.U16 UR8, c[0x0][0x3a0] ;  /* 0x00007400ff0877ac */ /* 0x000ee20008000400 */
[----:B------:R-:W-:Y:S01]  /*f1d0*/  IMAD.MOV.U32 R21, RZ, RZ, 0xffff ;  /* 0x0000ffffff157424 */ /* 0x000fe200078e00ff */
[----:B------:R-:W-:Y:S02]  /*f1e0*/  UIADD3 UR6, UPT, UPT, UR4, 0x4004, URZ ;  /* 0x0000400404067890 */ /* 0x000fe4000fffe0ff */
[----:B------:R-:W-:Y:S02]  /*f1f0*/  UIADD3 UR9, UPT, UPT, UR4, 0x2002, URZ ;  /* 0x0000200204097890 */ /* 0x000fe4000fffe0ff */
[----:B---3--:R-:W-:Y:S02]  /*f200*/  UIADD3 UR8, UPT, UPT, URZ, -UR8, URZ ;  /* 0x80000008ff087290 */ /* 0x008fe4000fffe0ff */
[----:B--2---:R-:W-:-:S02]  /*f210*/  ULEA UR6, UR7, UR6, 0x18 ;  /* 0x0000000607067291 */ /* 0x004fc4000f8ec0ff */
[----:B------:R-:W-:Y:S02]  /*f220*/  ULEA UR9, UR7, UR9, 0x18 ;  /* 0x0000000907097291 */ /* 0x000fe4000f8ec0ff */
[----:B------:R-:W-:Y:S02]  /*f230*/  UPRMT UR8, UR8, 0x7710, URZ ;  /* 0x0000771008087896 */ /* 0x000fe400080000ff */
[C---:B------:R-:W-:Y:S01]  /*f240*/  LEA R19, R14.reuse, UR6, 0x1 ;  /* 0x000000060e137c11 */ /* 0x040fe2000f8e08ff */
[----:B------:R-:W-:Y:S01]  /*f250*/  ULEA UR12, UR7, UR4, 0x18 ;  /* 0x00000004070c7291 */ /* 0x000fe2000f8ec0ff */
[----:B------:R-:W-:Y:S01]  /*f260*/  LEA R13, R14, UR9, 0x1 ;  /* 0x000000090e0d7c11 */ /* 0x000fe2000f8e08ff */
[----:B------:R-:W-:Y:S01]  /*f270*/  UIADD3 UR4, UPT, UPT, UR4, 0x6006, URZ ;  /* 0x0000600604047890 */ /* 0x000fe2000fffe0ff */
[C---:B------:R-:W-:Y:S01]  /*f280*/  LEA R16, R12.reuse, UR6, 0x1 ;  /* 0x000000060c107c11 */ /* 0x040fe2000f8e08ff */
[----:B------:R-:W2:Y:S02]  /*f290*/  LDS.U16 R10, [R19] ;  /* 0x00000000130a7984 */ /* 0x000ea40000000400 */
[----:B------:R-:W-:Y:S01]  /*f2a0*/  ULEA UR4, UR7, UR4, 0x18 ;  /* 0x0000000407047291 */ /* 0x000fe2000f8ec0ff */
[----:B------:R-:W-:-:S02]  /*f2b0*/  VIADD R17, R12, UR12 ;  /* 0x0000000c0c117c36 */ /* 0x000fc40008000000 */
[----:B--2---:R-:W-:-:S05]  /*f2c0*/  VIADD R10, R10, UR8 ;  /* 0x000000080a0a7c36 */ /* 0x004fca0008000000 */
[----:B------:R2:W-:Y:S04]  /*f2d0*/  STS.U16 [R13], R10 ;  /* 0x0000000a0d007388 */ /* 0x0005e80000000400 */
[----:B------:R-:W0:Y:S04]  /*f2e0*/  LDS.U8 R11, [R12+UR12] ;  /* 0x0000000c0c0b7984 */ /* 0x000e280008000000 */
[----:B------:R-:W3:Y:S01]  /*f2f0*/  LDS.U16 R9, [R16] ;  /* 0x0000000010097984 */ /* 0x000ee20000000400 */
[----:B--2---:R-:W-:Y:S02]  /*f300*/  LEA R13, R14, UR4, 0x1 ;  /* 0x000000040e0d7c11 */ /* 0x004fe4000f8e08ff */
[----:B0-----:R-:W-:Y:S01]  /*f310*/  ISETP.NE.AND P0, PT, R11, R0, PT ;  /* 0x000000000b00720c */ /* 0x001fe20003f05270 */
[----:B---3--:R-:W-:-:S12]  /*f320*/  VIADD R11, R9, 0x4 ;  /* 0x00000004090b7836 */ /* 0x008fd80000000000 */
[----:B------:R-:W-:Y:S01]  /*f330*/  @P0 IMAD.MOV R11, RZ, RZ, R9 ;  /* 0x000000ffff0b0224 */ /* 0x000fe200078e0209 */
[----:B-1----:R-:W-:Y:S02]  /*f340*/  PRMT R9, R6, 0x9910, RZ ;  /* 0x0000991006097816 */ /* 0x002fe400000000ff */
[----:B------:R-:W-:Y:S01]  /*f350*/  ISETP.NE.U32.AND P0, PT, R12, RZ, PT ;  /* 0x000000ff0c00720c */ /* 0x000fe20003f05070 */
[----:B------:R-:W-:-:S03]  /*f360*/  VIADD R20, R11, 0xfffffffe ;  /* 0xfffffffe0b147836 */ /* 0x000fc60000000000 */
[----:B------:R-:W-:Y:S02]  /*f370*/  ISETP.NE.AND.EX P0, PT, R15, RZ, PT, P0 ;  /* 0x000000ff0f00720c */ /* 0x000fe40003f05300 */
[----:B------:R-:W-:-:S04]  /*f380*/  VIMNMX.S16x2.RELU R20, PT, PT, R20, R10, !PT ;  /* 0x0000000a14147248 */ /* 0x000fc80007fe1300 */
[----:B------:R-:W-:Y:S02]  /*f390*/  PRMT R10, R20, 0x7610, R10 ;  /* 0x00007610140a7816 */ /* 0x000fe4000000000a */
[----:B------:R-:W-:Y:S01]  /*f3a0*/  LEA R20, R12, UR4, 0x1 ;  /* 0x000000040c147c11 */ /* 0x000fe2000f8e08ff */
[----:B------:R-:W-:Y:S05]  /*f3b0*/  WARPSYNC.ALL ;  /* 0x0000000000007948 */ /* 0x000fea0003800000 */
[----:B------:R-:W-:Y:S01]  /*f3c0*/  STS.U16 [R13], R10 ;  /* 0x0000000a0d007388 */ /* 0x000fe20000000400 */
[----:B------:R-:W-:Y:S01]  /*f3d0*/  LOP3.LUT R11, R10, 0xffff, RZ, 0xc0, !PT ;  /* 0x0000ffff0a0b7812 */ /* 0x000fe200078ec0ff */
[----:B------:R-:W-:Y:S02]  /*f3e0*/  BSSY.RECONVERGENT B1, `(.L_x_219) ;  /* 0x0000068000017945 */ /* 0x000fe40003800200 */
        /* <DEDUP_REMOVED lines=19> */
.L_x_221:
        /* <DEDUP_REMOVED lines=84> */
.L_x_220:
[----:B------:R-:W-:Y:S05]  /*fa60*/  BSYNC.RECONVERGENT B1 ;  /* 0x0000000000017941 */ /* 0x000fea0003800200 */
.L_x_219:
        /* <DEDUP_REMOVED lines=25> */
[----:B-1----:R-:W-:-:S02]  /*fc00*/  ISETP.NE.AND P0, PT, R23, R0, PT ;  /* 0x000000001700720c */ /* 0x002fc40003f05270 */
[----:B------:R-:W-:Y:S01]  /*fc10*/  LEA R23, R19, UR4, 0x1 ;  /* 0x0000000413177c11 */ /* 0x000fe2000f8e08ff */
[----:B--2---:R-:W-:-:S10]  /*fc20*/  VIADD R22, R14, 0x4 ;  /* 0x000000040e167836 */ /* 0x004fd40000000000 */
        /* <DEDUP_REMOVED lines=8> */
[----:B------:R-:W-:Y:S01]  /*fcb0*/  IADD3 R14, P2, PT, R12, UR10, RZ ;  /* 0x0000000a0c0e7c10 */ /* 0x000fe2000ff5e0ff */
        /* <DEDUP_REMOVED lines=18> */
.L_x_224:
        /* <DEDUP_REMOVED lines=83> */
.L_x_223:
[----:B------:R-:W-:Y:S05]  /*10310*/  BSYNC.RECONVERGENT B1 ;  /* 0x0000000000017941 */ /* 0x000fea0003800200 */
.L_x_222:
        /* <DEDUP_REMOVED lines=54> */
.L_x_227:
        /* <DEDUP_REMOVED lines=83> */
.L_x_226:
[----:B------:R-:W-:Y:S05]  /*10bb0*/  BSYNC.RECONVERGENT B1 ;  /* 0x0000000000017941 */ /* 0x000fea0003800200 */
.L_x_225:
[----:B------:R-:W0:Y:S08]  /*10bc0*/  S2UR UR7, SR_CgaCtaId ;  /* 0x00000000000779c3 */ /* 0x000e300000008800 */
[----:B------:R-:W-:Y:S01]  /*10bd0*/  BAR.SYNC.DEFER_BLOCKING 0x0 ;  /* 0x0000000000007b1d */ /* 0x000fe20000010000 */
[----:B------:R-:W-:Y:S02]  /*10be0*/  VIADD R19, R19, UR10 ;  /* 0x0000000a13137c36 */ /* 0x000fe40008000000 */
[----:B------:R-:W-:-:S03]  /*10bf0*/  IMAD R16, R13, 0x2, R16 ;  /* 0x000000020d107824 */ /* 0x000fc600078e0210 */
        /* <DEDUP_REMOVED lines=20> */
[----:B------:R-:W-:-:S02]  /*10d40*/  IMAD R17, R13, 0x2, R20 ;  /* 0x000000020d117824 */ /* 0x000fc400078e0214 */
        /* <DEDUP_REMOVED lines=28> */
.L_x_230:
        /* <DEDUP_REMOVED lines=9> */
[----:B------:R-:W-:Y:S02]  /*10fa0*/  IMAD.IADD R20, R12, 0x1, -R13 ;  /* 0x000000010c147824 */ /* 0x000fe400078e0a0d */
[----:B------:R-:W-:Y:S02]  /*10fb0*/  IMAD.MOV.U32 R19, RZ, RZ, R21 ;  /* 0x000000ffff137224 */ /* 0x000fe400078e0015 */
[----:B------:R-:W-:Y:S02]  /*10fc0*/  VIADD R16, R23, 0x6006 ;  /* 0x0000600617107836 */ /* 0x000fe40000000000 */
[----:B------:R-:W-:-:S05]  /*10fd0*/  IMAD R20, R20, UR11, R9 ;  /* 0x0000000b14147c24 */ /* 0x000fca000f8e0209 */
[----:B------:R-:W-:Y:S02]  /*10fe0*/  PRMT R17, R20, 0x9910, RZ ;  /* 0x0000991014117816 */ /* 0x000fe400000000ff */
[----:B0-----:R-:W-:-:S05]  /*10ff0*/  LEA R16, R25, R16, 0x18 ;  /* 0x0000001019107211 */ /* 0x001fca00078ec0ff */
[----:B------:R-:W-:-:S05]  /*11000*/  IMAD R16, R13, 0x2, R16 ;  /* 0x000000020d107824 */ /* 0x000fca00078e0210 */
        /* <DEDUP_REMOVED lines=67> */
.L_x_229:
[----:B------:R-:W-:Y:S05]  /*11440*/  BSYNC.RECONVERGENT B1 ;  /* 0x0000000000017941 */ /* 0x000fea0003800200 */
.L_x_228:
        /* <DEDUP_REMOVED lines=8> */
.L_x_208:
[----:B------:R-:W-:Y:S05]  /*114d0*/  BSYNC B0 ;  /* 0x0000000000007941 */ /* 0x000fea0003800000 */
.L_x_207:
[----:B------:R-:W-:Y:S05]  /*114e0*/  @P1 BRA `(.L_x_232) ;  /* 0xfffffefc00f81947 */ /* 0x000fea000383ffff */
[----:B------:R-:W-:Y:S05]  /*114f0*/  EXIT ;  /* 0x000000000000794d */ /* 0x000fea0003800000 */
        .weak           $__internal_1_$__cuda_sm20_div_u64
        .type           $__internal_1_$__cuda_sm20_div_u64,@function
        .size           $__internal_1_$__cuda_sm20_div_u64,(.L_x_278 - $__internal_1_$__cuda_sm20_div_u64)
$__internal_1_$__cuda_sm20_div_u64:
[----:B------:R-:W-:-:S04]  /*11500*/  IMAD.U32 R11, RZ, RZ, UR4 ;  /* 0x00000004ff0b7e24 */ /* 0x000fc8000f8e00ff */
        /* <DEDUP_REMOVED lines=47> */
[----:B------:R-:W-:Y:S02]  /*11800*/  IADD3 R13, P1, PT, -R10, R15, RZ ;  /* 0x0000000f0a0d7210 */ /* 0x000fe40007f3e1ff */
[C---:B------:R-:W-:Y:S01]  /*11810*/  ISETP.GE.U32.AND.EX P0, PT, R14.reuse, UR4, PT, P0 ;  /* 0x000000040e007c0c */ /* 0x040fe2000bf06100 */
[----:B------:R-:W-:Y:S01]  /*11820*/  IMAD.X R12, RZ, RZ, R9, P2 ;  /* 0x000000ffff0c7224 */ /* 0x000fe200010e0609 */
[----:B------:R-:W-:Y:S02]  /*11830*/  IADD3.X R7, PT, PT, R14, ~UR4, RZ, P1, !PT ;  /* 0x800000040e077c10 */ /* 0x000fe40008ffe4ff */
[----:B------:R-:W-:Y:S02]  /*11840*/  SEL R6, R6, R11, P0 ;  /* 0x0000000b06067207 */ /* 0x000fe40000000000 */
[----:B------:R-:W-:-:S02]  /*11850*/  SEL R13, R13, R15, P0 ;  /* 0x0000000f0d0d7207 */ /* 0x000fc40000000000 */
[----:B------:R-:W-:Y:S02]  /*11860*/  SEL R11, R7, R14, P0 ;  /* 0x0000000e070b7207 */ /* 0x000fe40000000000 */
[----:B------:R-:W-:Y:S02]  /*11870*/  SEL R7, R12, R9, P0 ;  /* 0x000000090c077207 */ /* 0x000fe40000000000 */
[----:B------:R-:W-:Y:S02]  /*11880*/  IADD3 R9, P2, PT, R6, 0x1, RZ ;  /* 0x0000000106097810 */ /* 0x000fe40007f5e0ff */
[----:B------:R-:W-:Y:S02]  /*11890*/  ISETP.GE.U32.AND P0, PT, R13, R10, PT ;  /* 0x0000000a0d00720c */ /* 0x000fe40003f06070 */
[----:B------:R-:W-:Y:S01]  /*118a0*/  ISETP.NE.U32.AND P1, PT, R10, RZ, PT ;  /* 0x000000ff0a00720c */ /* 0x000fe20003f25070 */
[----:B------:R-:W-:Y:S01]  /*118b0*/  IMAD.X R10, RZ, RZ, R7, P2 ;  /* 0x000000ffff0a7224 */ /* 0x000fe200010e0607 */
[----:B------:R-:W-:-:S02]  /*118c0*/  ISETP.GE.U32.AND.EX P0, PT, R11, UR4, PT, P0 ;  /* 0x000000040b007c0c */ /* 0x000fc4000bf06100 */
[----:B------:R-:W-:Y:S02]  /*118d0*/  ISETP.NE.AND.EX P1, PT, RZ, UR4, PT, P1 ;  /* 0x00000004ff007c0c */ /* 0x000fe4000bf25310 */
[----:B------:R-:W-:Y:S01]  /*118e0*/  SEL R9, R9, R6, P0 ;  /* 0x0000000609097207 */ /* 0x000fe20000000000 */
[----:B------:R-:W-:Y:S01]  /*118f0*/  IMAD.MOV.U32 R6, RZ, RZ, R4 ;  /* 0x000000ffff067224 */ /* 0x000fe200078e0004 */
[----:B------:R-:W-:Y:S01]  /*11900*/  SEL R10, R10, R7, P0 ;  /* 0x000000070a0a7207 */ /* 0x000fe20000000000 */
[----:B------:R-:W-:Y:S01]  /*11910*/  IMAD.MOV.U32 R7, RZ, RZ, 0x0 ;  /* 0x00000000ff077424 */ /* 0x000fe200078e00ff */
[----:B------:R-:W-:Y:S02]  /*11920*/  SEL R9, R9, 0xffffffff, P1 ;  /* 0xffffffff09097807 */ /* 0x000fe40000800000 */
[----:B------:R-:W-:Y:S01]  /*11930*/  SEL R10, R10, 0xffffffff, P1 ;  /* 0xffffffff0a0a7807 */ /* 0x000fe20000800000 */
[----:B------:R-:W-:Y:S06]  /*11940*/  RET.REL.NODEC R6 `(_Z11swat_print1PclS_lss) ;  /* 0xfffffee406ac7950 */ /* 0x000fec0003c3ffff */
.L_x_233:
        /* <DEDUP_REMOVED lines=11> */
.L_x_278:


//--------------------- .text._Z11swat_print0PclS_lss --------------------------
	.section	.text._Z11swat_print0PclS_lss,"ax",@progbits
	.align	128
        .global         _Z11swat_print0PclS_lss
        .type           _Z11swat_print0PclS_lss,@function
        .size           _Z11swat_print0PclS_lss,(.L_x_283 - _Z11swat_print0PclS_lss)
        .other          _Z11swat_print0PclS_lss,@"STO_CUDA_ENTRY STV_DEFAULT"
_Z11swat_print0PclS_lss:
.text._Z11swat_print0PclS_lss:
[----:B------:R-:W0:Y:S01]  /*0000*/  LDC R1, c[0x0][0x37c] ;  /* 0x0000df00ff017b82 */ /* 0x000e220000000800 */
[----:B------:R-:W1:Y:S01]  /*0010*/  S2R R0, SR_TID.X ;  /* 0x0000000000007919 */ /* 0x000e620000002100 */
[----:B------:R-:W2:Y:S01]  /*0020*/  LDCU UR4, c[0x0][0x2f8] ;  /* 0x00005f00ff0477ac */ /* 0x000ea20008000800 */
[----:B0-----:R-:W-:Y:S01]  /*0030*/  VIADD R1, R1, 0xffffffe8 ;  /* 0xffffffe801017836 */ /* 0x001fe20000000000 */
[----:B------:R-:W0:Y:S04]  /*0040*/  LDCU UR5, c[0x0][0x2fc] ;  /* 0x00005f80ff0577ac */ /* 0x000e280008000800 */
[----:B--2---:R-:W-:-:S05]  /*0050*/  IADD3 R6, P1, PT, R1, UR4, RZ ;  /* 0x0000000401067c10 */ /* 0x004fca000ff3e0ff */
[----:B0-----:R-:W-:Y:S01]  /*0060*/  IMAD.X R7, RZ, RZ, UR5, P1 ;  /* 0x00000005ff077e24 */ /* 0x001fe200088e06ff */
[----:B-1----:R-:W-:-:S13]  /*0070*/  ISETP.NE.AND P0, PT, R0, RZ, PT ;  /* 0x000000ff0000720c */ /* 0x002fda0003f05270 */
[----:B------:R-:W-:Y:S05]  /*0080*/  @P0 EXIT ;  /* 0x000000000000094d */ /* 0x000fea0003800000 */
[----:B------:R-:W0:Y:S01]  /*0090*/  S2UR UR4, SR_CTAID.X ;  /* 0x00000000000479c3 */ /* 0x000e220000002500 */
[----:B------:R-:W-:Y:S02]  /*00a0*/  HFMA2 R3, -RZ, RZ, 0, 0 ;  /* 0x00000000ff037431 */ /* 0x000fe400000001ff */
[----:B------:R-:W-:Y:S01]  /*00b0*/  IMAD.MOV.U32 R9, RZ, RZ, RZ ;  /* 0x000000ffff097224 */ /* 0x000fe200078e00ff */
[----:B------:R-:W-:-:S04]  /*00c0*/  MOV R0, 0x0 ;  /* 0x0000000000007802 */ /* 0x000fc80000000f00 */
[----:B------:R-:W1:Y:S08]  /*00d0*/  S2UR UR5, SR_CTAID.Y ;  /* 0x00000000000579c3 */ /* 0x000e700000002600 */
[----:B------:R-:W2:Y:S01]  /*00e0*/  LDC R11, c[0x0][0x370] ;  /* 0x0000dc00ff0b7b82 */ /* 0x000ea20000000800 */
[----:B0-----:R-:W-:-:S07]  /*00f0*/  MOV R2, UR4 ;  /* 0x0000000400027c02 */ /* 0x001fce0008000f00 */
[----:B------:R0:W3:Y:S01]  /*0100*/  LDC.64 R12, c[0x4][R0] ;  /* 0x01000000000c7b82 */ /* 0x0000e20000000a00 */
[----:B------:R0:W-:Y:S01]  /*0110*/  STL.64 [R1], R2 ;  /* 0x0000000201007387 */ /* 0x0001e20000100a00 */
[----:B-1----:R-:W-:-:S05]  /*0120*/  IMAD.U32 R8, RZ, RZ, UR5 ;  /* 0x00000005ff087e24 */ /* 0x002fca000f8e00ff */
[----:B------:R0:W-:Y:S01]  /*0130*/  STL.64 [R1+0x8], R8 ;  /* 0x0000080801007387 */ /* 0x0001e20000100a00 */
[----:B--2---:R-:W-:Y:S01]  /*0140*/  IMAD.WIDE.U32 R10, R11, UR5, R2 ;  /* 0x000000050b0a7c25 */ /* 0x004fe2000f8e0002 */
[----:B------:R-:W1:Y:S04]  /*0150*/  LDCU.64 UR4, c[0x4][0x8] ;  /* 0x01000100ff0477ac */ /* 0x000e680008000a00 */
[----:B------:R0:W-:Y:S01]  /*0160*/  STL.64 [R1+0x10], R10 ;  /* 0x0000100a01007387 */ /* 0x0001e20000100a00 */
[----:B-1----:R-:W-:Y:S01]  /*0170*/  MOV R4, UR4 ;  /* 0x0000000400047c02 */ /* 0x002fe20008000f00 */
[----:B0--3--:R-:W-:-:S07]  /*0180*/  IMAD.U32 R5, RZ, RZ, UR5 ;  /* 0x00000005ff057e24 */ /* 0x009fce000f8e00ff */
[----:B------:R-:W-:-:S07]  /*0190*/  LEPC R20, `(.L_x_234) ;  /* 0x000000001014794e */ /* 0x000fce0000000000 */
[----:B------:R-:W-:Y:S05]  /*01a0*/  CALL.ABS.NOINC R12 ;  /* 0x000000000c007343 */ /* 0x000fea0003c00000 */
.L_x_234:
[----:B------:R-:W-:Y:S05]  /*01b0*/  WARPSYNC.ALL ;  /* 0x0000000000007948 */ /* 0x000fea0003800000 */
[----:B------:R-:W-:Y:S06]  /*01c0*/  BAR.SYNC.DEFER_BLOCKING 0x0 ;  /* 0x0000000000007b1d */ /* 0x000fec0000010000 */
[----:B------:R-:W-:Y:S05]  /*01d0*/  EXIT ;  /* 0x000000000000794d */ /* 0x000fea0003800000 */
.L_x_235:
        /* <DEDUP_REMOVED lines=10> */
.L_x_283:


//--------------------- .text._Z5swat1PclS_lss    --------------------------
	.section	.text._Z5swat1PclS_lss,"ax",@progbits
	.align	128
        .global         _Z5swat1PclS_lss
        .type           _Z5swat1PclS_lss,@function
        .size           _Z5swat1PclS_lss,(.L_x_284 - _Z5swat1PclS_lss)
        .other          _Z5swat1PclS_lss,@"STO_CUDA_ENTRY STV_DEFAULT"
_Z5swat1PclS_lss:
.text._Z5swat1PclS_lss:
[----:B------:R-:W-:Y:S01]  /*0000*/  LDC R1, c[0x0][0x37c] ;  /* 0x0000df00ff017b82 */ /* 0x000fe20000000800 */
[----:B------:R-:W0:Y:S07]  /*0010*/  S2R R9, SR_TID.X ;  /* 0x0000000000097919 */ /* 0x000e2e0000002100 */
[----:B------:R-:W0:Y:S01]  /*0020*/  LDC.64 R2, c[0x0][0x388] ;  /* 0x0000e200ff027b82 */ /* 0x000e220000000a00 */
[----:B------:R-:W1:Y:S01]  /*0030*/  LDCU.64 UR14, c[0x0][0x358] ;  /* 0x00006b00ff0e77ac */ /* 0x000e620008000a00 */
[----:B------:R-:W-:Y:S01]  /*0040*/  BSSY.RECONVERGENT B0, `(.L_x_236) ;  /* 0x0000112000007945 */ /* 0x000fe20003800200 */
[----:B------:R-:W-:Y:S01]  /*0050*/  IMAD.MOV.U32 R7, RZ, RZ, RZ ;  /* 0x000000ffff077224 */ /* 0x000fe200078e00ff */
[----:B------:R-:W2:Y:S04]  /*0060*/  LDCU.64 UR10, c[0x0][0x380] ;  /* 0x00007000ff0a77ac */ /* 0x000ea80008000a00 */
[----:B------:R-:W3:Y:S01]  /*0070*/  S2UR UR4, SR_CTAID.X ;  /* 0x00000000000479c3 */ /* 0x000ee20000002500 */
[----:B------:R-:W4:Y:S01]  /*0080*/  LDCU.64 UR12, c[0x0][0x380] ;  /* 0x00007000ff0c77ac */ /* 0x000f220008000a00 */
[----:B0-----:R-:W-:Y:S01]  /*0090*/  ISETP.GE.U32.AND P0, PT, R9, R2, PT ;  /* 0x000000020900720c */ /* 0x001fe20003f06070 */
[----:B---3--:R-:W-:-:S03]  /*00a0*/  IMAD.U32 R0, RZ, RZ, UR4 ;  /* 0x00000004ff007e24 */ /* 0x008fc6000f8e00ff */
[----:B------:R-:W-:-:S13]  /*00b0*/  ISETP.GE.AND.EX P0, PT, RZ, R3, PT, P0 ;  /* 0x00000003ff00720c */ /* 0x000fda0003f06300 */
[----:B-12-4-:R-:W-:Y:S05]  /*00c0*/  @P0 BRA `(.L_x_237) ;  /* 0x0000001000240947 */ /* 0x016fea0003800000 */
[----:B------:R-:W-:Y:S01]  /*00d0*/  LOP3.LUT R21, RZ, R9, RZ, 0x33, !PT ;  /* 0x00000009ff157212 */ /* 0x000fe200078e33ff */
[----:B------:R-:W-:Y:S01]  /*00e0*/  BSSY.RECONVERGENT B1, `(.L_x_238) ;  /* 0x000002c000017945 */ /* 0x000fe20003800200 */
[----:B------:R-:W-:Y:S02]  /*00f0*/  IMAD.MOV.U32 R13, RZ, RZ, R9 ;  /* 0x000000ffff0d7224 */ /* 0x000fe400078e0009 */
[----:B------:R-:W-:Y:S01]  /*0100*/  IADD3 R21, P2, PT, R21, R2, RZ ;  /* 0x0000000215157210 */ /* 0x000fe20007f5e0ff */
[----:B------:R-:W-:-:S03]  /*0110*/  IMAD.MOV.U32 R6, RZ, RZ, RZ ;  /* 0x000000ffff067224 */ /* 0x000fc600078e00ff */
[C---:B------:R-:W-:Y:S02]  /*0120*/  LOP3.LUT R4, R21.reuse, 0xc00, RZ, 0xc0, !PT ;  /* 0x00000c0015047812 */ /* 0x040fe400078ec0ff */
[----:B------:R-:W-:Y:S02]  /*0130*/  ISETP.GE.U32.AND P0, PT, R21, 0xc00, PT ;  /* 0x00000c001500780c */ /* 0x000fe40003f06070 */
[----:B------:R-:W-:Y:S02]  /*0140*/  ISETP.NE.U32.AND P1, PT, R4, 0xc00, PT ;  /* 0x00000c000400780c */ /* 0x000fe40003f25070 */
[----:B------:R-:W-:Y:S02]  /*0150*/  IADD3.X R8, PT, PT, R3, -0x1, RZ, P2, !PT ;  /* 0xffffffff03087810 */ /* 0x000fe400017fe4ff */
[----:B------:R-:W-:Y:S02]  /*0160*/  ISETP.NE.AND.EX P1, PT, RZ, RZ, PT, P1 ;  /* 0x000000ffff00720c */ /* 0x000fe40003f25310 */
[----:B------:R-:W-:-:S11]  /*0170*/  ISETP.GE.U32.AND.EX P0, PT, R8, RZ, PT, P0 ;  /* 0x000000ff0800720c */ /* 0x000fd60003f06100 */
[----:B------:R-:W-:Y:S05]  /*0180*/  @!P1 BRA `(.L_x_239) ;  /* 0x0000000000849947 */ /* 0x000fea0003800000 */
[----:B------:R-:W0:Y:S01]  /*0190*/  S2R R14, SR_CgaCtaId ;  /* 0x00000000000e7919 */ /* 0x000e220000008800 */
[----:B------:R-:W-:Y:S02]  /*01a0*/  MOV R4, 0x400 ;  /* 0x0000040000047802 */ /* 0x000fe40000000f00 */
[----:B------:R-:W-:Y:S02]  /*01b0*/  CS2R R18, SRZ ;  /* 0x0000000000127805 */ /* 0x000fe4000001ff00 */
[----:B------:R-:W-:Y:S01]  /*01c0*/  SHF.R.U64 R21, R21, 0xa, R8 ;  /* 0x0000000a15157819 */ /* 0x000fe20000001208 */
[----:B------:R-:W-:Y:S02]  /*01d0*/  IMAD.MOV.U32 R13, RZ, RZ, R9 ;  /* 0x000000ffff0d7224 */ /* 0x000fe400078e0009 */
[C---:B------:R-:W-:Y:S02]  /*01e0*/  VIADD R5, R4.reuse, 0x1002 ;  /* 0x0000100204057836 */ /* 0x040fe40000000000 */
[----:B------:R-:W-:-:S02]  /*01f0*/  VIADD R6, R4, 0x3004 ;  /* 0x0000300404067836 */ /* 0x000fc40000000000 */
[----:B------:R-:W-:Y:S02]  /*0200*/  VIADD R11, R4, 0x5006 ;  /* 0x00005006040b7836 */ /* 0x000fe40000000000 */
[----:B------:R-:W-:-:S05]  /*0210*/  VIADD R21, R21, 0x1 ;  /* 0x0000000115157836 */ /* 0x000fca0000000000 */
[----:B------:R-:W-:Y:S02]  /*0220*/  LOP3.LUT R21, R21, 0x3, RZ, 0xc0, !PT ;  /* 0x0000000315157812 */ /* 0x000fe400078ec0ff */
[C---:B0-----:R-:W-:Y:S02]  /*0230*/  LEA R8, R14.reuse, R4, 0x18 ;  /* 0x000000040e087211 */ /* 0x041fe400078ec0ff */
[C---:B------:R-:W-:Y:S02]  /*0240*/  LEA R10, R14.reuse, R5, 0x18 ;  /* 0x000000050e0a7211 */ /* 0x040fe400078ec0ff */
[C---:B------:R-:W-:Y:S01]  /*0250*/  LEA R12, R14.reuse, R6, 0x18 ;  /* 0x000000060e0c7211 */ /* 0x040fe200078ec0ff */
[----:B------:R-:W-:Y:S01]  /*0260*/  IMAD.MOV.U32 R6, RZ, RZ, RZ ;  /* 0x000000ffff067224 */ /* 0x000fe200078e00ff */
[----:B------:R-:W-:-:S07]  /*0270*/  LEA R14, R14, R11, 0x18 ;  /* 0x0000000b0e0e7211 */ /* 0x000fce00078ec0ff */
.L_x_240:
        /* <DEDUP_REMOVED lines=8> */
[----:B------:R-:W-:Y:S01]  /*0300*/  IADD3 R13, P2, PT, R13, 0x400, RZ ;  /* 0x000004000d0d7810 */ /* 0x000fe20007f5e0ff */
        /* <DEDUP_REMOVED lines=9> */
.L_x_239:
[----:B------:R-:W-:Y:S05]  /*03a0*/  BSYNC.RECONVERGENT B1 ;  /* 0x0000000000017941 */ /* 0x000fea0003800200 */
.L_x_238:
[----:B------:R-:W-:Y:S05]  /*03b0*/  @!P0 BRA `(.L_x_237) ;  /* 0x0000000c00688947 */ /* 0x000fea0003800000 */
[----:B------:R-:W1:Y:S01]  /*03c0*/  S2R R5, SR_CgaCtaId ;  /* 0x0000000000057919 */ /* 0x000e620000008800 */
[----:B0-----:R-:W-:Y:S01]  /*03d0*/  IADD3 R4, P0, PT, -R13, R2, RZ ;  /* 0x000000020d047210 */ /* 0x001fe20007f1e1ff */
[----:B------:R-:W-:Y:S01]  /*03e0*/  BSSY.RECONVERGENT B1, `(.L_x_241) ;  /* 0x000007b000017945 */ /* 0x000fe20003800200 */
[----:B------:R-:W-:Y:S02]  /*03f0*/  MOV R10, 0x400 ;  /* 0x00000400000a7802 */ /* 0x000fe40000000f00 */
[----:B------:R-:W-:Y:S01]  /*0400*/  ISETP.GT.U32.AND P1, PT, R4, 0x3000, PT ;  /* 0x000030000400780c */ /* 0x000fe20003f24070 */
[----:B------:R-:W-:Y:S01]  /*0410*/  IMAD.X R4, R3, 0x1, ~R6, P0 ;  /* 0x0000000103047824 */ /* 0x000fe200000e0e06 */
[----:B------:R-:W-:Y:S01]  /*0420*/  PLOP3.LUT P0, PT, PT, PT, PT, 0x80, 0x8 ;  /* 0x000000000008781c */ /* 0x000fe20003f0f070 */
[C---:B------:R-:W-:Y:S02]  /*0430*/  VIADD R12, R10.reuse, 0x3004 ;  /* 0x000030040a0c7836 */ /* 0x040fe40000000000 */
[----:B------:R-:W-:Y:S01]  /*0440*/  VIADD R8, R10, 0x5006 ;  /* 0x000050060a087836 */ /* 0x000fe20000000000 */
[----:B------:R-:W-:Y:S01]  /*0450*/  ISETP.GT.AND.EX P1, PT, R4, RZ, PT, P1 ;  /* 0x000000ff0400720c */ /* 0x000fe20003f24310 */
[----:B------:R-:W-:Y:S01]  /*0460*/  VIADD R4, R10, 0x1002 ;  /* 0x000010020a047836 */ /* 0x000fe20000000000 */
[----:B-1----:R-:W-:-:S04]  /*0470*/  LEA R10, R5, R10, 0x18 ;  /* 0x0000000a050a7211 */ /* 0x002fc800078ec0ff */
[C---:B------:R-:W-:Y:S02]  /*0480*/  LEA R11, R5.reuse, R4, 0x18 ;  /* 0x00000004050b7211 */ /* 0x040fe400078ec0ff */
[C---:B------:R-:W-:Y:S02]  /*0490*/  LEA R12, R5.reuse, R12, 0x18 ;  /* 0x0000000c050c7211 */ /* 0x040fe400078ec0ff */
[----:B------:R-:W-:-:S03]  /*04a0*/  LEA R8, R5, R8, 0x18 ;  /* 0x0000000805087211 */ /* 0x000fc600078ec0ff */
[----:B------:R-:W-:Y:S05]  /*04b0*/  @!P1 BRA `(.L_x_242) ;  /* 0x0000000400b49947 */ /* 0x000fea0003800000 */
[----:B------:R-:W-:Y:S02]  /*04c0*/  IADD3 R14, P1, PT, R2, -0x3000, RZ ;  /* 0xffffd000020e7810 */ /* 0x000fe40007f3e0ff */
[----:B------:R-:W-:Y:S02]  /*04d0*/  PLOP3.LUT P0, PT, PT, PT, PT, 0x8, 0x80 ;  /* 0x000000000080781c */ /* 0x000fe40003f0e170 */
[----:B------:R-:W-:-:S11]  /*04e0*/  IADD3.X R15, PT, PT, R3, -0x1, RZ, P1, !PT ;  /* 0xffffffff030f7810 */ /* 0x000fd60000ffe4ff */
.L_x_243:
[----:B-1----:R-:W-:-:S04]  /*04f0*/  IADD3 R4, P1, PT, R13, UR12, RZ ;  /* 0x0000000c0d047c10 */ /* 0x002fc8000ff3e0ff */
[----:B------:R-:W-:-:S05]  /*0500*/  IADD3.X R5, PT, PT, R6, UR13, RZ, P1, !PT ;  /* 0x0000000d06057c10 */ /* 0x000fca0008ffe4ff */
[----:B------:R-:W2:Y:S04]  /*0510*/  LDG.E.U8 R16, desc[UR14][R4.64] ;  /* 0x0000000e04107981 */ /* 0x000ea8000c1e1100 */
[----:B------:R-:W3:Y:S04]  /*0520*/  LDG.E.U8 R17, desc[UR14][R4.64+0x400] ;  /* 0x0004000e04117981 */ /* 0x000ee8000c1e1100 */
[----:B------:R-:W4:Y:S04]  /*0530*/  LDG.E.U8 R19, desc[UR14][R4.64+0x800] ;  /* 0x0008000e04137981 */ /* 0x000f28000c1e1100 */
[----:B------:R-:W5:Y:S04]  /*0540*/  LDG.E.U8 R25, desc[UR14][R4.64+0xc00] ;  /* 0x000c000e04197981 */ /* 0x000f68000c1e1100 */
[----:B------:R-:W5:Y:S04]  /*0550*/  LDG.E.U8 R26, desc[UR14][R4.64+0x1000] ;  /* 0x0010000e041a7981 */ /* 0x000f68000c1e1100 */
[----:B------:R-:W5:Y:S01]  /*0560*/  LDG.E.U8 R24, desc[UR14][R4.64+0x1400] ;  /* 0x0014000e04187981 */ /* 0x000f62000c1e1100 */
[----:B------:R-:W-:-:S03]  /*0570*/  IMAD.IADD R28, R10, 0x1, R13 ;  /* 0x000000010a1c7824 */ /* 0x000fc600078e020d */
[----:B------:R-:W5:Y:S01]  /*0580*/  LDG.E.U8 R23, desc[UR14][R4.64+0x1800] ;  /* 0x0018000e04177981 */ /* 0x000f62000c1e1100 */
[C-C-:B------:R-:W-:Y:S02]  /*0590*/  IMAD R27, R13.reuse, 0x2, R11.reuse ;  /* 0x000000020d1b7824 */ /* 0x140fe400078e020b */
[C---:B------:R-:W-:Y:S01]  /*05a0*/  IMAD R20, R13.reuse, 0x2, R12 ;  /* 0x000000020d147824 */ /* 0x040fe200078e020c */
[----:B------:R-:W5:Y:S01]  /*05b0*/  LDG.E.U8 R22, desc[UR14][R4.64+0x1c00] ;  /* 0x001c000e04167981 */ /* 0x000f62000c1e1100 */
[C---:B------:R-:W-:Y:S02]  /*05c0*/  IMAD R29, R13.reuse, 0x2, R8 ;  /* 0x000000020d1d7824 */ /* 0x040fe400078e0208 */
[----:B------:R-:W-:Y:S01]  /*05d0*/  VIADD R21, R13, 0x1000 ;  /* 0x000010000d157836 */ /* 0x000fe20000000000 */
[----:B------:R-:W5:Y:S04]  /*05e0*/  LDG.E.U8 R18, desc[UR14][R4.64+0x2000] ;  /* 0x0020000e04127981 */ /* 0x000f68000c1e1100 */
[----:B--2---:R-:W-:Y:S04]  /*05f0*/  STS.U8 [R28], R16 ;  /* 0x000000101c007388 */ /* 0x004fe80000000000 */
[----:B------:R-:W-:Y:S04]  /*0600*/  STS.U16 [R27], RZ ;  /* 0x000000ff1b007388 */ /* 0x000fe80000000400 */
[----:B------:R-:W-:Y:S04]  /*0610*/  STS.U16 [R20], RZ ;  /* 0x000000ff14007388 */ /* 0x000fe80000000400 */
[----:B------:R-:W-:Y:S04]  /*0620*/  STS.U16 [R29], RZ ;  /* 0x000000ff1d007388 */ /* 0x000fe80000000400 */
[----:B---3--:R0:W-:Y:S04]  /*0630*/  STS.U8 [R28+0x400], R17 ;  /* 0x000400111c007388 */ /* 0x0081e80000000000 */
[----:B------:R-:W-:Y:S04]  /*0640*/  STS.U16 [R27+0x800], RZ ;  /* 0x000800ff1b007388 */ /* 0x000fe80000000400 */
[----:B------:R-:W-:Y:S04]  /*0650*/  STS.U16 [R20+0x800], RZ ;  /* 0x000800ff14007388 */ /* 0x000fe80000000400 */
[----:B------:R-:W-:Y:S04]  /*0660*/  STS.U16 [R29+0x800], RZ ;  /* 0x000800ff1d007388 */ /* 0x000fe80000000400 */
[----:B----4-:R1:W-:Y:S04]  /*0670*/  STS.U8 [R28+0x800], R19 ;  /* 0x000800131c007388 */ /* 0x0103e80000000000 */
[----:B------:R-:W-:Y:S04]  /*0680*/  STS.U16 [R27+0x1000], RZ ;  /* 0x001000ff1b007388 */ /* 0x000fe80000000400 */
[----:B------:R-:W-:Y:S04]  /*0690*/  STS.U16 [R20+0x1000], RZ ;  /* 0x001000ff14007388 */ /* 0x000fe80000000400 */
[----:B0-----:R-:W2:Y:S04]  /*06a0*/  LDG.E.U8 R17, desc[UR14][R4.64+0x2400] ;  /* 0x0024000e04117981 */ /* 0x001ea8000c1e1100 */
[----:B------:R-:W-:Y:S04]  /*06b0*/  STS.U16 [R29+0x1000], RZ ;  /* 0x001000ff1d007388 */ /* 0x000fe80000000400 */
[----:B-----5:R-:W-:Y:S04]  /*06c0*/  STS.U8 [R28+0xc00], R25 ;  /* 0x000c00191c007388 */ /* 0x020fe80000000000 */
[----:B------:R-:W-:Y:S01]  /*06d0*/  STS.U16 [R27+0x1800], RZ ;  /* 0x001800ff1b007388 */ /* 0x000fe20000000400 */
[----:B-1----:R-:W-:-:S03]  /*06e0*/  IMAD R19, R21, 0x2, R11 ;  /* 0x0000000215137824 */ /* 0x002fc600078e020b */
[----:B------:R0:W-:Y:S04]  /*06f0*/  STS.U16 [R20+0x1800], RZ ;  /* 0x001800ff14007388 */ /* 0x0001e80000000400 */
[----:B------:R-:W3:Y:S04]  /*0700*/  LDG.E.U8 R16, desc[UR14][R4.64+0x2800] ;  /* 0x0028000e04107981 */ /* 0x000ee8000c1e1100 */
[----:B------:R1:W-:Y:S01]  /*0710*/  STS.U16 [R29+0x1800], RZ ;  /* 0x001800ff1d007388 */ /* 0x0003e20000000400 */
[----:B0-----:R-:W-:-:S03]  /*0720*/  IMAD R20, R21, 0x2, R12 ;  /* 0x0000000215147824 */ /* 0x001fc600078e020c */
[----:B------:R-:W4:Y:S01]  /*0730*/  LDG.E.U8 R25, desc[UR14][R4.64+0x2c00] ;  /* 0x002c000e04197981 */ /* 0x000f22000c1e1100 */
[----:B-1----:R-:W-:-:S03]  /*0740*/  IMAD.IADD R29, R10, 0x1, R21 ;  /* 0x000000010a1d7824 */ /* 0x002fc600078e0215 */
[----:B------:R-:W5:Y:S01]  /*0750*/  LDG.E.U8 R27, desc[UR14][R4.64+0x3800] ;  /* 0x0038000e041b7981 */ /* 0x000f62000c1e1100 */
[----:B------:R-:W-:-:S03]  /*0760*/  IMAD R21, R21, 0x2, R8 ;  /* 0x0000000215157824 */ /* 0x000fc600078e0208 */
[----:B------:R0:W-:Y:S04]  /*0770*/  STS.U8 [R29], R26 ;  /* 0x0000001a1d007388 */ /* 0x0001e80000000000 */
[----:B------:R-:W-:Y:S04]  /*0780*/  STS.U16 [R19], RZ ;  /* 0x000000ff13007388 */ /* 0x000fe80000000400 */
[----:B------:R-:W-:Y:S04]  /*0790*/  STS.U16 [R20], RZ ;  /* 0x000000ff14007388 */ /* 0x000fe80000000400 */
[----:B0-----:R-:W5:Y:S04]  /*07a0*/  LDG.E.U8 R26, desc[UR14][R4.64+0x3000] ;  /* 0x0030000e041a7981 */ /* 0x001f68000c1e1100 */
[----:B------:R-:W-:Y:S04]  /*07b0*/  STS.U16 [R21], RZ ;  /* 0x000000ff15007388 */ /* 0x000fe80000000400 */
[----:B------:R0:W-:Y:S04]  /*07c0*/  STS.U8 [R29+0x400], R24 ;  /* 0x000400181d007388 */ /* 0x0001e80000000000 */
[----:B------:R-:W5:Y:S04]  /*07d0*/  LDG.E.U8 R28, desc[UR14][R4.64+0x3c00] ;  /* 0x003c000e041c7981 */ /* 0x000f68000c1e1100 */
[----:B0-----:R0:W5:Y:S04]  /*07e0*/  LDG.E.U8 R24, desc[UR14][R4.64+0x3400] ;  /* 0x0034000e04187981 */ /* 0x001168000c1e1100 */
[----:B------:R-:W-:Y:S04]  /*07f0*/  STS.U16 [R19+0x800], RZ ;  /* 0x000800ff13007388 */ /* 0x000fe80000000400 */
[----:B------:R-:W-:Y:S04]  /*0800*/  STS.U16 [R20+0x800], RZ ;  /* 0x000800ff14007388 */ /* 0x000fe80000000400 */
[----:B------:R-:W-:Y:S04]  /*0810*/  STS.U16 [R21+0x800], RZ ;  /* 0x000800ff15007388 */ /* 0x000fe80000000400 */
[----:B------:R-:W-:Y:S04]  /*0820*/  STS.U8 [R29+0x800], R23 ;  /* 0x000800171d007388 */ /* 0x000fe80000000000 */
[----:B------:R-:W-:Y:S04]  /*0830*/  STS.U16 [R19+0x1000], RZ ;  /* 0x001000ff13007388 */ /* 0x000fe80000000400 */
[----:B------:R-:W-:Y:S04]  /*0840*/  STS.U16 [R20+0x1000], RZ ;  /* 0x001000ff14007388 */ /* 0x000fe80000000400 */
[----:B------:R-:W-:Y:S04]  /*0850*/  STS.U16 [R21+0x1000], RZ ;  /* 0x001000ff15007388 */ /* 0x000fe80000000400 */
[----:B------:R1:W-:Y:S04]  /*0860*/  STS.U8 [R29+0xc00], R22 ;  /* 0x000c00161d007388 */ /* 0x0003e80000000000 */
[----:B------:R0:W-:Y:S01]  /*0870*/  STS.U16 [R19+0x1800], RZ ;  /* 0x001800ff13007388 */ /* 0x0001e20000000400 */
[----:B-1----:R-:W-:-:S03]  /*0880*/  VIADD R22, R13, 0x2000 ;  /* 0x000020000d167836 */ /* 0x002fc60000000000 */
[----:B------:R1:W-:Y:S01]  /*0890*/  STS.U16 [R20+0x1800], RZ ;  /* 0x001800ff14007388 */ /* 0x0003e20000000400 */
[----:B------:R-:W-:Y:S02]  /*08a0*/  IMAD.IADD R23, R10, 0x1, R22 ;  /* 0x000000010a177824 */ /* 0x000fe400078e0216 */
[C---:B0-----:R-:W-:Y:S01]  /*08b0*/  IMAD R19, R22.reuse, 0x2, R11 ;  /* 0x0000000216137824 */ /* 0x041fe200078e020b */
[----:B------:R0:W-:Y:S01]  /*08c0*/  STS.U16 [R21+0x1800], RZ ;  /* 0x001800ff15007388 */ /* 0x0001e20000000400 */
[C---:B-1----:R-:W-:Y:S02]  /*08d0*/  IMAD R20, R22.reuse, 0x2, R12 ;  /* 0x0000000216147824 */ /* 0x042fe400078e020c */
[----:B------:R-:W-:Y:S01]  /*08e0*/  IMAD R22, R22, 0x2, R8 ;  /* 0x0000000216167824 */ /* 0x000fe200078e0208 */
[----:B------:R-:W-:Y:S04]  /*08f0*/  STS.U8 [R23], R18 ;  /* 0x0000001217007388 */ /* 0x000fe80000000000 */
[----:B------:R-:W-:Y:S04]  /*0900*/  STS.U16 [R19], RZ ;  /* 0x000000ff13007388 */ /* 0x000fe80000000400 */
[----:B------:R-:W-:Y:S04]  /*0910*/  STS.U16 [R20], RZ ;  /* 0x000000ff14007388 */ /* 0x000fe80000000400 */
[----:B------:R-:W-:Y:S01]  /*0920*/  STS.U16 [R22], RZ ;  /* 0x000000ff16007388 */ /* 0x000fe20000000400 */
[----:B0-----:R-:W-:-:S04]  /*0930*/  VIADD R21, R13, 0x3000 ;  /* 0x000030000d157836 */ /* 0x001fc80000000000 */
[----:B------:R-:W-:Y:S02]  /*0940*/  IMAD.IADD R5, R10, 0x1, R21 ;  /* 0x000000010a057824 */ /* 0x000fe400078e0215 */
[----:B------:R-:W-:Y:S01]  /*0950*/  IMAD R4, R21, 0x2, R11 ;  /* 0x0000000215047824 */ /* 0x000fe200078e020b */
[----:B------:R-:W-:-:S05]  /*0960*/  IADD3 R13, P1, PT, R13, 0x4000, RZ ;  /* 0x000040000d0d7810 */ /* 0x000fca0007f3e0ff */
[----:B------:R-:W-:Y:S01]  /*0970*/  IMAD.X R6, RZ, RZ, R6, P1 ;  /* 0x000000ffff067224 */ /* 0x000fe200008e0606 */
[----:B------:R-:W-:-:S04]  /*0980*/  ISETP.GE.U32.AND P1, PT, R13, R14, PT ;  /* 0x0000000e0d00720c */ /* 0x000fc80003f26070 */
[----:B------:R-:W-:Y:S01]  /*0990*/  ISETP.GE.AND.EX P1, PT, R6, R15, PT, P1 ;  /* 0x0000000f0600720c */ /* 0x000fe20003f26310 */
[----:B--2---:R0:W-:Y:S04]  /*09a0*/  STS.U8 [R23+0x400], R17 ;  /* 0x0004001117007388 */ /* 0x0041e80000000000 */
[----:B------:R-:W-:Y:S04]  /*09b0*/  STS.U16 [R19+0x800], RZ ;  /* 0x000800ff13007388 */ /* 0x000fe80000000400 */
[----:B------:R-:W-:Y:S04]  /*09c0*/  STS.U16 [R20+0x800], RZ ;  /* 0x000800ff14007388 */ /* 0x000fe80000000400 */
[----:B------:R-:W-:Y:S01]  /*09d0*/  STS.U16 [R22+0x800], RZ ;  /* 0x000800ff16007388 */ /* 0x000fe20000000400 */
[----:B0-----:R-:W-:-:S03]  /*09e0*/  IMAD R17, R21, 0x2, R12 ;  /* 0x0000000215117824 */ /* 0x001fc600078e020c */
[----:B---3--:R0:W-:Y:S04]  /*09f0*/  STS.U8 [R23+0x800], R16 ;  /* 0x0008001017007388 */ /* 0x0081e80000000000 */
[----:B------:R1:W-:Y:S04]  /*0a00*/  STS.U16 [R19+0x1000], RZ ;  /* 0x001000ff13007388 */ /* 0x0003e80000000400 */
[----:B------:R1:W-:Y:S04]  /*0a10*/  STS.U16 [R20+0x1000], RZ ;  /* 0x001000ff14007388 */ /* 0x0003e80000000400 */
[----:B------:R1:W-:Y:S01]  /*0a20*/  STS.U16 [R22+0x1000], RZ ;  /* 0x001000ff16007388 */ /* 0x0003e20000000400 */
[----:B0-----:R-:W-:-:S03]  /*0a30*/  IMAD R16, R21, 0x2, R8 ;  /* 0x0000000215107824 */ /* 0x001fc600078e0208 */
[----:B----4-:R1:W-:Y:S04]  /*0a40*/  STS.U8 [R23+0xc00], R25 ;  /* 0x000c001917007388 */ /* 0x0103e80000000000 */
[----:B------:R1:W-:Y:S04]  /*0a50*/  STS.U16 [R19+0x1800], RZ ;  /* 0x001800ff13007388 */ /* 0x0003e80000000400 */
[----:B------:R1:W-:Y:S04]  /*0a60*/  STS.U16 [R20+0x1800], RZ ;  /* 0x001800ff14007388 */ /* 0x0003e80000000400 */
[----:B------:R1:W-:Y:S04]  /*0a70*/  STS.U16 [R22+0x1800], RZ ;  /* 0x001800ff16007388 */ /* 0x0003e80000000400 */
[----:B-----5:R1:W-:Y:S04]  /*0a80*/  STS.U8 [R5], R26 ;  /* 0x0000001a05007388 */ /* 0x0203e80000000000 */
[----:B------:R1:W-:Y:S04]  /*0a90*/  STS.U16 [R4], RZ ;  /* 0x000000ff04007388 */ /* 0x0003e80000000400 */
[----:B------:R1:W-:Y:S04]  /*0aa0*/  STS.U16 [R17], RZ ;  /* 0x000000ff11007388 */ /* 0x0003e80000000400 */
[----:B------:R1:W-:Y:S04]  /*0ab0*/  STS.U16 [R16], RZ ;  /* 0x000000ff10007388 */ /* 0x0003e80000000400 */
[----:B------:R1:W-:Y:S04]  /*0ac0*/  STS.U8 [R5+0x400], R24 ;  /* 0x0004001805007388 */ /* 0x0003e80000000000 */
[----:B------:R1:W-:Y:S04]  /*0ad0*/  STS.U16 [R4+0x800], RZ ;  /* 0x000800ff04007388 */ /* 0x0003e80000000400 */
[----:B------:R1:W-:Y:S04]  /*0ae0*/  STS.U16 [R17+0x800], RZ ;  /* 0x000800ff11007388 */ /* 0x0003e80000000400 */
[----:B------:R1:W-:Y:S04]  /*0af0*/  STS.U16 [R16+0x800], RZ ;  /* 0x000800ff10007388 */ /* 0x0003e80000000400 */
[----:B------:R1:W-:Y:S04]  /*0b00*/  STS.U8 [R5+0x800], R27 ;  /* 0x0008001b05007388 */ /* 0x0003e80000000000 */
[----:B------:R1:W-:Y:S04]  /*0b10*/  STS.U16 [R4+0x1000], RZ ;  /* 0x001000ff04007388 */ /* 0x0003e80000000400 */
[----:B------:R1:W-:Y:S04]  /*0b20*/  STS.U16 [R17+0x1000], RZ ;  /* 0x001000ff11007388 */ /* 0x0003e80000000400 */
[----:B------:R1:W-:Y:S04]  /*0b30*/  STS.U16 [R16+0x1000], RZ ;  /* 0x001000ff10007388 */ /* 0x0003e80000000400 */
[----:B------:R1:W-:Y:S04]  /*0b40*/  STS.U8 [R5+0xc00], R28 ;  /* 0x000c001c05007388 */ /* 0x0003e80000000000 */
[----:B------:R1:W-:Y:S04]  /*0b50*/  STS.U16 [R4+0x1800], RZ ;  /* 0x001800ff04007388 */ /* 0x0003e80000000400 */
[----:B------:R1:W-:Y:S04]  /*0b60*/  STS.U16 [R17+0x1800], RZ ;  /* 0x001800ff11007388 */ /* 0x0003e80000000400 */
[----:B------:R1:W-:Y:S01]  /*0b70*/  STS.U16 [R16+0x1800], RZ ;  /* 0x001800ff10007388 */ /* 0x0003e20000000400 */
[----:B------:R-:W-:Y:S05]  /*0b80*/  @!P1 BRA `(.L_x_243) ;  /* 0xfffffff800589947 */ /* 0x000fea000383ffff */
.L_x_242:
[----:B------:R-:W-:Y:S05]  /*0b90*/  BSYNC.RECONVERGENT B1 ;  /* 0x0000000000017941 */ /* 0x000fea0003800200 */
.L_x_241:
[----:B-1----:R-:W-:Y:S01]  /*0ba0*/  IADD3 R4, P2, PT, -R13, R2, RZ ;  /* 0x000000020d047210 */ /* 0x002fe20007f5e1ff */
[----:B------:R-:W-:Y:S03]  /*0bb0*/  BSSY.RECONVERGENT B1, `(.L_x_244) ;  /* 0x000003c000017945 */ /* 0x000fe60003800200 */
[----:B------:R-:W-:Y:S01]  /*0bc0*/  ISETP.GT.U32.AND P1, PT, R4, 0x1000, PT ;  /* 0x000010000400780c */ /* 0x000fe20003f24070 */
[----:B------:R-:W-:-:S05]  /*0bd0*/  IMAD.X R4, R3, 0x1, ~R6, P2 ;  /* 0x0000000103047824 */ /* 0x000fca00010e0e06 */
        /* <DEDUP_REMOVED lines=12> */
[----:B------:R0:W5:Y:S01]  /*0ca0*/  LDG.E.U8 R24, desc[UR14][R4.64+0x1c00] ;  /* 0x001c000e04187981 */ /* 0x000162000c1e1100 */
[----:B------:R-:W-:Y:S01]  /*0cb0*/  IMAD.IADD R18, R10, 0x1, R13 ;  /* 0x000000010a127824 */ /* 0x000fe200078e020d */
[----:B------:R-:W-:Y:S01]  /*0cc0*/  PLOP3.LUT P0, PT, PT, PT, PT, 0x8, 0x80 ;  /* 0x000000000080781c */ /* 0x000fe20003f0e170 */
[----:B------:R-:W-:-:S02]  /*0cd0*/  IMAD R19, R13, 0x2, R11 ;  /* 0x000000020d137824 */ /* 0x000fc400078e020b */
[C---:B------:R-:W-:Y:S02]  /*0ce0*/  IMAD R20, R13.reuse, 0x2, R12 ;  /* 0x000000020d147824 */ /* 0x040fe400078e020c */
[C---:B------:R-:W-:Y:S02]  /*0cf0*/  IMAD R21, R13.reuse, 0x2, R8 ;  /* 0x000000020d157824 */ /* 0x040fe400078e0208 */
[C---:B------:R-:W-:Y:S01]  /*0d00*/  VIADD R29, R13.reuse, 0x1000 ;  /* 0x000010000d1d7836 */ /* 0x040fe20000000000 */
[----:B------:R-:W-:-:S03]  /*0d10*/  IADD3 R13, P1, PT, R13, 0x2000, RZ ;  /* 0x000020000d0d7810 */ /* 0x000fc60007f3e0ff */
[----:B0-----:R-:W-:Y:S02]  /*0d20*/  IMAD.IADD R5, R10, 0x1, R29 ;  /* 0x000000010a057824 */ /* 0x001fe400078e021d */
[C---:B------:R-:W-:Y:S02]  /*0d30*/  IMAD R4, R29.reuse, 0x2, R11 ;  /* 0x000000021d047824 */ /* 0x040fe400078e020b */
[C---:B------:R-:W-:Y:S02]  /*0d40*/  IMAD R22, R29.reuse, 0x2, R8 ;  /* 0x000000021d167824 */ /* 0x040fe400078e0208 */
[----:B------:R-:W-:Y:S01]  /*0d50*/  IMAD.X R6, RZ, RZ, R6, P1 ;  /* 0x000000ffff067224 */ /* 0x000fe200008e0606 */
[----:B--2---:R0:W-:Y:S04]  /*0d60*/  STS.U8 [R18], R17 ;  /* 0x0000001112007388 */ /* 0x0041e80000000000 */
[----:B------:R1:W-:Y:S04]  /*0d70*/  STS.U16 [R19], RZ ;  /* 0x000000ff13007388 */ /* 0x0003e80000000400 */
[----:B------:R1:W-:Y:S01]  /*0d80*/  STS.U16 [R20], RZ ;  /* 0x000000ff14007388 */ /* 0x0003e20000000400 */
[----:B0-----:R-:W-:-:S03]  /*0d90*/  IMAD R17, R29, 0x2, R12 ;  /* 0x000000021d117824 */ /* 0x001fc600078e020c */
[----:B------:R1:W-:Y:S04]  /*0da0*/  STS.U16 [R21], RZ ;  /* 0x000000ff15007388 */ /* 0x0003e80000000400 */
[----:B---3--:R1:W-:Y:S04]  /*0db0*/  STS.U8 [R18+0x400], R23 ;  /* 0x0004001712007388 */ /* 0x0083e80000000000 */
[----:B------:R1:W-:Y:S04]  /*0dc0*/  STS.U16 [R19+0x800], RZ ;  /* 0x000800ff13007388 */ /* 0x0003e80000000400 */
[----:B------:R1:W-:Y:S04]  /*0dd0*/  STS.U16 [R20+0x800], RZ ;  /* 0x000800ff14007388 */ /* 0x0003e80000000400 */
[----:B------:R1:W-:Y:S04]  /*0de0*/  STS.U16 [R21+0x800], RZ ;  /* 0x000800ff15007388 */ /* 0x0003e80000000400 */
[----:B----4-:R1:W-:Y:S04]  /*0df0*/  STS.U8 [R18+0x800], R25 ;  /* 0x0008001912007388 */ /* 0x0103e80000000000 */
[----:B------:R1:W-:Y:S04]  /*0e00*/  STS.U16 [R19+0x1000], RZ ;  /* 0x001000ff13007388 */ /* 0x0003e80000000400 */
[----:B------:R1:W-:Y:S04]  /*0e10*/  STS.U16 [R20+0x1000], RZ ;  /* 0x001000ff14007388 */ /* 0x0003e80000000400 */
[----:B------:R1:W-:Y:S04]  /*0e20*/  STS.U16 [R21+0x1000], RZ ;  /* 0x001000ff15007388 */ /* 0x0003e80000000400 */
[----:B-----5:R1:W-:Y:S04]  /*0e30*/  STS.U8 [R18+0xc00], R27 ;  /* 0x000c001b12007388 */ /* 0x0203e80000000000 */
[----:B------:R1:W-:Y:S04]  /*0e40*/  STS.U16 [R19+0x1800], RZ ;  /* 0x001800ff13007388 */ /* 0x0003e80000000400 */
[----:B------:R1:W-:Y:S04]  /*0e50*/  STS.U16 [R20+0x1800], RZ ;  /* 0x001800ff14007388 */ /* 0x0003e80000000400 */
[----:B------:R1:W-:Y:S04]  /*0e60*/  STS.U16 [R21+0x1800], RZ ;  /* 0x001800ff15007388 */ /* 0x0003e80000000400 */
[----:B------:R1:W-:Y:S04]  /*0e70*/  STS.U8 [R5], R14 ;  /* 0x0000000e05007388 */ /* 0x0003e80000000000 */
        /* <DEDUP_REMOVED lines=14> */
[----:B------:R1:W-:Y:S02]  /*0f60*/  STS.U16 [R22+0x1800], RZ ;  /* 0x001800ff16007388 */ /* 0x0003e40000000400 */
.L_x_245:
[----:B------:R-:W-:Y:S05]  /*0f70*/  BSYNC.RECONVERGENT B1 ;  /* 0x0000000000017941 */ /* 0x000fea0003800200 */
.L_x_244:
[----:B------:R-:W-:-:S04]  /*0f80*/  ISETP.LT.U32.AND P1, PT, R13, R2, PT ;  /* 0x000000020d00720c */ /* 0x000fc80003f21070 */
[----:B------:R-:W-:-:S13]  /*0f90*/  ISETP.LT.OR.EX P0, PT, R6, R3, P0, P1 ;  /* 0x000000030600720c */ /* 0x000fda0000701710 */
[----:B------:R-:W-:Y:S05]  /*0fa0*/  @!P0 BRA `(.L_x_237) ;  /* 0x00000000006c8947 */ /* 0x000fea0003800000 */
[----:B------:R-:W1:Y:S02]  /*0fb0*/  LDCU.64 UR4, c[0x0][0x380] ;  /* 0x00007000ff0477ac */ /* 0x000e640008000a00 */
[----:B-1----:R-:W-:-:S04]  /*0fc0*/  IADD3 R4, P0, PT, R13, UR4, RZ ;  /* 0x000000040d047c10 */ /* 0x002fc8000ff1e0ff */
[----:B------:R-:W-:-:S05]  /*0fd0*/  IADD3.X R5, PT, PT, R6, UR5, RZ, P0, !PT ;  /* 0x0000000506057c10 */ /* 0x000fca00087fe4ff */
[----:B------:R-:W2:Y:S04]  /*0fe0*/  LDG.E.U8 R3, desc[UR14][R4.64] ;  /* 0x0000000e04037981 */ /* 0x000ea8000c1e1100 */
[----:B------:R-:W3:Y:S04]  /*0ff0*/  LDG.E.U8 R15, desc[UR14][R4.64+0x400] ;  /* 0x0004000e040f7981 */ /* 0x000ee8000c1e1100 */
[----:B------:R-:W4:Y:S04]  /*1000*/  LDG.E.U8 R17, desc[UR14][R4.64+0x800] ;  /* 0x0008000e04117981 */ /* 0x000f28000c1e1100 */
[----:B------:R-:W5:Y:S01]  /*1010*/  LDG.E.U8 R19, desc[UR14][R4.64+0xc00] ;  /* 0x000c000e04137981 */ /* 0x000f62000c1e1100 */
[----:B------:R-:W-:-:S02]  /*1020*/  IMAD.IADD R10, R10, 0x1, R13 ;  /* 0x000000010a0a7824 */ /* 0x000fc400078e020d */
[C---:B------:R-:W-:Y:S02]  /*1030*/  IMAD R11, R13.reuse, 0x2, R11 ;  /* 0x000000020d0b7824 */ /* 0x040fe400078e020b */
[C---:B------:R-:W-:Y:S02]  /*1040*/  IMAD R12, R13.reuse, 0x2, R12 ;  /* 0x000000020d0c7824 */ /* 0x040fe400078e020c */
[----:B------:R-:W-:Y:S01]  /*1050*/  IMAD R8, R13, 0x2, R8 ;  /* 0x000000020d087824 */ /* 0x000fe200078e0208 */
[----:B--2---:R2:W-:Y:S04]  /*1060*/  STS.U8 [R10], R3 ;  /* 0x000000030a007388 */ /* 0x0045e80000000000 */
[----:B------:R2:W-:Y:S04]  /*1070*/  STS.U16 [R11], RZ ;  /* 0x000000ff0b007388 */ /* 0x0005e80000000400 */
[----:B------:R2:W-:Y:S04]  /*1080*/  STS.U16 [R12], RZ ;  /* 0x000000ff0c007388 */ /* 0x0005e80000000400 */
        /* <DEDUP_REMOVED lines=12> */
[----:B------:R2:W-:Y:S02]  /*1150*/  STS.U16 [R8+0x1800], RZ ;  /* 0x001800ff08007388 */ /* 0x0005e40000000400 */
.L_x_237:
[----:B------:R-:W-:Y:S05]  /*1160*/  BSYNC.RECONVERGENT B0 ;  /* 0x0000000000007941 */ /* 0x000fea0003800200 */
.L_x_236:
[----:B------:R-:W3:Y:S02]  /*1170*/  LDCU.64 UR4, c[0x0][0x398] ;  /* 0x00007300ff0477ac */ /* 0x000ee40008000a00 */
[----:B---3--:R-:W-:-:S04]  /*1180*/  UIADD3 UR4, UP0, UPT, UR4, 0x1fff, URZ ;  /* 0x00001fff04047890 */ /* 0x008fc8000ff1e0ff */
        /* <DEDUP_REMOVED lines=8> */
[----:B01----:R-:W-:-:S05]  /*1210*/  IMAD.U32 R4, RZ, RZ, UR8 ;  /* 0x00000008ff047e24 */ /* 0x003fca000f8e00ff */
[----:B------:R-:W-:-:S13]  /*1220*/  ISETP.GT.AND.EX P0, PT, R4, R7, PT, P0 ;  /* 0x000000070400720c */ /* 0x000fda0003f04300 */
[----:B------:R-:W-:Y:S05]  /*1230*/  @!P0 EXIT ;  /* 0x000000000000894d */ /* 0x000fea0003800000 */
[----:B------:R-:W0:Y:S01]  /*1240*/  S2UR UR10, SR_CgaCtaId ;  /* 0x00000000000a79c3 */ /* 0x000e220000008800 */
[----:B------:R-:W1:Y:S01]  /*1250*/  LDCU.U16 UR4, c[0x0][0x3a0] ;  /* 0x00007400ff0477ac */ /* 0x000e620008000400 */
[----:B------:R-:W-:Y:S01]  /*1260*/  UMOV UR6, 0x400 ;  /* 0x0000040000067882 */ /* 0x000fe20000000000 */
[----:B------:R-:W3:Y:S01]  /*1270*/  LDCU UR5, c[0x0][0x3a0] ;  /* 0x00007400ff0577ac */ /* 0x000ee20008000800 */
[----:B------:R-:W-:Y:S02]  /*1280*/  UIADD3 UR9, UPT, UPT, UR6, 0x3004, URZ ;  /* 0x0000300406097890 */ /* 0x000fe4000fffe0ff */
[----:B-1----:R-:W-:Y:S02]  /*1290*/  UPRMT UR12, UR4, 0x9910, URZ ;  /* 0x00009910040c7896 */ /* 0x002fe400080000ff */
[----:B------:R-:W-:Y:S02]  /*12a0*/  UIADD3 UR4, UPT, UPT, UR6, 0x1002, URZ ;  /* 0x0000100206047890 */ /* 0x000fe4000fffe0ff */
[----:B0-----:R-:W-:-:S02]  /*12b0*/  ULEA UR11, UR10, UR9, 0x18 ;  /* 0x000000090a0b7291 */ /* 0x001fc4000f8ec0ff */
[----:B------:R-:W-:Y:S02]  /*12c0*/  ULEA UR9, UR10, UR6, 0x18 ;  /* 0x000000060a097291 */ /* 0x000fe4000f8ec0ff */
[----:B------:R-:W-:Y:S02]  /*12d0*/  ULEA UR10, UR10, UR4, 0x18 ;  /* 0x000000040a0a7291 */ /* 0x000fe4000f8ec0ff */
[----:B--2---:R-:W-:Y:S01]  /*12e0*/  IMAD.U32 R3, RZ, RZ, UR11 ;  /* 0x0000000bff037e24 */ /* 0x004fe2000f8e00ff */
[----:B---3--:R-:W-:Y:S01]  /*12f0*/  ULOP3.LUT UR5, UR5, 0xffff, URZ, 0xc0, !UPT ;  /* 0x0000ffff05057892 */ /* 0x008fe2000f8ec0ff */
[----:B------:R-:W-:Y:S02]  /*1300*/  UMOV UR4, UR12 ;  /* 0x0000000c00047c82 */ /* 0x000fe40008000000 */
[----:B------:R-:W-:-:S09]  /*1310*/  IMAD R5, R2, 0x2, R3 ;  /* 0x0000000202057824 */ /* 0x000fd200078e0203 */
.L_x_262:
[C---:B------:R-:W-:Y:S01]  /*1320*/  IMAD.SHL.U32 R6, R0.reuse, 0x2000, RZ ;  /* 0x0000200000067824 */ /* 0x040fe200078e00ff */
[----:B------:R-:W-:Y:S01]  /*1330*/  SHF.L.U64.HI R8, R0, 0xd, R7 ;  /* 0x0000000d00087819 */ /* 0x000fe20000010207 */
[----:B------:R-:W-:Y:S03]  /*1340*/  BSSY B0, `(.L_x_246) ;  /* 0x000009a000007945 */ /* 0x000fe60003800000 */
[----:B------:R-:W-:-:S04]  /*1350*/  ISETP.NE.U32.AND P0, PT, R6, -0x2000, PT ;  /* 0xffffe0000600780c */ /* 0x000fc80003f05070 */
[----:B------:R-:W-:-:S13]  /*1360*/  ISETP.NE.AND.EX P0, PT, R8, 0x7fffffff, PT, P0 ;  /* 0x7fffffff0800780c */ /* 0x000fda0003f05300 */
[----:B0-----:R-:W-:Y:S05]  /*1370*/  @!P0 BRA `(.L_x_247) ;  /* 0x0000000800588947 */ /* 0x001fea0003800000 */
.L_x_261:
[----:B0-----:R-:W0:Y:S01]  /*1380*/  LDCU.64 UR16, c[0x0][0x388] ;  /* 0x00007100ff1077ac */ /* 0x001e220008000a00 */
[----:B------:R1:W-:Y:S01]  /*1390*/  STS.U16 [R5], RZ ;  /* 0x000000ff05007388 */ /* 0x0003e20000000400 */
[----:B------:R-:W2:Y:S01]  /*13a0*/  LDCU.64 UR12, c[0x0][0x390] ;  /* 0x00007200ff0c77ac */ /* 0x000ea20008000a00 */
[----:B0-----:R-:W-:-:S04]  /*13b0*/  ISETP.GE.U32.AND P0, PT, R9, UR16, PT ;  /* 0x0000001009007c0c */ /* 0x001fc8000bf06070 */
[----:B------:R-:W-:Y:S02]  /*13c0*/  ISETP.GE.AND.EX P0, PT, RZ, UR17, PT, P0 ;  /* 0x00000011ff007c0c */ /* 0x000fe4000bf06300 */
[----:B--2---:R-:W-:-:S04]  /*13d0*/  IADD3 R14, P1, PT, R6, UR12, RZ ;  /* 0x0000000c060e7c10 */ /* 0x004fc8000ff3e0ff */
[----:B------:R-:W-:-:S07]  /*13e0*/  IADD3.X R15, PT, PT, R8, UR13, RZ, P1, !PT ;  /* 0x0000000d080f7c10 */ /* 0x000fce0008ffe4ff */
[----:B-1----:R-:W-:Y:S05]  /*13f0*/  @P0 BRA `(.L_x_248) ;  /* 0x00000008001c0947 */ /* 0x002fea0003800000 */
[----:B------:R0:W5:Y:S01]  /*1400*/  LDG.E.U8 R10, desc[UR14][R14.64] ;  /* 0x0000000e0e0a7981 */ /* 0x000162000c1e1100 */
[----:B------:R-:W-:Y:S02]  /*1410*/  IMAD.MOV.U32 R12, RZ, RZ, R9 ;  /* 0x000000ffff0c7224 */ /* 0x000fe400078e0009 */
[----:B------:R-:W-:-:S07]  /*1420*/  IMAD.MOV.U32 R11, RZ, RZ, RZ ;  /* 0x000000ffff0b7224 */ /* 0x000fce00078e00ff */
.L_x_260:
[C---:B0-----:R-:W-:Y:S01]  /*1430*/  LEA R15, R12.reuse, UR10, 0x1 ;  /* 0x0000000a0c0f7c11 */ /* 0x041fe2000f8e08ff */
[----:B------:R-:W-:Y:S01]  /*1440*/  IMAD R13, R12, 0x2, R3 ;  /* 0x000000020c0d7824 */ /* 0x000fe200078e0203 */
[----:B------:R-:W0:Y:S01]  /*1450*/  LDC.U16 R14, c[0x0][0x3a2] ;  /* 0x0000e880ff0e7b82 */ /* 0x000e220000000400 */
[----:B------:R-:W1:Y:S02]  /*1460*/  LDCU.U16 UR6, c[0x0][0x3a0] ;  /* 0x00007400ff0677ac */ /* 0x000e640008000400 */
[----:B------:R-:W2:Y:S04]  /*1470*/  LDS.U16 R2, [R15+0x2] ;  /* 0x000002000f027984 */ /* 0x000ea80000000400 */
[----:B------:R-:W3:Y:S01]  /*1480*/  LDS.U16 R4, [R13+0x2] ;  /* 0x000002000d047984 */ /* 0x000ee20000000400 */
[----:B-1----:R-:W-:-:S04]  /*1490*/  UIADD3 UR6, UPT, UPT, URZ, -UR6, URZ ;  /* 0x80000006ff067290 */ /* 0x002fc8000fffe0ff */
[----:B------:R-:W-:Y:S01]  /*14a0*/  UPRMT UR6, UR6, 0x7710, URZ ;  /* 0x0000771006067896 */ /* 0x000fe200080000ff */
[----:B0-----:R-:W-:-:S05]  /*14b0*/  IMAD.MOV R17, RZ, RZ, -R14 ;  /* 0x000000ffff117224 */ /* 0x001fca00078e0a0e */
[----:B------:R-:W-:-:S05]  /*14c0*/  PRMT R17, R17, 0x7710, RZ ;  /* 0x0000771011117816 */ /* 0x000fca00000000ff */
[----:B--2---:R-:W-:Y:S02]  /*14d0*/  IMAD.IADD R2, R2, 0x1, R17 ;  /* 0x0000000102027824 */ /* 0x004fe400078e0211 */
[----:B---3--:R-:W-:Y:S01]  /*14e0*/  VIADD R4, R4, UR6 ;  /* 0x0000000604047c36 */ /* 0x008fe20008000000 */
[----:B------:R-:W-:Y:S05]  /*14f0*/  WARPSYNC.ALL ;  /* 0x0000000000007948 */ /* 0x000fea0003800000 */
[----:B------:R-:W-:Y:S01]  /*1500*/  VIMNMX.S16x2 R17, PT, PT, R4, R2, !PT ;  /* 0x0000000204117248 */ /* 0x000fe20007fe0300 */
[----:B------:R-:W-:Y:S01]  /*1510*/  BSSY.RECONVERGENT B1, `(.L_x_249) ;  /* 0x0000042000017945 */ /* 0x000fe20003800200 */
[----:B------:R-:W0:Y:S02]  /*1520*/  S2R R4, SR_CgaCtaId ;  /* 0x0000000000047919 */ /* 0x000e240000008800 */
[----:B------:R-:W-:-:S05]  /*1530*/  PRMT R18, R17, 0x7610, R18 ;  /* 0x0000761011127816 */ /* 0x000fca0000000012 */
[----:B------:R-:W-:Y:S04]  /*1540*/  STS.U16 [R15+0x2], R18 ;  /* 0x000002120f007388 */ /* 0x000fe80000000400 */
[----:B------:R-:W1:Y:S04]  /*1550*/  LDS.U8 R19, [R12+UR9] ;  /* 0x000000090c137984 */ /* 0x000e680008000000 */
[----:B------:R-:W2:Y:S01]  /*1560*/  LDS.U16 R2, [R13] ;  /* 0x000000000d027984 */ /* 0x000ea20000000400 */
[----:B-1---5:R-:W-:Y:S01]  /*1570*/  ISETP.NE.AND P0, PT, R19, R10, PT ;  /* 0x0000000a1300720c */ /* 0x022fe20003f05270 */
[----:B--2---:R-:W-:-:S12]  /*1580*/  VIADD R16, R2, 0x4 ;  /* 0x0000000402107836 */ /* 0x004fd80000000000 */
[----:B------:R-:W-:-:S04]  /*1590*/  @P0 IMAD.MOV R16, RZ, RZ, R2 ;  /* 0x000000ffff100224 */ /* 0x000fc800078e0202 */
[----:B------:R-:W-:Y:S01]  /*15a0*/  VIADD R2, R16, 0xfffffffe ;  /* 0xfffffffe10027836 */ /* 0x000fe20000000000 */
[----:B------:R-:W-:-:S04]  /*15b0*/  MOV R16, 0x400 ;  /* 0x0000040000107802 */ /* 0x000fc80000000f00 */
[----:B------:R-:W-:Y:S01]  /*15c0*/  VIMNMX.S16x2 R2, PT, PT, R2, R17, !PT ;  /* 0x0000001102027248 */ /* 0x000fe20007fe0300 */
[----:B------:R-:W-:-:S03]  /*15d0*/  VIADD R17, R16, 0x5006 ;  /* 0x0000500610117836 */ /* 0x000fc60000000000 */
[----:B------:R-:W-:Y:S02]  /*15e0*/  PRMT R15, R2, 0x7610, R15 ;  /* 0x00007610020f7816 */ /* 0x000fe4000000000f */
[----:B0-----:R-:W-:-:S03]  /*15f0*/  LEA R17, R4, R17, 0x18 ;  /* 0x0000001104117211 */ /* 0x001fc600078ec0ff */
[----:B------:R-:W-:Y:S02]  /*1600*/  VIADD R18, R15, 0xffffffff ;  /* 0xffffffff0f127836 */ /* 0x000fe40000000000 */
[----:B------:R-:W-:-:S03]  /*1610*/  IMAD R2, R12, 0x2, R17 ;  /* 0x000000020c027824 */ /* 0x000fc600078e0211 */
[----:B------:R-:W-:-:S05]  /*1620*/  LOP3.LUT R15, R18, R15, RZ, 0xc0, !PT ;  /* 0x0000000f120f7212 */ /* 0x000fca00078ec0ff */
[----:B------:R-:W-:Y:S01]  /*1630*/  STS.U16 [R2+0x2], R15 ;  /* 0x0000020f02007388 */ /* 0x000fe20000000400 */
[----:B------:R-:W-:Y:S06]  /*1640*/  BAR.SYNC.DEFER_BLOCKING 0x0 ;  /* 0x0000000000007b1d */ /* 0x000fec0000010000 */
[----:B------:R-:W0:Y:S04]  /*1650*/  LDS.U16 R17, [R2] ;  /* 0x0000000002117984 */ /* 0x000e280000000400 */
[----:B------:R-:W1:Y:S01]  /*1660*/  LDS.S16 R19, [R2+0x2] ;  /* 0x0000020002137984 */ /* 0x000e620000000600 */
[----:B0-----:R-:W-:-:S05]  /*1670*/  PRMT R18, R17, 0x9910, RZ ;  /* 0x0000991011127816 */ /* 0x001fca00000000ff */
[----:B------:R-:W-:-:S05]  /*1680*/  VIADD R18, R18, -UR4 ;  /* 0x8000000412127c36 */ /* 0x000fca0008000000 */
[----:B-1----:R-:W-:-:S04]  /*1690*/  ISETP.GT.AND P0, PT, R18, R19, PT ;  /* 0x000000131200720c */ /* 0x002fc80003f04270 */
[----:B------:R-:W-:-:S04]  /*16a0*/  SEL R18, R12, 0xffff, P0 ;  /* 0x0000ffff0c127807 */ /* 0x000fc80000000000 */
[----:B------:R-:W-:Y:S01]  /*16b0*/  PRMT R19, R18, 0x9910, RZ ;  /* 0x0000991012137816 */ /* 0x000fe200000000ff */
[----:B------:R0:W-:Y:S04]  /*16c0*/  STS.U16 [R13], R18 ;  /* 0x000000120d007388 */ /* 0x0001e80000000400 */
[----:B------:R-:W-:-:S05]  /*16d0*/  IMAD.MOV.U32 R15, RZ, RZ, R19 ;  /* 0x000000ffff0f7224 */ /* 0x000fca00078e0013 */
[----:B------:R-:W-:Y:S02]  /*16e0*/  ISETP.NE.U32.AND P0, PT, R12, R15, PT ;  /* 0x0000000f0c00720c */ /* 0x000fe40003f05070 */
[--C-:B------:R-:W-:Y:S02]  /*16f0*/  SHF.R.S32.HI R20, RZ, 0x1f, R15.reuse ;  /* 0x0000001fff147819 */ /* 0x100fe4000001140f */
[----:B------:R-:W-:Y:S02]  /*1700*/  PRMT R15, R17, 0x7610, R15 ;  /* 0x00007610110f7816 */ /* 0x000fe4000000000f */
[----:B------:R-:W-:Y:S02]  /*1710*/  ISETP.NE.AND.EX P0, PT, R11, R20, PT, P0 ;  /* 0x000000140b00720c */ /* 0x000fe40003f05300 */
[----:B------:R-:W-:-:S11]  /*1720*/  PRMT R17, R18, 0x7610, R17 ;  /* 0x0000761012117816 */ /* 0x000fd60000000011 */
[----:B0-----:R-:W-:Y:S05]  /*1730*/  @P0 BRA `(.L_x_250) ;  /* 0x00000000007c0947 */ /* 0x001fea0003800000 */
[----:B------:R-:W-:Y:S01]  /*1740*/  LOP3.LUT R3, R15, 0xffff, RZ, 0xc0, !PT ;  /* 0x0000ffff0f037812 */ /* 0x000fe200078ec0ff */
[----:B------:R-:W-:Y:S01]  /*1750*/  VIADD R17, R16, 0x3004 ;  /* 0x0000300410117836 */ /* 0x000fe20000000000 */
[----:B------:R-:W-:Y:S01]  /*1760*/  IADD3 R18, P0, PT, R12, -0x1, RZ ;  /* 0xffffffff0c127810 */ /* 0x000fe20007f1e0ff */
[----:B------:R-:W-:Y:S01]  /*1770*/  BSSY.RECONVERGENT B2, `(.L_x_251) ;  /* 0x0000019000027945 */ /* 0x000fe20003800200 */
[----:B------:R-:W-:Y:S02]  /*1780*/  IADD3 R19, PT, PT, -R3, UR5, RZ ;  /* 0x0000000503137c10 */ /* 0x000fe4000fffe1ff */
[----:B------:R-:W-:Y:S01]  /*1790*/  LEA R3, R4, R17, 0x18 ;  /* 0x0000001104037211 */ /* 0x000fe200078ec0ff */
[----:B------:R-:W-:Y:S01]  /*17a0*/  VIADD R17, R13, 0x2 ;  /* 0x000000020d117836 */ /* 0x000fe20000000000 */
[----:B------:R-:W-:Y:S01]  /*17b0*/  IADD3.X R20, PT, PT, R11, -0x1, RZ, P0, !PT ;  /* 0xffffffff0b147810 */ /* 0x000fe200007fe4ff */
[----:B------:R-:W-:Y:S02]  /*17c0*/  VIADD R4, R2, 0x2 ;  /* 0x0000000202047836 */ /* 0x000fe40000000000 */
[----:B------:R-:W-:-:S07]  /*17d0*/  IMAD R19, R19, -0x10000, RZ ;  /* 0xffff000013137824 */ /* 0x000fce00078e02ff */
.L_x_253:
[----:B------:R-:W0:Y:S01]  /*17e0*/  LDCU.64 UR12, c[0x0][0x388] ;  /* 0x00007100ff0c77ac */ /* 0x000e220008000a00 */
[----:B------:R-:W-:-:S05]  /*17f0*/  IADD3 R18, P0, PT, R18, 0x1, RZ ;  /* 0x0000000112127810 */ /* 0x000fca0007f1e0ff */
[----:B------:R-:W-:Y:S01]  /*1800*/  IMAD.X R20, RZ, RZ, R20, P0 ;  /* 0x000000ffff147224 */ /* 0x000fe200000e0614 */
[----:B0-----:R-:W-:-:S04]  /*1810*/  ISETP.GE.U32.AND P0, PT, R18, UR12, PT ;  /* 0x0000000c12007c0c */ /* 0x001fc8000bf06070 */
[----:B------:R-:W-:-:S13]  /*1820*/  ISETP.GE.AND.EX P0, PT, R20, UR13, PT, P0 ;  /* 0x0000000d14007c0c */ /* 0x000fda000bf06300 */
[----:B------:R-:W-:Y:S05]  /*1830*/  @P0 BRA `(.L_x_252) ;  /* 0x0000000000300947 */ /* 0x000fea0003800000 */
[----:B------:R-:W0:Y:S01]  /*1840*/  LDS.S16 R21, [R4] ;  /* 0x0000000004157984 */ /* 0x000e220000000600 */
[----:B------:R-:W-:-:S04]  /*1850*/  SHF.R.S32.HI R16, RZ, 0x10, R19 ;  /* 0x00000010ff107819 */ /* 0x000fc80000011413 */
[----:B0-----:R-:W-:-:S13]  /*1860*/  ISETP.GT.AND P0, PT, R16, R21, PT ;  /* 0x000000151000720c */ /* 0x001fda0003f04270 */
[----:B------:R-:W-:Y:S05]  /*1870*/  @!P0 BRA `(.L_x_252) ;  /* 0x0000000000208947 */ /* 0x000fea0003800000 */
[----:B------:R-:W0:Y:S01]  /*1880*/  LDS.U16 R16, [R17] ;  /* 0x0000000011107984 */ /* 0x000e220000000400 */
[----:B------:R-:W-:Y:S02]  /*1890*/  IMAD R19, R14, -0x10000, R19 ;  /* 0xffff00000e137824 */ /* 0x000fe400078e0213 */
[----:B------:R-:W-:Y:S01]  /*18a0*/  VIADD R4, R4, 0x2 ;  /* 0x0000000204047836 */ /* 0x000fe20000000000 */
[----:B------:R1:W-:Y:S02]  /*18b0*/  STS.U16 [R17], R12 ;  /* 0x0000000c11007388 */ /* 0x0003e40000000400 */
[----:B-1----:R-:W-:Y:S01]  /*18c0*/  VIADD R17, R17, 0x2 ;  /* 0x0000000211117836 */ /* 0x002fe20000000000 */
[----:B0-----:R-:W-:-:S04]  /*18d0*/  PRMT R16, R16, 0x9910, RZ ;  /* 0x0000991010107816 */ /* 0x001fc800000000ff */
[----:B------:R-:W-:-:S13]  /*18e0*/  ISETP.NE.AND P0, PT, R16, -0x1, PT ;  /* 0xffffffff1000780c */ /* 0x000fda0003f05270 */
[----:B------:R-:W-:Y:S05]  /*18f0*/  @!P0 BRA `(.L_x_253) ;  /* 0xfffffffc00b88947 */ /* 0x000fea000383ffff */
.L_x_252:
[----:B------:R-:W-:Y:S05]  /*1900*/  BSYNC.RECONVERGENT B2 ;  /* 0x0000000000027941 */ /* 0x000fea0003800200 */
.L_x_251:
[----:B------:R-:W0:Y:S02]  /*1910*/  LDS.U16 R13, [R13] ;  /* 0x000000000d0d7984 */ /* 0x000e240000000400 */
[----:B0-----:R-:W-:-:S07]  /*1920*/  PRMT R17, R13, 0x7610, R17 ;  /* 0x000076100d117816 */ /* 0x001fce0000000011 */
.L_x_250:
[----:B------:R-:W-:Y:S05]  /*1930*/  BSYNC.RECONVERGENT B1 ;  /* 0x0000000000017941 */ /* 0x000fea0003800200 */
.L_x_249:
[----:B------:R-:W-:Y:S01]  /*1940*/  PRMT R4, R17, 0x9910, RZ ;  /* 0x0000991011047816 */ /* 0x000fe200000000ff */
[----:B------:R-:W-:Y:S03]  /*1950*/  BSSY.RECONVERGENT B1, `(.L_x_254) ;  /* 0x000002b000017945 */ /* 0x000fe60003800200 */
[----:B------:R-:W-:-:S13]  /*1960*/  ISETP.NE.AND P0, PT, R4, -0x1, PT ;  /* 0xffffffff0400780c */ /* 0x000fda0003f05270 */
[----:B------:R-:W-:Y:S05]  /*1970*/  @!P0 BRA `(.L_x_255) ;  /* 0x0000000000a08947 */ /* 0x000fea0003800000 */
[----:B------:R-:W0:Y:S01]  /*1980*/  S2UR UR11, SR_CgaCtaId ;  /* 0x00000000000b79c3 */ /* 0x000e220000008800 */
[----:B------:R-:W-:Y:S01]  /*1990*/  UMOV UR6, 0x400 ;  /* 0x0000040000067882 */ /* 0x000fe20000000000 */
[----:B------:R-:W-:Y:S01]  /*19a0*/  IMAD.MOV.U32 R13, RZ, RZ, R12 ;  /* 0x000000ffff0d7224 */ /* 0x000fe200078e000c */
[----:B------:R-:W-:Y:S01]  /*19b0*/  UIADD3 UR6, UPT, UPT, UR6, 0x3004, URZ ;  /* 0x0000300406067890 */ /* 0x000fe2000fffe0ff */
[----:B------:R-:W-:-:S03]  /*19c0*/  IMAD.MOV.U32 R14, RZ, RZ, R11 ;  /* 0x000000ffff0e7224 */ /* 0x000fc600078e000b */
[----:B0-----:R-:W-:-:S06]  /*19d0*/  ULEA UR6, UR11, UR6, 0x18 ;  /* 0x000000060b067291 */ /* 0x001fcc000f8ec0ff */
[----:B------:R-:W-:-:S07]  /*19e0*/  IMAD.U32 R3, RZ, RZ, UR6 ;  /* 0x00000006ff037e24 */ /* 0x000fce000f8e00ff */
.L_x_257:
[----:B------:R-:W-:-:S04]  /*19f0*/  PRMT R16, R17, 0x9910, RZ ;  /* 0x0000991011107816 */ /* 0x000fc800000000ff */
[----:B------:R-:W-:Y:S02]  /*1a00*/  ISETP.NE.U32.AND P0, PT, R13, R16, PT ;  /* 0x000000100d00720c */ /* 0x000fe40003f05070 */
[----:B------:R-:W-:-:S04]  /*1a10*/  SHF.R.S32.HI R19, RZ, 0x1f, R16 ;  /* 0x0000001fff137819 */ /* 0x000fc80000011410 */
[----:B------:R-:W-:-:S13]  /*1a20*/  ISETP.NE.AND.EX P0, PT, R14, R19, PT, P0 ;  /* 0x000000130e00720c */ /* 0x000fda0003f05300 */
[----:B------:R-:W-:Y:S05]  /*1a30*/  @!P0 BRA `(.L_x_256) ;  /* 0x0000000000248947 */ /* 0x000fea0003800000 */
[----:B------:R-:W-:Y:S02]  /*1a40*/  IMAD R4, R16, 0x2, R3 ;  /* 0x0000000210047824 */ /* 0x000fe400078e0203 */
[----:B------:R-:W-:-:S04]  /*1a50*/  IMAD.MOV.U32 R14, RZ, RZ, R19 ;  /* 0x000000ffff0e7224 */ /* 0x000fc800078e0013 */
[----:B------:R-:W0:Y:S02]  /*1a60*/  LDS.U16 R4, [R4] ;  /* 0x0000000004047984 */ /* 0x000e240000000400 */
[C---:B0-----:R-:W-:Y:S02]  /*1a70*/  PRMT R13, R4.reuse, 0x9910, RZ ;  /* 0x00009910040d7816 */ /* 0x041fe400000000ff */
[----:B------:R-:W-:Y:S02]  /*1a80*/  PRMT R17, R4, 0x7610, R17 ;  /* 0x0000761004117816 */ /* 0x000fe40000000011 */
[----:B------:R-:W-:Y:S01]  /*1a90*/  ISETP.NE.AND P0, PT, R13, -0x1, PT ;  /* 0xffffffff0d00780c */ /* 0x000fe20003f05270 */
[----:B------:R-:W-:-:S12]  /*1aa0*/  IMAD.MOV.U32 R13, RZ, RZ, R16 ;  /* 0x000000ffff0d7224 */ /* 0x000fd800078e0010 */
[----:B------:R-:W-:Y:S05]  /*1ab0*/  @P0 BRA `(.L_x_257) ;  /* 0xfffffffc00cc0947 */ /* 0x000fea000383ffff */
[----:B------:R-:W-:Y:S05]  /*1ac0*/  BRA `(.L_x_255) ;  /* 0x00000000004c7947 */ /* 0x000fea0003800000 */
.L_x_256:
[----:B------:R-:W-:Y:S01]  /*1ad0*/  ISETP.NE.U32.AND P0, PT, R12, R13, PT ;  /* 0x0000000d0c00720c */ /* 0x000fe20003f05070 */
[----:B------:R-:W-:Y:S03]  /*1ae0*/  BSSY.RECONVERGENT B2, `(.L_x_258) ;  /* 0x0000010000027945 */ /* 0x000fe60003800200 */
[----:B------:R-:W-:-:S13]  /*1af0*/  ISETP.NE.AND.EX P0, PT, R11, R14, PT, P0 ;  /* 0x0000000e0b00720c */ /* 0x000fda0003f05300 */
[----:B------:R-:W-:Y:S05]  /*1b00*/  @!P0 BRA `(.L_x_259) ;  /* 0x0000000000348947 */ /* 0x000fea0003800000 */
[----:B------:R-:W0:Y:S01]  /*1b10*/  LDC.U16 R14, c[0x0][0x3a2] ;  /* 0x0000e880ff0e7b82 */ /* 0x000e220000000400 */
[----:B------:R-:W1:Y:S01]  /*1b20*/  LDCU.U16 UR6, c[0x0][0x3a0] ;  /* 0x00007400ff0677ac */ /* 0x000e620008000400 */
[----:B------:R-:W-:-:S05]  /*1b30*/  IMAD.MOV R13, RZ, RZ, -R17 ;  /* 0x000000ffff0d7224 */ /* 0x000fca00078e0a11 */
[----:B------:R-:W-:-:S05]  /*1b40*/  PRMT R13, R13, 0x7710, RZ ;  /* 0x000077100d0d7816 */ /* 0x000fca00000000ff */
[----:B------:R-:W-:-:S05]  /*1b50*/  IMAD.IADD R4, R13, 0x1, R12 ;  /* 0x000000010d047824 */ /* 0x000fca00078e020c */
[----:B------:R-:W-:Y:S01]  /*1b60*/  PRMT R13, R4, 0x9910, RZ ;  /* 0x00009910040d7816 */ /* 0x000fe200000000ff */
[----:B-1----:R-:W-:-:S04]  /*1b70*/  UIADD3 UR6, UPT, UPT, URZ, -UR6, URZ ;  /* 0x80000006ff067290 */ /* 0x002fc8000fffe0ff */
[----:B------:R-:W-:Y:S01]  /*1b80*/  UPRMT UR6, UR6, 0x7710, URZ ;  /* 0x0000771006067896 */ /* 0x000fe200080000ff */
[----:B0-----:R-:W-:-:S05]  /*1b90*/  PRMT R14, R14, 0x9910, RZ ;  /* 0x000099100e0e7816 */ /* 0x001fca00000000ff */
[----:B------:R-:W-:-:S04]  /*1ba0*/  IMAD.MOV.U32 R4, RZ, RZ, R14 ;  /* 0x000000ffff047224 */ /* 0x000fc800078e000e */
[----:B------:R-:W-:-:S05]  /*1bb0*/  IMAD R4, R4, R13, R4 ;  /* 0x0000000d04047224 */ /* 0x000fca00078e0204 */
[----:B------:R-:W-:-:S04]  /*1bc0*/  IADD3 R4, PT, PT, R15, UR6, R4 ;  /* 0x000000060f047c10 */ /* 0x000fc8000fffe004 */
[----:B------:R-:W-:-:S07]  /*1bd0*/  PRMT R15, R4, 0x7610, R15 ;  /* 0x00007610040f7816 */ /* 0x000fce000000000f */
.L_x_259:
[----:B------:R-:W-:Y:S05]  /*1be0*/  BSYNC.RECONVERGENT B2 ;  /* 0x0000000000027941 */ /* 0x000fea0003800200 */
.L_x_258:
[----:B------:R0:W-:Y:S02]  /*1bf0*/  STS.U16 [R2], R15 ;  /* 0x0000000f02007388 */ /* 0x0001e40000000400 */
.L_x_255:
[----:B------:R-:W-:Y:S05]  /*1c00*/  BSYNC.RECONVERGENT B1 ;  /* 0x0000000000017941 */ /* 0x000fea0003800200 */
.L_x_254:
[----:B------:R-:W1:Y:S01]  /*1c10*/  LDCU.64 UR12, c[0x0][0x388] ;  /* 0x00007100ff0c77ac */ /* 0x000e620008000a00 */
[----:B------:R-:W-:-:S05]  /*1c20*/  IADD3 R12, P0, PT, R12, 0x400, RZ ;  /* 0x000004000c0c7810 */ /* 0x000fca0007f1e0ff */
[----:B------:R-:W-:Y:S01]  /*1c30*/  IMAD.X R11, RZ, RZ, R11, P0 ;  /* 0x000000ffff0b7224 */ /* 0x000fe200000e060b */
[----:B-1----:R-:W-:-:S04]  /*1c40*/  ISETP.GE.U32.AND P0, PT, R12, UR12, PT ;  /* 0x0000000c0c007c0c */ /* 0x002fc8000bf06070 */
[----:B------:R-:W-:-:S13]  /*1c50*/  ISETP.GE.AND.EX P0, PT, R11, UR13, PT, P0 ;  /* 0x0000000d0b007c0c */ /* 0x000fda000bf06300 */
[----:B------:R-:W-:Y:S05]  /*1c60*/  @!P0 BRA `(.L_x_260) ;  /* 0xfffffff400f08947 */ /* 0x000fea000383ffff */
.L_x_248:
[----:B------:R-:W-:Y:S02]  /*1c70*/  IADD3 R6, P1, PT, R6, 0x1, RZ ;  /* 0x0000000106067810 */ /* 0x000fe40007f3e0ff */
[----:B------:R-:W-:-:S03]  /*1c80*/  LEA R11, P2, R0, 0x2000, 0xd ;  /* 0x00002000000b7811 */ /* 0x000fc600078468ff */
[----:B------:R-:W-:Y:S01]  /*1c90*/  IMAD.X R8, RZ, RZ, R8, P1 ;  /* 0x000000ffff087224 */ /* 0x000fe200008e0608 */
[----:B------:R-:W-:Y:S02]  /*1ca0*/  ISETP.GE.U32.AND P0, PT, R6, R11, PT ;  /* 0x0000000b0600720c */ /* 0x000fe40003f06070 */
[----:B------:R-:W-:-:S04]  /*1cb0*/  LEA.HI.X R11, R0, RZ, R7, 0xd, P2 ;  /* 0x000000ff000b7211 */ /* 0x000fc800010f6c07 */
[----:B------:R-:W-:-:S13]  /*1cc0*/  ISETP.GE.AND.EX P0, PT, R8, R11, PT, P0 ;  /* 0x0000000b0800720c */ /* 0x000fda0003f06300 */
[----:B------:R-:W-:Y:S05]  /*1cd0*/  @!P0 BRA `(.L_x_261) ;  /* 0xfffffff400a88947 */ /* 0x000fea000383ffff */
.L_x_247:
[----:B------:R-:W-:Y:S05]  /*1ce0*/  BSYNC B0 ;  /* 0x0000000000007941 */ /* 0x000fea0003800000 */
.L_x_246:
[----:B------:R-:W-:-:S05]  /*1cf0*/  IADD3 R0, P0, PT, R0, 0x100, RZ ;  /* 0x0000010000007810 */ /* 0x000fca0007f1e0ff */
[----:B------:R-:W-:Y:S01]  /*1d00*/  IMAD.X R7, RZ, RZ, R7, P0 ;  /* 0x000000ffff077224 */ /* 0x000fe200000e0607 */
[----:B------:R-:W-:-:S04]  /*1d10*/  ISETP.GE.U32.AND P0, PT, R0, UR7, PT ;  /* 0x0000000700007c0c */ /* 0x000fc8000bf06070 */
[----:B------:R-:W-:-:S13]  /*1d20*/  ISETP.GE.AND.EX P0, PT, R7, UR8, PT, P0 ;  /* 0x0000000807007c0c */ /* 0x000fda000bf06300 */
[----:B------:R-:W-:Y:S05]  /*1d30*/  @!P0 BRA `(.L_x_262) ;  /* 0xfffffff400788947 */ /* 0x000fea000383ffff */
[----:B------:R-:W-:Y:S05]  /*1d40*/  EXIT ;  /* 0x000000000000794d */ /* 0x000fea0003800000 */
.L_x_263:
        /* <DEDUP_REMOVED lines=11> */
.L_x_284:


//--------------------- .text._Z5swat6PclS_lss    --------------------------
	.section	.text._Z5swat6PclS_lss,"ax",@progbits
	.align	128
        .global         _Z5swat6PclS_lss
        .type           _Z5swat6PclS_lss,@function
        .size           _Z5swat6PclS_lss,(.L_x_285 - _Z5swat6PclS_lss)
        .other          _Z5swat6PclS_lss,@"STO_CUDA_ENTRY STV_DEFAULT"
_Z5swat6PclS_lss:
.text._Z5swat6PclS_lss:
[----:B------:R-:W-:Y:S01]  /*0000*/  LDC R1, c[0x0][0x37c] ;  /* 0x0000df00ff017b82 */ /* 0x000fe20000000800 */
[----:B------:R-:W0:Y:S01]  /*0010*/  LDCU.64 UR6, c[0x0][0x388] ;  /* 0x00007100ff0677ac */ /* 0x000e220008000a00 */
[----:B------:R-:W1:Y:S01]  /*0020*/  LDCU.64 UR12, c[0x0][0x358] ;  /* 0x00006b00ff0c77ac */ /* 0x000e620008000a00 */
[----:B0-----:R-:W-:-:S04]  /*0030*/  UISETP.GE.U32.AND UP0, UPT, UR6, 0x1, UPT ;  /* 0x000000010600788c */ /* 0x001fc8000bf06070 */
[----:B------:R-:W-:-:S09]  /*0040*/  UISETP.GE.AND.EX UP0, UPT, UR7, URZ, UPT, UP0 ;  /* 0x000000ff0700728c */ /* 0x000fd2000bf06300 */
[----:B-1----:R-:W-:Y:S05]  /*0050*/  BRA.U !UP0, `(.L_x_264) ;  /* 0x0000000908ac7547 */ /* 0x002fea000b800000 */
[----:B------:R-:W-:Y:S02]  /*0060*/  UISETP.GE.U32.AND UP1, UPT, UR6, 0x4, UPT ;  /* 0x000000040600788c */ /* 0x000fe4000bf26070 */
[----:B------:R-:W-:Y:S02]  /*0070*/  ULOP3.LUT UR14, UR6, 0x3, URZ, 0xc0, !UPT ;  /* 0x00000003060e7892 */ /* 0x000fe4000f8ec0ff */
[----:B------:R-:W-:Y:S01]  /*0080*/  UISETP.GE.U32.AND.EX UP1, UPT, UR7, URZ, UPT, UP1 ;  /* 0x000000ff0700728c */ /* 0x000fe2000bf26110 */
[----:B------:R-:W-:Y:S01]  /*0090*/  UMOV UR4, URZ ;  /* 0x000000ff00047c82 */ /* 0x000fe20008000000 */
[----:B------:R-:W-:-:S07]  /*00a0*/  UMOV UR5, URZ ;  /* 0x000000ff00057c82 */ /* 0x000fce0008000000 */
[----:B------:R-:W-:Y:S05]  /*00b0*/  BRA.U !UP1, `(.L_x_265) ;  /* 0x0000000509107547 */ /* 0x000fea000b800000 */
[----:B------:R-:W0:Y:S01]  /*00c0*/  S2UR UR11, SR_CgaCtaId ;  /* 0x00000000000b79c3 */ /* 0x000e220000008800 */
[----:B------:R-:W-:Y:S01]  /*00d0*/  UMOV UR8, 0x400 ;  /* 0x0000040000087882 */ /* 0x000fe20000000000 */
[----:B------:R-:W-:Y:S01]  /*00e0*/  IMAD.MOV.U32 R0, RZ, RZ, RZ ;  /* 0x000000ffff007224 */ /* 0x000fe200078e00ff */
[----:B------:R-:W-:Y:S01]  /*00f0*/  UIADD3 UR9, UPT, UPT, UR8, 0x1fa2, URZ ;  /* 0x00001fa208097890 */ /* 0x000fe2000fffe0ff */
[----:B------:R-:W-:Y:S01]  /*0100*/  IMAD.MOV.U32 R3, RZ, RZ, RZ ;  /* 0x000000ffff037224 */ /* 0x000fe200078e00ff */
[----:B------:R-:W-:Y:S02]  /*0110*/  UIADD3 UR10, UPT, UPT, UR8, 0x5ee4, URZ ;  /* 0x00005ee4080a7890 */ /* 0x000fe4000fffe0ff */
[----:B------:R-:W-:Y:S02]  /*0120*/  ULOP3.LUT UR4, UR6, 0xfffffffc, URZ, 0xc0, !UPT ;  /* 0xfffffffc06047892 */ /* 0x000fe4000f8ec0ff */
[----:B------:R-:W-:Y:S01]  /*0130*/  ULOP3.LUT UR5, UR7, 0x7fffffff, URZ, 0xc0, !UPT ;  /* 0x7fffffff07057892 */ /* 0x000fe2000f8ec0ff */
[----:B------:R-:W1:Y:S01]  /*0140*/  LDCU.64 UR16, c[0x0][0x380] ;  /* 0x00007000ff1077ac */ /* 0x000e620008000a00 */
[----:B0-----:R-:W-:-:S02]  /*0150*/  ULEA UR8, UR11, UR8, 0x18 ;  /* 0x000000080b087291 */ /* 0x001fc4000f8ec0ff */
[----:B------:R-:W-:Y:S02]  /*0160*/  ULEA UR9, UR11, UR9, 0x18 ;  /* 0x000000090b097291 */ /* 0x000fe4000f8ec0ff */
[----:B-1----:R-:W-:-:S12]  /*0170*/  ULEA UR10, UR11, UR10, 0x18 ;  /* 0x0000000a0b0a7291 */ /* 0x002fd8000f8ec0ff */
.L_x_266:
[----:B------:R-:W-:-:S04]  /*0180*/  IADD3 R6, P0, PT, R0, UR16, RZ ;  /* 0x0000001000067c10 */ /* 0x000fc8000ff1e0ff */
[----:B0-----:R-:W-:-:S05]  /*0190*/  IADD3.X R7, PT, PT, R3, UR17, RZ, P0, !PT ;  /* 0x0000001103077c10 */ /* 0x001fca00087fe4ff */
[----:B------:R-:W2:Y:S04]  /*01a0*/  LDG.E.U8.CONSTANT R10, desc[UR12][R6.64] ;  /* 0x0000000c060a7981 */ /* 0x000ea8000c1e9100 */
[----:B------:R-:W3:Y:S04]  /*01b0*/  LDG.E.U8.CONSTANT R5, desc[UR12][R6.64+0x1] ;  /* 0x0000010c06057981 */ /* 0x000ee8000c1e9100 */
[----:B------:R-:W4:Y:S04]  /*01c0*/  LDG.E.U8.CONSTANT R2, desc[UR12][R6.64+0x2] ;  /* 0x0000020c06027981 */ /* 0x000f28000c1e9100 */
[----:B------:R0:W5:Y:S01]  /*01d0*/  LDG.E.U8.CONSTANT R4, desc[UR12][R6.64+0x3] ;  /* 0x0000030c06047981 */ /* 0x000162000c1e9100 */
[C---:B------:R-:W-:Y:S01]  /*01e0*/  SHF.R.U64 R8, R0.reuse, 0x5, R3 ;  /* 0x0000000500087819 */ /* 0x040fe20000001203 */
[----:B------:R-:W-:-:S02]  /*01f0*/  VIADD R13, R0, 0x1 ;  /* 0x00000001000d7836 */ /* 0x000fc40000000000 */
[----:B------:R-:W-:Y:S02]  /*0200*/  VIADD R9, R0, 0x2 ;  /* 0x0000000200097836 */ /* 0x000fe40000000000 */
[----:B------:R-:W-:Y:S01]  /*0210*/  IMAD R14, R8, 0x21, RZ ;  /* 0x00000021080e7824 */ /* 0x000fe200078e02ff */
[----:B------:R-:W-:Y:S02]  /*0220*/  LOP3.LUT R13, R13, 0x1d, RZ, 0xc0, !PT ;  /* 0x0000001d0d0d7812 */ /* 0x000fe400078ec0ff */
[C---:B------:R-:W-:Y:S02]  /*0230*/  LOP3.LUT R8, R0.reuse, 0x1c, RZ, 0xc0, !PT ;  /* 0x0000001c00087812 */ /* 0x040fe400078ec0ff */
[----:B------:R-:W-:Y:S01]  /*0240*/  IADD3 R0, P0, PT, R0, 0x4, RZ ;  /* 0x0000000400007810 */ /* 0x000fe20007f1e0ff */
[--C-:B0-----:R-:W-:Y:S01]  /*0250*/  IMAD.IADD R6, R13, 0x1, R14.reuse ;  /* 0x000000010d067824 */ /* 0x101fe200078e020e */
[----:B------:R-:W-:Y:S01]  /*0260*/  LOP3.LUT R11, R9, 0x1e, RZ, 0xc0, !PT ;  /* 0x0000001e090b7812 */ /* 0x000fe200078ec0ff */
[--C-:B------:R-:W-:Y:S01]  /*0270*/  IMAD.IADD R9, R13, 0x1, R14.reuse ;  /* 0x000000010d097824 */ /* 0x100fe200078e020e */
[C---:B------:R-:W-:Y:S01]  /*0280*/  LOP3.LUT R12, R0.reuse, 0x1c, RZ, 0xc0, !PT ;  /* 0x0000001c000c7812 */ /* 0x040fe200078ec0ff */
[----:B------:R-:W-:Y:S01]  /*0290*/  IMAD.X R3, RZ, RZ, R3, P0 ;  /* 0x000000ffff037224 */ /* 0x000fe200000e0603 */
[----:B------:R-:W-:Y:S01]  /*02a0*/  ISETP.NE.U32.AND P0, PT, R0, UR4, PT ;  /* 0x0000000400007c0c */ /* 0x000fe2000bf05070 */
[--C-:B------:R-:W-:Y:S01]  /*02b0*/  IMAD.IADD R8, R8, 0x1, R14.reuse ;  /* 0x0000000108087824 */ /* 0x100fe200078e020e */
[----:B------:R-:W-:Y:S01]  /*02c0*/  PRMT R15, R9, 0x9910, RZ ;  /* 0x00009910090f7816 */ /* 0x000fe200000000ff */
[----:B------:R-:W-:Y:S01]  /*02d0*/  IMAD.IADD R11, R11, 0x1, R14 ;  /* 0x000000010b0b7824 */ /* 0x000fe200078e020e */
[----:B------:R-:W-:-:S02]  /*02e0*/  SHF.R.U64 R9, R0, 0x5, R3 ;  /* 0x0000000500097819 */ /* 0x000fc40000001203 */
[----:B------:R-:W-:Y:S01]  /*02f0*/  PRMT R7, R8, 0x9910, RZ ;  /* 0x0000991008077816 */ /* 0x000fe200000000ff */
[----:B------:R-:W-:Y:S01]  /*0300*/  IMAD.MOV.U32 R8, RZ, RZ, R15 ;  /* 0x000000ffff087224 */ /* 0x000fe200078e000f */
[----:B------:R-:W-:Y:S01]  /*0310*/  PRMT R13, R11, 0x9910, RZ ;  /* 0x000099100b0d7816 */ /* 0x000fe200000000ff */
[----:B------:R-:W-:Y:S01]  /*0320*/  IMAD R16, R9, 0x21, R12 ;  /* 0x0000002109107824 */ /* 0x000fe200078e020c */
[----:B------:R-:W-:Y:S02]  /*0330*/  IADD3 R12, PT, PT, R6, 0x2, RZ ;  /* 0x00000002060c7810 */ /* 0x000fe40007ffe0ff */
[----:B------:R-:W-:Y:S02]  /*0340*/  LEA R9, R8, UR9, 0x1 ;  /* 0x0000000908097c11 */ /* 0x000fe4000f8e08ff */
[----:B------:R-:W-:Y:S02]  /*0350*/  PRMT R15, R12, 0x9910, RZ ;  /* 0x000099100c0f7816 */ /* 0x000fe400000000ff */
[----:B------:R-:W-:-:S02]  /*0360*/  PRMT R17, R16, 0x9910, RZ ;  /* 0x0000991010117816 */ /* 0x000fc400000000ff */
[----:B------:R-:W-:Y:S02]  /*0370*/  LEA R11, R8, UR10, 0x1 ;  /* 0x0000000a080b7c11 */ /* 0x000fe4000f8e08ff */
[C---:B------:R-:W-:Y:S02]  /*0380*/  LEA R12, R13.reuse, UR9, 0x1 ;  /* 0x000000090d0c7c11 */ /* 0x040fe4000f8e08ff */
[----:B------:R-:W-:Y:S02]  /*0390*/  LEA R14, R13, UR10, 0x1 ;  /* 0x0000000a0d0e7c11 */ /* 0x000fe4000f8e08ff */
[----:B------:R-:W-:Y:S01]  /*03a0*/  ISETP.NE.AND.EX P0, PT, R3, UR5, PT, P0 ;  /* 0x0000000503007c0c */ /* 0x000fe2000bf05300 */
[----:B--2---:R0:W-:Y:S04]  /*03b0*/  STS.U8 [R7+UR8], R10 ;  /* 0x0000000a07007988 */ /* 0x0041e80008000008 */
[----:B------:R1:W-:Y:S04]  /*03c0*/  STS.U16 [R9], RZ ;  /* 0x000000ff09007388 */ /* 0x0003e80000000400 */
[----:B------:R2:W-:Y:S01]  /*03d0*/  STS.U16 [R11], RZ ;  /* 0x000000ff0b007388 */ /* 0x0005e20000000400 */
[----:B0-----:R-:W-:-:S02]  /*03e0*/  IMAD.MOV.U32 R7, RZ, RZ, R15 ;  /* 0x000000ffff077224 */ /* 0x001fc400078e000f */
[----:B------:R-:W-:Y:S01]  /*03f0*/  IMAD.MOV.U32 R15, RZ, RZ, R17 ;  /* 0x000000ffff0f7224 */ /* 0x000fe200078e0011 */
[----:B---3--:R0:W-:Y:S02]  /*0400*/  STS.U8 [R8+UR8], R5 ;  /* 0x0000000508007988 */ /* 0x0081e40008000008 */
[C---:B-1----:R-:W-:Y:S02]  /*0410*/  LEA R9, R7.reuse, UR9, 0x1 ;  /* 0x0000000907097c11 */ /* 0x042fe4000f8e08ff */
[----:B------:R-:W-:Y:S01]  /*0420*/  LEA R10, R7, UR10, 0x1 ;  /* 0x0000000a070a7c11 */ /* 0x000fe2000f8e08ff */
[----:B------:R0:W-:Y:S01]  /*0430*/  STS.U16 [R12], RZ ;  /* 0x000000ff0c007388 */ /* 0x0001e20000000400 */
[C---:B--2---:R-:W-:Y:S02]  /*0440*/  LEA R11, R15.reuse, UR9, 0x1 ;  /* 0x000000090f0b7c11 */ /* 0x044fe4000f8e08ff */
[----:B------:R-:W-:Y:S01]  /*0450*/  LEA R15, R15, UR10, 0x1 ;  /* 0x0000000a0f0f7c11 */ /* 0x000fe2000f8e08ff */
[----:B------:R0:W-:Y:S04]  /*0460*/  STS.U16 [R14], RZ ;  /* 0x000000ff0e007388 */ /* 0x0001e80000000400 */
[----:B----4-:R0:W-:Y:S04]  /*0470*/  STS.U8 [R13+UR8], R2 ;  /* 0x000000020d007988 */ /* 0x0101e80008000008 */
[----:B------:R0:W-:Y:S04]  /*0480*/  STS.U16 [R9], RZ ;  /* 0x000000ff09007388 */ /* 0x0001e80000000400 */
[----:B------:R0:W-:Y:S04]  /*0490*/  STS.U16 [R10], RZ ;  /* 0x000000ff0a007388 */ /* 0x0001e80000000400 */
[----:B-----5:R0:W-:Y:S04]  /*04a0*/  STS.U8 [R7+UR8], R4 ;  /* 0x0000000407007988 */ /* 0x0201e80008000008 */
[----:B------:R0:W-:Y:S04]  /*04b0*/  STS.U16 [R11], RZ ;  /* 0x000000ff0b007388 */ /* 0x0001e80000000400 */
[----:B------:R0:W-:Y:S01]  /*04c0*/  STS.U16 [R15], RZ ;  /* 0x000000ff0f007388 */ /* 0x0001e20000000400 */
[----:B------:R-:W-:Y:S05]  /*04d0*/  @P0 BRA `(.L_x_266) ;  /* 0xfffffffc00280947 */ /* 0x000fea000383ffff */
[----:B------:R-:W-:-:S05]  /*04e0*/  VIADD R6, R6, 0x2 ;  /* 0x0000000206067836 */ /* 0x000fca0000000000 */
[----:B------:R-:W-:-:S07]  /*04f0*/  PRMT R6, R6, 0x5410, R16 ;  /* 0x0000541006067816 */ /* 0x000fce0000000010 */
.L_x_265:
[----:B------:R-:W-:-:S04]  /*0500*/  UISETP.NE.U32.AND UP1, UPT, UR14, URZ, UPT ;  /* 0x000000ff0e00728c */ /* 0x000fc8000bf25070 */
[----:B------:R-:W-:-:S09]  /*0510*/  UISETP.NE.AND.EX UP1, UPT, URZ, URZ, UPT, UP1 ;  /* 0x000000ffff00728c */ /* 0x000fd2000bf25310 */
[----:B------:R-:W-:Y:S05]  /*0520*/  BRA.U !UP1, `(.L_x_267) ;  /* 0x0000000509687547 */ /* 0x000fea000b800000 */
[----:B------:R-:W-:Y:S02]  /*0530*/  UISETP.NE.U32.AND UP2, UPT, UR14, 0x1, UPT ;  /* 0x000000010e00788c */ /* 0x000fe4000bf45070 */
[----:B------:R-:W-:Y:S02]  /*0540*/  ULOP3.LUT UR8, UR6, 0x1, URZ, 0xc0, !UPT ;  /* 0x0000000106087892 */ /* 0x000fe4000f8ec0ff */
[----:B------:R-:W-:Y:S02]  /*0550*/  UISETP.NE.AND.EX UP2, UPT, URZ, URZ, UPT, UP2 ;  /* 0x000000ffff00728c */ /* 0x000fe4000bf45320 */
[----:B------:R-:W-:-:S04]  /*0560*/  UISETP.NE.U32.AND UP1, UPT, UR8, 0x1, UPT ;  /* 0x000000010800788c */ /* 0x000fc8000bf25070 */
[----:B------:R-:W-:-:S03]  /*0570*/  UISETP.NE.U32.AND.EX UP1, UPT, URZ, URZ, UPT, UP1 ;  /* 0x000000ffff00728c */ /* 0x000fc6000bf25110 */
[----:B------:R-:W-:Y:S08]  /*0580*/  BRA.U !UP2, `(.L_x_268) ;  /* 0x000000010abc7547 */ /* 0x000ff0000b800000 */
[----:B------:R-:W1:Y:S02]  /*0590*/  LDCU.64 UR8, c[0x0][0x380] ;  /* 0x00007000ff0877ac */ /* 0x000e640008000a00 */
[----:B-1----:R-:W-:-:S04]  /*05a0*/  UIADD3 UR8, UP2, UPT, UR4, UR8, URZ ;  /* 0x0000000804087290 */ /* 0x002fc8000ff5e0ff */
[----:B------:R-:W-:Y:S02]  /*05b0*/  UIADD3.X UR9, UPT, UPT, UR5, UR9, URZ, UP2, !UPT ;  /* 0x0000000905097290 */ /* 0x000fe400097fe4ff */
[----:B0-----:R-:W-:-:S04]  /*05c0*/  IMAD.U32 R2, RZ, RZ, UR8 ;  /* 0x00000008ff027e24 */ /* 0x001fc8000f8e00ff */
[----:B------:R-:W-:-:S05]  /*05d0*/  IMAD.U32 R3, RZ, RZ, UR9 ;  /* 0x00000009ff037e24 */ /* 0x000fca000f8e00ff */
[----:B------:R-:W2:Y:S04]  /*05e0*/  LDG.E.U8.CONSTANT R0, desc[UR12][R2.64] ;  /* 0x0000000c02007981 */ /* 0x000ea8000c1e9100 */
[----:B------:R0:W3:Y:S01]  /*05f0*/  LDG.E.U8.CONSTANT R4, desc[UR12][R2.64+0x1] ;  /* 0x0000010c02047981 */ /* 0x0000e2000c1e9100 */
[----:B------:R-:W1:Y:S01]  /*0600*/  S2UR UR18, SR_CgaCtaId ;  /* 0x00000000001279c3 */ /* 0x000e620000008800 */
[----:B------:R-:W-:Y:S02]  /*0610*/  USHF.R.U64 UR10, UR4, 0x5, UR5 ;  /* 0x00000005040a7899 */ /* 0x000fe40008001205 */
[----:B------:R-:W-:Y:S02]  /*0620*/  ULOP3.LUT UR8, UR4, 0x1f, URZ, 0xc0, !UPT ;  /* 0x0000001f04087892 */ /* 0x000fe4000f8ec0ff */
[----:B------:R-:W-:-:S02]  /*0630*/  UIADD3 UR9, UP2, UPT, UR4, 0x1, URZ ;  /* 0x0000000104097890 */ /* 0x000fc4000ff5e0ff */
[----:B------:R-:W-:Y:S02]  /*0640*/  UIMAD UR8, UR10, 0x21, UR8 ;  /* 0x000000210a0878a4 */ /* 0x000fe4000f8e0208 */
[----:B------:R-:W-:Y:S02]  /*0650*/  UIADD3.X UR10, UPT, UPT, URZ, UR5, URZ, UP2, !UPT ;  /* 0x00000005ff0a7290 */ /* 0x000fe400097fe4ff */
[----:B------:R-:W-:Y:S02]  /*0660*/  ULOP3.LUT UR14, UR9, 0x1f, URZ, 0xc0, !UPT ;  /* 0x0000001f090e7892 */ /* 0x000fe4000f8ec0ff */
[----:B------:R-:W-:Y:S02]  /*0670*/  UIADD3 UR4, UP2, UPT, UR4, 0x2, URZ ;  /* 0x0000000204047890 */ /* 0x000fe4000ff5e0ff */
[----:B------:R-:W-:Y:S02]  /*0680*/  USHF.R.U64 UR9, UR9, 0x5, UR10 ;  /* 0x0000000509097899 */ /* 0x000fe4000800120a */
[----:B------:R-:W-:-:S02]  /*0690*/  UIADD3.X UR5, UPT, UPT, URZ, UR5, URZ, UP2, !UPT ;  /* 0x00000005ff057290 */ /* 0x000fc400097fe4ff */
[----:B------:R-:W-:Y:S01]  /*06a0*/  UIMAD UR15, UR9, 0x21, URZ ;  /* 0x00000021090f78a4 */ /* 0x000fe2000f8e02ff */
[----:B------:R-:W-:Y:S01]  /*06b0*/  UMOV UR17, 0x400 ;  /* 0x0000040000117882 */ /* 0x000fe20000000000 */
[----:B------:R-:W-:Y:S02]  /*06c0*/  ULOP3.LUT UR11, UR4, 0x1f, URZ, 0xc0, !UPT ;  /* 0x0000001f040b7892 */ /* 0x000fe4000f8ec0ff */
[----:B------:R-:W-:Y:S02]  /*06d0*/  USHF.R.U64 UR10, UR4, 0x5, UR5 ;  /* 0x00000005040a7899 */ /* 0x000fe40008001205 */
[----:B-1----:R-:W-:Y:S02]  /*06e0*/  ULEA UR21, UR18, UR17, 0x18 ;  /* 0x0000001112157291 */ /* 0x002fe4000f8ec0ff */
[----:B------:R-:W-:Y:S02]  /*06f0*/  UIADD3 UR19, UPT, UPT, UR17, 0x1fa2, URZ ;  /* 0x00001fa211137890 */ /* 0x000fe4000fffe0ff */
[----:B------:R-:W-:-:S02]  /*0700*/  UIADD3 UR9, UPT, UPT, UR14, UR15, URZ ;  /* 0x0000000f0e097290 */ /* 0x000fc4000fffe0ff */
[----:B------:R-:W-:Y:S02]  /*0710*/  UIADD3 UR17, UPT, UPT, UR17, 0x5ee4, URZ ;  /* 0x00005ee411117890 */ /* 0x000fe4000fffe0ff */
[----:B------:R-:W-:Y:S02]  /*0720*/  UIMAD UR16, UR10, 0x21, UR11 ;  /* 0x000000210a1078a4 */ /* 0x000fe4000f8e020b */
[----:B------:R-:W-:Y:S02]  /*0730*/  UPRMT UR9, UR9, 0x9910, URZ ;  /* 0x0000991009097896 */ /* 0x000fe400080000ff */
[----:B------:R-:W-:Y:S02]  /*0740*/  ULEA UR19, UR18, UR19, 0x18 ;  /* 0x0000001312137291 */ /* 0x000fe4000f8ec0ff */
[----:B------:R-:W-:Y:S01]  /*0750*/  UPRMT UR8, UR8, 0x9910, URZ ;  /* 0x0000991008087896 */ /* 0x000fe200080000ff */
[----:B0-----:R-:W-:Y:S01]  /*0760*/  IMAD.U32 R2, RZ, RZ, UR16 ;  /* 0x00000010ff027e24 */ /* 0x001fe2000f8e00ff */
[----:B------:R-:W-:Y:S01]  /*0770*/  ULEA UR17, UR18, UR17, 0x18 ;  /* 0x0000001112117291 */ /* 0x000fe2000f8ec0ff */
[----:B------:R-:W-:Y:S01]  /*0780*/  IMAD.U32 R5, RZ, RZ, UR9 ;  /* 0x00000009ff057e24 */ /* 0x000fe2000f8e00ff */
[----:B------:R-:W-:-:S02]  /*0790*/  UPRMT UR11, UR16, 0x9910, URZ ;  /* 0x00009910100b7896 */ /* 0x000fc400080000ff */
[----:B------:R-:W-:Y:S01]  /*07a0*/  ULEA UR18, UR9, UR19, 0x1 ;  /* 0x0000001309127291 */ /* 0x000fe2000f8e08ff */
[----:B------:R-:W-:Y:S01]  /*07b0*/  IMAD.U32 R3, RZ, RZ, UR8 ;  /* 0x00000008ff037e24 */ /* 0x000fe2000f8e00ff */
[----:B------:R-:W-:Y:S02]  /*07c0*/  ULEA UR20, UR9, UR17, 0x1 ;  /* 0x0000001109147291 */ /* 0x000fe4000f8e08ff */
[----:B------:R-:W-:Y:S02]  /*07d0*/  ULEA UR10, UR11, UR19, 0x1 ;  /* 0x000000130b0a7291 */ /* 0x000fe4000f8e08ff */
[----:B------:R-:W-:Y:S01]  /*07e0*/  ULEA UR8, UR11, UR17, 0x1 ;  /* 0x000000110b087291 */ /* 0x000fe2000f8e08ff */
[----:B--2---:R1:W-:Y:S04]  /*07f0*/  STS.U8 [R3+UR21], R0 ;  /* 0x0000000003007988 */ /* 0x0043e80008000015 */
[----:B------:R-:W-:Y:S04]  /*0800*/  STS.U16 [UR18], RZ ;  /* 0x000000ffff007988 */ /* 0x000fe80008000412 */
[----:B------:R-:W-:Y:S04]  /*0810*/  STS.U16 [UR20], RZ ;  /* 0x000000ffff007988 */ /* 0x000fe80008000414 */
[----:B---3--:R1:W-:Y:S04]  /*0820*/  STS.U8 [R5+UR21], R4 ;  /* 0x0000000405007988 */ /* 0x0083e80008000015 */
[----:B------:R-:W-:Y:S04]  /*0830*/  STS.U16 [UR10], RZ ;  /* 0x000000ffff007988 */ /* 0x000fe8000800040a */
[----:B------:R-:W-:Y:S01]  /*0840*/  STS.U16 [UR8], RZ ;  /* 0x000000ffff007988 */ /* 0x000fe20008000408 */
[----:B------:R-:W-:-:S06]  /*0850*/  UIADD3 UR8, UPT, UPT, UR14, UR15, URZ ;  /* 0x0000000f0e087290 */ /* 0x000fcc000fffe0ff */
[----:B------:R-:W-:-:S05]  /*0860*/  IMAD.U32 R6, RZ, RZ, UR8 ;  /* 0x00000008ff067e24 */ /* 0x000fca000f8e00ff */
[----:B-1----:R-:W-:-:S07]  /*0870*/  PRMT R6, R6, 0x5410, R2 ;  /* 0x0000541006067816 */ /* 0x002fce0000000002 */
.L_x_268:
[----:B------:R-:W-:Y:S05]  /*0880*/  BRA.U UP1, `(.L_x_267) ;  /* 0x0000000101907547 */ /* 0x000fea000b800000 */
[----:B------:R-:W1:Y:S02]  /*0890*/  LDCU.64 UR8, c[0x0][0x380] ;  /* 0x00007000ff0877ac */ /* 0x000e640008000a00 */
[----:B-1----:R-:W-:-:S04]  /*08a0*/  UIADD3 UR8, UP1, UPT, UR4, UR8, URZ ;  /* 0x0000000804087290 */ /* 0x002fc8000ff3e0ff */
[----:B------:R-:W-:Y:S02]  /*08b0*/  UIADD3.X UR9, UPT, UPT, UR5, UR9, URZ, UP1, !UPT ;  /* 0x0000000905097290 */ /* 0x000fe40008ffe4ff */
[----:B0-----:R-:W-:-:S04]  /*08c0*/  MOV R2, UR8 ;  /* 0x0000000800027c02 */ /* 0x001fc80008000f00 */
[----:B------:R-:W-:-:S05]  /*08d0*/  IMAD.U32 R3, RZ, RZ, UR9 ;  /* 0x00000009ff037e24 */ /* 0x000fca000f8e00ff */
[----:B------:R0:W2:Y:S01]  /*08e0*/  LDG.E.U8.CONSTANT R2, desc[UR12][R2.64] ;  /* 0x0000000c02027981 */ /* 0x0000a2000c1e9100 */
[----:B------:R-:W1:Y:S01]  /*08f0*/  S2UR UR15, SR_CgaCtaId ;  /* 0x00000000000f79c3 */ /* 0x000e620000008800 */
[----:B------:R-:W-:Y:S02]  /*0900*/  UIADD3 UR9, UP1, UPT, UR4, 0x1, URZ ;  /* 0x0000000104097890 */ /* 0x000fe4000ff3e0ff */
[----:B------:R-:W-:Y:S02]  /*0910*/  ULOP3.LUT UR10, UR4, 0x1f, URZ, 0xc0, !UPT ;  /* 0x0000001f040a7892 */ /* 0x000fe4000f8ec0ff */
[----:B------:R-:W-:Y:S02]  /*0920*/  USHF.R.U64 UR4, UR4, 0x5, UR5 ;  /* 0x0000000504047899 */ /* 0x000fe40008001205 */
[----:B------:R-:W-:Y:S02]  /*0930*/  UIADD3.X UR5, UPT, UPT, URZ, UR5, URZ, UP1, !UPT ;  /* 0x00000005ff057290 */ /* 0x000fe40008ffe4ff */
[----:B------:R-:W-:-:S02]  /*0940*/  UIMAD UR11, UR4, 0x21, URZ ;  /* 0x00000021040b78a4 */ /* 0x000fc4000f8e02ff */
[----:B------:R-:W-:Y:S02]  /*0950*/  ULOP3.LUT UR8, UR9, 0x1f, URZ, 0xc0, !UPT ;  /* 0x0000001f09087892 */ /* 0x000fe4000f8ec0ff */
[----:B------:R-:W-:Y:S02]  /*0960*/  USHF.R.U64 UR5, UR9, 0x5, UR5 ;  /* 0x0000000509057899 */ /* 0x000fe40008001205 */
[----:B------:R-:W-:Y:S02]  /*0970*/  UIADD3 UR4, UPT, UPT, UR10, UR11, URZ ;  /* 0x0000000b0a047290 */ /* 0x000fe4000fffe0ff */
[----:B------:R-:W-:Y:S01]  /*0980*/  UIMAD UR9, UR5, 0x21, UR8 ;  /* 0x00000021050978a4 */ /* 0x000fe2000f8e0208 */
[----:B------:R-:W-:Y:S01]  /*0990*/  UMOV UR14, 0x400 ;  /* 0x00000400000e7882 */ /* 0x000fe20000000000 */
[----:B------:R-:W-:Y:S02]  /*09a0*/  UPRMT UR8, UR4, 0x9910, URZ ;  /* 0x0000991004087896 */ /* 0x000fe400080000ff */
[----:B------:R-:W-:-:S02]  /*09b0*/  UIADD3 UR4, UPT, UPT, UR14, 0x5ee4, URZ ;  /* 0x00005ee40e047890 */ /* 0x000fc4000fffe0ff */
[----:B------:R-:W-:Y:S01]  /*09c0*/  IMAD.U32 R0, RZ, RZ, UR9 ;  /* 0x00000009ff007e24 */ /* 0x000fe2000f8e00ff */
[----:B------:R-:W-:Y:S02]  /*09d0*/  UIADD3 UR5, UPT, UPT, UR14, 0x1fa2, URZ ;  /* 0x00001fa20e057890 */ /* 0x000fe4000fffe0ff */
[----:B------:R-:W-:Y:S02]  /*09e0*/  UPRMT UR16, UR9, 0x9910, URZ ;  /* 0x0000991009107896 */ /* 0x000fe400080000ff */
[----:B-1----:R-:W-:Y:S02]  /*09f0*/  ULEA UR14, UR15, UR14, 0x18 ;  /* 0x0000000e0f0e7291 */ /* 0x002fe4000f8ec0ff */
[----:B------:R-:W-:Y:S02]  /*0a00*/  ULEA UR5, UR15, UR5, 0x18 ;  /* 0x000000050f057291 */ /* 0x000fe4000f8ec0ff */
[----:B------:R-:W-:-:S03]  /*0a10*/  ULEA UR15, UR15, UR4, 0x18 ;  /* 0x000000040f0f7291 */ /* 0x000fc6000f8ec0ff */
[----:B------:R-:W-:Y:S01]  /*0a20*/  UMOV UR4, UR8 ;  /* 0x0000000800047c82 */ /* 0x000fe20008000000 */
[----:B------:R-:W-:Y:S01]  /*0a30*/  UMOV UR8, UR16 ;  /* 0x0000001000087c82 */ /* 0x000fe20008000000 */
[----:B0-----:R-:W-:Y:S01]  /*0a40*/  IMAD.U32 R3, RZ, RZ, UR4 ;  /* 0x00000004ff037e24 */ /* 0x001fe2000f8e00ff */
[----:B------:R-:W-:Y:S02]  /*0a50*/  ULEA UR5, UR8, UR5, 0x1 ;  /* 0x0000000508057291 */ /* 0x000fe4000f8e08ff */
[----:B------:R-:W-:Y:S02]  /*0a60*/  ULEA UR8, UR8, UR15, 0x1 ;  /* 0x0000000f08087291 */ /* 0x000fe4000f8e08ff */
[----:B------:R-:W-:-:S06]  /*0a70*/  UIADD3 UR4, UPT, UPT, UR10, UR11, URZ ;  /* 0x0000000b0a047290 */ /* 0x000fcc000fffe0ff */
[----:B------:R-:W-:-:S05]  /*0a80*/  IMAD.U32 R6, RZ, RZ, UR4 ;  /* 0x00000004ff067e24 */ /* 0x000fca000f8e00ff */
[----:B------:R-:W-:Y:S01]  /*0a90*/  PRMT R6, R6, 0x5410, R0 ;  /* 0x0000541006067816 */ /* 0x000fe20000000000 */
[----:B--2---:R1:W-:Y:S04]  /*0aa0*/  STS.U8 [R3+UR14], R2 ;  /* 0x0000000203007988 */ /* 0x0043e8000800000e */
[----:B------:R-:W-:Y:S04]  /*0ab0*/  STS.U16 [UR5], RZ ;  /* 0x000000ffff007988 */ /* 0x000fe80008000405 */
[----:B------:R-:W-:Y:S01]  /*0ac0*/  STS.U16 [UR8], RZ ;  /* 0x000000ffff007988 */ /* 0x000fe20008000408 */
.L_x_267:
[----:B------:R-:W2:Y:S01]  /*0ad0*/  S2UR UR5, SR_CgaCtaId ;  /* 0x00000000000579c3 */ /* 0x000ea20000008800 */
[----:B------:R-:W-:Y:S02]  /*0ae0*/  UMOV UR4, 0x400 ;  /* 0x0000040000047882 */ /* 0x000fe40000000000 */
[----:B--2---:R-:W-:-:S09]  /*0af0*/  ULEA UR4, UR5, UR4, 0x18 ;  /* 0x0000000405047291 */ /* 0x004fd2000f8ec0ff */
[----:B------:R2:W-:Y:S03]  /*0b00*/  STS [UR4+0x9e2c], R6 ;  /* 0x009e2c06ff007988 */ /* 0x0005e60008000804 */
.L_x_264:
[----:B01----:R-:W0:Y:S01]  /*0b10*/  LDC.64 R2, c[0x0][0x398] ;  /* 0x0000e600ff027b82 */ /* 0x003e220000000a00 */
[----:B------:R-:W-:-:S07]  /*0b20*/  UMOV UR4, 0x400 ;  /* 0x0000040000047882 */ /* 0x000fce0000000000 */
[----:B------:R-:W1:Y:S01]  /*0b30*/  S2UR UR5, SR_CgaCtaId ;  /* 0x00000000000579c3 */ /* 0x000e620000008800 */
[----:B0-----:R-:W-:-:S04]  /*0b40*/  ISETP.GE.U32.AND P0, PT, R2, 0x1, PT ;  /* 0x000000010200780c */ /* 0x001fc80003f06070 */
[----:B------:R-:W-:Y:S01]  /*0b50*/  ISETP.GE.AND.EX P0, PT, R3, RZ, PT, P0 ;  /* 0x000000ff0300720c */ /* 0x000fe20003f06300 */
[----:B-1----:R-:W-:-:S09]  /*0b60*/  ULEA UR8, UR5, UR4, 0x18 ;  /* 0x0000000405087291 */ /* 0x002fd2000f8ec0ff */
[----:B------:R-:W-:Y:S04]  /*0b70*/  STS.U16 [UR8+0x1fa2], RZ ;  /* 0x001fa2ffff007988 */ /* 0x000fe80008000408 */
[----:B------:R-:W-:Y:S01]  /*0b80*/  STS.U16 [UR8+0x5ee4], RZ ;  /* 0x005ee4ffff007988 */ /* 0x000fe20008000408 */
[----:B------:R-:W-:Y:S05]  /*0b90*/  @!P0 EXIT ;  /* 0x000000000000894d */ /* 0x000fea0003800000 */
[----:B------:R-:W-:Y:S01]  /*0ba0*/  PRMT R8, RZ, 0x7610, R8 ;  /* 0x00007610ff087816 */ /* 0x000fe20000000008 */
[----:B------:R-:W-:Y:S06]  /*0bb0*/  BRA.U !UP0, `(.L_x_269) ;  /* 0x0000000d08f47547 */ /* 0x000fec000b800000 */
[----:B------:R-:W0:Y:S01]  /*0bc0*/  LDS R0, [UR8+0x9e2c] ;  /* 0x009e2c08ff007984 */ /* 0x000e220008000800 */
[----:B------:R-:W-:Y:S02]  /*0bd0*/  ULOP3.LUT UR14, UR6, 0x7, URZ, 0xc0, !UPT ;  /* 0x00000007060e7892 */ /* 0x000fe4000f8ec0ff */
[----:B------:R-:W-:Y:S02]  /*0be0*/  ULOP3.LUT UR15, UR6, 0x3, URZ, 0xc0, !UPT ;  /* 0x00000003060f7892 */ /* 0x000fe4000f8ec0ff */
[----:B------:R-:W-:Y:S02]  /*0bf0*/  ULOP3.LUT UR10, UR6, 0xfffffff8, URZ, 0xc0, !UPT ;  /* 0xfffffff8060a7892 */ /* 0x000fe4000f8ec0ff */
[----:B------:R-:W-:Y:S01]  /*0c00*/  ULOP3.LUT UR11, UR7, 0x7fffffff, URZ, 0xc0, !UPT ;  /* 0x7fffffff070b7892 */ /* 0x000fe2000f8ec0ff */
[C---:B0-----:R-:W-:Y:S02]  /*0c10*/  PRMT R5, R0.reuse, 0x9910, RZ ;  /* 0x0000991000057816 */ /* 0x041fe400000000ff */
[----:B------:R-:W-:-:S03]  /*0c20*/  PRMT R0, R0, 0x7632, R0 ;  /* 0x0000763200007816 */ /* 0x000fc60000000000 */
[----:B------:R0:W1:Y:S01]  /*0c30*/  LDS.U8 R2, [R5+UR8] ;  /* 0x0000000805027984 */ /* 0x0000620008000000 */
[----:B------:R-:W-:Y:S01]  /*0c40*/  UIADD3 UR8, UPT, UPT, UR4, 0x1fa2, URZ ;  /* 0x00001fa204087890 */ /* 0x000fe2000fffe0ff */
[----:B------:R-:W-:Y:S01]  /*0c50*/  PRMT R4, R0, 0x9910, RZ ;  /* 0x0000991000047816 */ /* 0x000fe200000000ff */
[----:B------:R-:W-:Y:S02]  /*0c60*/  UIADD3 UR4, UPT, UPT, UR4, 0x5ee4, URZ ;  /* 0x00005ee404047890 */ /* 0x000fe4000fffe0ff */
[----:B------:R-:W-:Y:S02]  /*0c70*/  ULEA UR8, UR5, UR8, 0x18 ;  /* 0x0000000805087291 */ /* 0x000fe4000f8ec0ff */
[----:B------:R-:W-:-:S03]  /*0c80*/  ULEA UR4, UR5, UR4, 0x18 ;  /* 0x0000000405047291 */ /* 0x000fc6000f8ec0ff */
[----:B------:R-:W-:Y:S01]  /*0c90*/  UMOV UR5, URZ ;  /* 0x000000ff00057c82 */ /* 0x000fe20008000000 */
[C---:B------:R-:W-:Y:S02]  /*0ca0*/  LEA R3, R4.reuse, UR8, 0x1 ;  /* 0x0000000804037c11 */ /* 0x040fe4000f8e08ff */
[----:B------:R-:W-:Y:S02]  /*0cb0*/  LEA R4, R4, UR4, 0x1 ;  /* 0x0000000404047c11 */ /* 0x000fe4000f8e08ff */
[----:B0-----:R-:W-:Y:S01]  /*0cc0*/  LEA R5, R5, UR4, 0x1 ;  /* 0x0000000405057c11 */ /* 0x001fe2000f8e08ff */
[----:B------:R-:W-:-:S06]  /*0cd0*/  UMOV UR4, URZ ;  /* 0x000000ff00047c82 */ /* 0x000fcc0008000000 */
.L_x_275:
[----:B0-----:R-:W0:Y:S02]  /*0ce0*/  LDCU.128 UR16, c[0x0][0x390] ;  /* 0x00007200ff1077ac */ /* 0x001e240008000c00 */
[----:B0-----:R-:W-:-:S04]  /*0cf0*/  UIADD3 UR6, UP0, UPT, UR4, UR16, URZ ;  /* 0x0000001004067290 */ /* 0x001fc8000ff1e0ff */
[----:B------:R-:W-:Y:S02]  /*0d00*/  UIADD3.X UR7, UPT, UPT, UR5, UR17, URZ, UP0, !UPT ;  /* 0x0000001105077290 */ /* 0x000fe400087fe4ff */
[----:B--2-4-:R-:W-:Y:S01]  /*0d10*/  IMAD.U32 R6, RZ, RZ, UR6 ;  /* 0x00000006ff067e24 */ /* 0x014fe2000f8e00ff */
[----:B------:R-:W0:Y:S03]  /*0d20*/  LDCU.64 UR16, c[0x0][0x388] ;  /* 0x00007100ff1077ac */ /* 0x000e260008000a00 */
[----:B------:R-:W-:-:S06]  /*0d30*/  IMAD.U32 R7, RZ, RZ, UR7 ;  /* 0x00000007ff077e24 */ /* 0x000fcc000f8e00ff */
[----:B-1----:R-:W1:Y:S01]  /*0d40*/  LDG.E.U8.CONSTANT R7, desc[UR12][R6.64] ;  /* 0x0000000c06077981 */ /* 0x002e62000c1e9100 */
[----:B------:R-:W-:Y:S01]  /*0d50*/  UIADD3 UR4, UP1, UPT, UR4, 0x1, URZ ;  /* 0x0000000104047890 */ /* 0x000fe2000ff3e0ff */
[----:B------:R-:W-:Y:S01]  /*0d60*/  IMAD.MOV.U32 R9, RZ, RZ, 0x2 ;  /* 0x00000002ff097424 */ /* 0x000fe200078e00ff */
[----:B------:R-:W-:Y:S02]  /*0d70*/  PRMT R8, RZ, 0x7610, R8 ;  /* 0x00007610ff087816 */ /* 0x000fe40000000008 */
[----:B------:R-:W-:Y:S02]  /*0d80*/  UIADD3.X UR5, UPT, UPT, URZ, UR5, URZ, UP1, !UPT ;  /* 0x00000005ff057290 */ /* 0x000fe40008ffe4ff */
[----:B------:R-:W-:Y:S02]  /*0d90*/  UISETP.NE.U32.AND UP0, UPT, UR4, UR18, UPT ;  /* 0x000000120400728c */ /* 0x000fe4000bf05070 */
[----:B0-----:R-:W-:Y:S02]  /*0da0*/  UISETP.GE.U32.AND UP1, UPT, UR16, 0x8, UPT ;  /* 0x000000081000788c */ /* 0x001fe4000bf26070 */
[----:B------:R-:W-:-:S02]  /*0db0*/  UISETP.NE.AND.EX UP0, UPT, UR5, UR19, UPT, UP0 ;  /* 0x000000130500728c */ /* 0x000fc4000bf05300 */
[----:B------:R-:W-:Y:S01]  /*0dc0*/  UISETP.GE.U32.AND.EX UP1, UPT, UR17, URZ, UPT, UP1 ;  /* 0x000000ff1100728c */ /* 0x000fe2000bf26110 */
[----:B-1----:R-:W-:-:S04]  /*0dd0*/  ISETP.NE.AND P0, PT, R7, R2, PT ;  /* 0x000000020700720c */ /* 0x002fc80003f05270 */
[----:B------:R-:W-:-:S04]  /*0de0*/  SEL R6, R9, 0xfffe, !P0 ;  /* 0x0000fffe09067807 */ /* 0x000fc80004000000 */
[----:B---3--:R-:W-:Y:S05]  /*0df0*/  BRA.U !UP1, `(.L_x_270) ;  /* 0x0000000509887547 */ /* 0x008fea000b800000 */
[----:B------:R0:W1:Y:S01]  /*0e00*/  LDS.U16 R7, [R4] ;  /* 0x0000000004077984 */ /* 0x0000620000000400 */
[----:B------:R-:W2:Y:S01]  /*0e10*/  LDCU.U16 UR6, c[0x0][0x3a2] ;  /* 0x00007440ff0677ac */ /* 0x000ea20008000400 */
[----:B------:R-:W-:Y:S02]  /*0e20*/  PRMT R8, RZ, 0x7610, R8 ;  /* 0x00007610ff087816 */ /* 0x000fe40000000008 */
[----:B------:R0:W3:Y:S01]  /*0e30*/  LDS.U16 R0, [R3] ;  /* 0x0000000003007984 */ /* 0x0000e20000000400 */
[----:B------:R-:W4:Y:S01]  /*0e40*/  LDCU.U16 UR7, c[0x0][0x3a0] ;  /* 0x00007400ff0777ac */ /* 0x000f220008000400 */
[----:B------:R-:W-:Y:S01]  /*0e50*/  UMOV UR8, UR10 ;  /* 0x0000000a00087c82 */ /* 0x000fe20008000000 */
[----:B------:R-:W-:Y:S01]  /*0e60*/  UMOV UR9, UR11 ;  /* 0x0000000b00097c82 */ /* 0x000fe20008000000 */
[----:B--2---:R-:W-:Y:S02]  /*0e70*/  UIADD3 UR6, UPT, UPT, URZ, -UR6, URZ ;  /* 0x80000006ff067290 */ /* 0x004fe4000fffe0ff */
[----:B----4-:R-:W-:-:S02]  /*0e80*/  UIADD3 UR7, UPT, UPT, URZ, -UR7, URZ ;  /* 0x80000007ff077290 */ /* 0x010fc4000fffe0ff */
[----:B------:R-:W-:Y:S02]  /*0e90*/  UPRMT UR6, UR6, 0x7710, URZ ;  /* 0x0000771006067896 */ /* 0x000fe400080000ff */
[----:B0-----:R-:W-:-:S12]  /*0ea0*/  UPRMT UR7, UR7, 0x7710, URZ ;  /* 0x0000771007077896 */ /* 0x001fd800080000ff */
.L_x_271:
[----:B0-----:R-:W0:Y:S01]  /*0eb0*/  LDS.U16 R9, [R5] ;  /* 0x0000000005097984 */ /* 0x001e220000000400 */
[----:B---3--:R-:W-:Y:S01]  /*0ec0*/  VIADD R0, R0, UR6 ;  /* 0x0000000600007c36 */ /* 0x008fe20008000000 */
[----:B------:R-:W-:Y:S01]  /*0ed0*/  IADD3 R8, PT, PT, R8, UR6, RZ ;  /* 0x0000000608087c10 */ /* 0x000fe2000fffe0ff */
[----:B-1----:R-:W-:Y:S01]  /*0ee0*/  VIADD R10, R7, UR7 ;  /* 0x00000007070a7c36 */ /* 0x002fe20008000000 */
[----:B------:R-:W-:-:S04]  /*0ef0*/  UIADD3 UR8, UP1, UPT, UR8, -0x8, URZ ;  /* 0xfffffff808087890 */ /* 0x000fc8000ff3e0ff */
[----:B------:R-:W-:Y:S01]  /*0f00*/  VIMNMX.S16x2 R0, PT, PT, R0, R10, !PT ;  /* 0x0000000a00007248 */ /* 0x000fe20007fe0300 */
[----:B------:R-:W-:Y:S02]  /*0f10*/  UIADD3.X UR9, UPT, UPT, UR9, -0x1, URZ, UP1, !UPT ;  /* 0xffffffff09097890 */ /* 0x000fe40008ffe4ff */
[----:B------:R-:W-:-:S04]  /*0f20*/  UISETP.NE.U32.AND UP1, UPT, UR8, URZ, UPT ;  /* 0x000000ff0800728c */ /* 0x000fc8000bf25070 */
[----:B------:R-:W-:Y:S01]  /*0f30*/  UISETP.NE.AND.EX UP1, UPT, UR9, URZ, UPT, UP1 ;  /* 0x000000ff0900728c */ /* 0x000fe2000bf25310 */
[----:B0-----:R-:W-:Y:S02]  /*0f40*/  VIADD R12, R9, UR7 ;  /* 0x00000007090c7c36 */ /* 0x001fe40008000000 */
[----:B------:R-:W-:-:S03]  /*0f50*/  IMAD.IADD R10, R6, 0x1, R9 ;  /* 0x00000001060a7824 */ /* 0x000fc600078e0209 */
[----:B------:R-:W-:-:S04]  /*0f60*/  VIMNMX.S16x2 R8, PT, PT, R8, R12, !PT ;  /* 0x0000000c08087248 */ /* 0x000fc80007fe0300 */
[----:B------:R-:W-:Y:S01]  /*0f70*/  VIMNMX3.S16x2.RELU R7, R10, R8, R0, !PT ;  /* 0x000000080a07720f */ /* 0x000fe20007801300 */
[----:B------:R-:W-:Y:S02]  /*0f80*/  VIADD R0, R0, UR6 ;  /* 0x0000000600007c36 */ /* 0x000fe40008000000 */
[----:B------:R-:W-:Y:S02]  /*0f90*/  VIADD R8, R8, UR6 ;  /* 0x0000000608087c36 */ /* 0x000fe40008000000 */
[----:B------:R-:W-:Y:S01]  /*0fa0*/  STS.U16 [R4], R7 ;  /* 0x0000000704007388 */ /* 0x000fe20000000400 */
[----:B------:R-:W-:-:S03]  /*0fb0*/  VIADD R10, R7, UR7 ;  /* 0x00000007070a7c36 */ /* 0x000fc60008000000 */
[----:B------:R-:W0:Y:S02]  /*0fc0*/  LDS.U16 R9, [R5] ;  /* 0x0000000005097984 */ /* 0x000e240000000400 */
[----:B------:R-:W-:Y:S01]  /*0fd0*/  VIMNMX.S16x2 R0, PT, PT, R0, R10, !PT ;  /* 0x0000000a00007248 */ /* 0x000fe20007fe0300 */
[----:B0-----:R-:W-:Y:S02]  /*0fe0*/  VIADD R12, R9, UR7 ;  /* 0x00000007090c7c36 */ /* 0x001fe40008000000 */
[----:B------:R-:W-:-:S03]  /*0ff0*/  IMAD.IADD R10, R6, 0x1, R9 ;  /* 0x00000001060a7824 */ /* 0x000fc600078e0209 */
[----:B------:R-:W-:-:S04]  /*1000*/  VIMNMX.S16x2 R8, PT, PT, R8, R12, !PT ;  /* 0x0000000c08087248 */ /* 0x000fc80007fe0300 */
[----:B------:R-:W-:Y:S01]  /*1010*/  VIMNMX3.S16x2.RELU R7, R10, R8, R0, !PT ;  /* 0x000000080a07720f */ /* 0x000fe20007801300 */
[----:B------:R-:W-:Y:S01]  /*1020*/  VIADD R0, R0, UR6 ;  /* 0x0000000600007c36 */ /* 0x000fe20008000000 */
[----:B------:R-:W-:-:S03]  /*1030*/  IADD3 R8, PT, PT, R8, UR6, RZ ;  /* 0x0000000608087c10 */ /* 0x000fc6000fffe0ff */
        /* <DEDUP_REMOVED lines=39> */
[----:B------:R-:W-:Y:S01]  /*12b0*/  VIADD R8, R8, UR6 ;  /* 0x0000000608087c36 */ /* 0x000fe20008000000 */
[----:B------:R-:W-:Y:S01]  /*12c0*/  IADD3 R10, PT, PT, R7, UR7, RZ ;  /* 0x00000007070a7c10 */ /* 0x000fe2000fffe0ff */
[----:B------:R-:W-:Y:S03]  /*12d0*/  STS.U16 [R4], R7 ;  /* 0x0000000704007388 */ /* 0x000fe60000000400 */
[----:B------:R-:W-:Y:S01]  /*12e0*/  VIMNMX.S16x2 R0, PT, PT, R0, R10, !PT ;  /* 0x0000000a00007248 */ /* 0x000fe20007fe0300 */
[----:B------:R-:W0:Y:S02]  /*12f0*/  LDS.U16 R9, [R5] ;  /* 0x0000000005097984 */ /* 0x000e240000000400 */
[----:B0-----:R-:W-:-:S05]  /*1300*/  VIADD R12, R9, UR7 ;  /* 0x00000007090c7c36 */ /* 0x001fca0008000000 */
[----:B------:R-:W-:Y:S01]  /*1310*/  VIMNMX.S16x2 R10, PT, PT, R8, R12, !PT ;  /* 0x0000000c080a7248 */ /* 0x000fe20007fe0300 */
[----:B------:R-:W-:-:S05]  /*1320*/  IMAD.IADD R8, R6, 0x1, R9 ;  /* 0x0000000106087824 */ /* 0x000fca00078e0209 */
[----:B------:R-:W-:Y:S01]  /*1330*/  VIMNMX3.S16x2.RELU R7, R8, R10, R0, !PT ;  /* 0x0000000a0807720f */ /* 0x000fe20007801300 */
[----:B------:R-:W-:Y:S02]  /*1340*/  VIADD R0, R0, UR6 ;  /* 0x0000000600007c36 */ /* 0x000fe40008000000 */
[----:B------:R-:W-:Y:S02]  /*1350*/  VIADD R10, R10, UR6 ;  /* 0x000000060a0a7c36 */ /* 0x000fe40008000000 */
[----:B------:R-:W-:Y:S01]  /*1360*/  STS.U16 [R4], R7 ;  /* 0x0000000704007388 */ /* 0x000fe20000000400 */
[----:B------:R-:W-:-:S03]  /*1370*/  VIADD R8, R7, UR7 ;  /* 0x0000000707087c36 */ /* 0x000fc60008000000 */
[----:B------:R-:W0:Y:S02]  /*1380*/  LDS.U16 R9, [R5] ;  /* 0x0000000005097984 */ /* 0x000e240000000400 */
[----:B------:R-:W-:Y:S01]  /*1390*/  VIMNMX.S16x2 R0, PT, PT, R0, R8, !PT ;  /* 0x0000000800007248 */ /* 0x000fe20007fe0300 */
[----:B0-----:R-:W-:-:S05]  /*13a0*/  VIADD R12, R9, UR7 ;  /* 0x00000007090c7c36 */ /* 0x001fca0008000000 */
[----:B------:R-:W-:Y:S01]  /*13b0*/  VIMNMX.S16x2 R8, PT, PT, R10, R12, !PT ;  /* 0x0000000c0a087248 */ /* 0x000fe20007fe0300 */
[----:B------:R-:W-:-:S05]  /*13c0*/  IMAD.IADD R12, R6, 0x1, R9 ;  /* 0x00000001060c7824 */ /* 0x000fca00078e0209 */
[----:B------:R-:W-:-:S04]  /*13d0*/  VIMNMX3.S16x2.RELU R12, R12, R8, R0, !PT ;  /* 0x000000080c0c720f */ /* 0x000fc80007801300 */
[----:B------:R-:W-:-:S05]  /*13e0*/  PRMT R7, R12, 0x7610, R7 ;  /* 0x000076100c077816 */ /* 0x000fca0000000007 */
[----:B------:R0:W-:Y:S01]  /*13f0*/  STS.U16 [R4], R7 ;  /* 0x0000000704007388 */ /* 0x0001e20000000400 */
[----:B------:R-:W-:Y:S05]  /*1400*/  BRA.U UP1, `(.L_x_271) ;  /* 0xfffffff901a87547 */ /* 0x000fea000b83ffff */
[----:B------:R1:W-:Y:S02]  /*1410*/  STS.U16 [R3], R0 ;  /* 0x0000000003007388 */ /* 0x0003e40000000400 */
.L_x_270:
        /* <DEDUP_REMOVED lines=10> */
[----:B-1----:R-:W1:Y:S01]  /*14c0*/  LDS.U16 R0, [R3] ;  /* 0x0000000003007984 */ /* 0x002e620000000400 */
[----:B------:R-:W2:Y:S03]  /*14d0*/  LDCU.U16 UR6, c[0x0][0x3a2] ;  /* 0x00007440ff0677ac */ /* 0x000ea60008000400 */
[----:B0-----:R-:W0:Y:S01]  /*14e0*/  LDS.U16 R7, [R4] ;  /* 0x0000000004077984 */ /* 0x001e220000000400 */
[----:B------:R-:W3:Y:S03]  /*14f0*/  LDCU.U16 UR7, c[0x0][0x3a0] ;  /* 0x00007400ff0777ac */ /* 0x000ee60008000400 */
[----:B------:R-:W4:Y:S01]  /*1500*/  LDS.U16 R9, [R5] ;  /* 0x0000000005097984 */ /* 0x000f220000000400 */
[----:B--2---:R-:W-:Y:S02]  /*1510*/  UIADD3 UR6, UPT, UPT, URZ, -UR6, URZ ;  /* 0x80000006ff067290 */ /* 0x004fe4000fffe0ff */
[----:B---3--:R-:W-:-:S02]  /*1520*/  UIADD3 UR7, UPT, UPT, URZ, -UR7, URZ ;  /* 0x80000007ff077290 */ /* 0x008fc4000fffe0ff */
[----:B------:R-:W-:Y:S02]  /*1530*/  UPRMT UR6, UR6, 0x7710, URZ ;  /* 0x0000771006067896 */ /* 0x000fe400080000ff */
[----:B------:R-:W-:-:S04]  /*1540*/  UPRMT UR7, UR7, 0x7710, URZ ;  /* 0x0000771007077896 */ /* 0x000fc800080000ff */
[----:B------:R-:W-:Y:S01]  /*1550*/  IADD3 R10, PT, PT, R8, UR6, RZ ;  /* 0x00000006080a7c10 */ /* 0x000fe2000fffe0ff */
[----:B-1----:R-:W-:Y:S02]  /*1560*/  VIADD R0, R0, UR6 ;  /* 0x0000000600007c36 */ /* 0x002fe40008000000 */
[----:B0-----:R-:W-:Y:S02]  /*1570*/  VIADD R8, R7, UR7 ;  /* 0x0000000707087c36 */ /* 0x001fe40008000000 */
[----:B----4-:R-:W-:-:S03]  /*1580*/  VIADD R12, R9, UR7 ;  /* 0x00000007090c7c36 */ /* 0x010fc60008000000 */
[----:B------:R-:W-:Y:S02]  /*1590*/  VIMNMX.S16x2 R0, PT, PT, R0, R8, !PT ;  /* 0x0000000800007248 */ /* 0x000fe40007fe0300 */
        /* <DEDUP_REMOVED lines=9> */
[----:B0-----:R-:W-:Y:S01]  /*1630*/  VIADD R12, R9, UR7 ;  /* 0x00000007090c7c36 */ /* 0x001fe20008000000 */
[----:B------:R-:W-:-:S04]  /*1640*/  IADD3 R10, PT, PT, R6, R9, RZ ;  /* 0x00000009060a7210 */ /* 0x000fc80007ffe0ff */
        /* <DEDUP_REMOVED lines=12> */
[----:B------:R-:W-:-:S04]  /*1710*/  VIADD R0, R0, UR6 ;  /* 0x0000000600007c36 */ /* 0x000fc80008000000 */
[----:B------:R-:W-:Y:S01]  /*1720*/  VIADD R10, R7, UR7 ;  /* 0x00000007070a7c36 */ /* 0x000fe20008000000 */
[----:B------:R-:W-:Y:S04]  /*1730*/  STS.U16 [R4], R7 ;  /* 0x0000000704007388 */ /* 0x000fe80000000400 */
[----:B------:R-:W-:Y:S01]  /*1740*/  VIMNMX.S16x2 R0, PT, PT, R0, R10, !PT ;  /* 0x0000000a00007248 */ /* 0x000fe20007fe0300 */
[----:B------:R-:W-:-:S04]  /*1750*/  VIADD R10, R8, UR6 ;  /* 0x00000006080a7c36 */ /* 0x000fc80008000000 */
[----:B------:R-:W-:Y:S04]  /*1760*/  STS.U16 [R3], R0 ;  /* 0x0000000003007388 */ /* 0x000fe80000000400 */
[----:B------:R-:W0:Y:S02]  /*1770*/  LDS.U16 R9, [R5] ;  /* 0x0000000005097984 */ /* 0x000e240000000400 */
[----:B0-----:R-:W-:Y:S01]  /*1780*/  IADD3 R8, PT, PT, R9, UR7, RZ ;  /* 0x0000000709087c10 */ /* 0x001fe2000fffe0ff */
[----:B------:R-:W-:-:S03]  /*1790*/  IMAD.IADD R12, R6, 0x1, R9 ;  /* 0x00000001060c7824 */ /* 0x000fc600078e0209 */
[----:B------:R-:W-:-:S04]  /*17a0*/  VIMNMX.S16x2 R8, PT, PT, R10, R8, !PT ;  /* 0x000000080a087248 */ /* 0x000fc80007fe0300 */
[----:B------:R-:W-:-:S05]  /*17b0*/  VIMNMX3.S16x2.RELU R12, R12, R8, R0, !PT ;  /* 0x000000080c0c720f */ /* 0x000fca0007801300 */
[----:B------:R2:W-:Y:S02]  /*17c0*/  STS.U16 [R4], R12 ;  /* 0x0000000c04007388 */ /* 0x0005e40000000400 */
.L_x_273:
[----:B------:R-:W-:Y:S05]  /*17d0*/  BRA.U !UP2, `(.L_x_272) ;  /* 0x000000010ad47547 */ /* 0x000fea000b800000 */
[----:B------:R-:W-:Y:S02]  /*17e0*/  UISETP.NE.U32.AND UP1, UPT, UR15, 0x1, UPT ;  /* 0x000000010f00788c */ /* 0x000fe4000bf25070 */
[----:B------:R-:W-:Y:S02]  /*17f0*/  ULOP3.LUT UP2, URZ, UR16, 0x1, URZ, 0xc0, !UPT ;  /* 0x0000000110ff7892 */ /* 0x000fe4000f84c0ff */
[----:B------:R-:W-:-:S09]  /*1800*/  UISETP.NE.AND.EX UP1, UPT, URZ, URZ, UPT, UP1 ;  /* 0x000000ffff00728c */ /* 0x000fd2000bf25310 */
[----:B------:R-:W-:Y:S05]  /*1810*/  BRA.U !UP1, `(.L_x_274) ;  /* 0x0000000109747547 */ /* 0x000fea000b800000 */
[----:B-1----:R-:W1:Y:S01]  /*1820*/  LDS.U16 R0, [R3] ;  /* 0x0000000003007984 */ /* 0x002e620000000400 */
[----:B------:R-:W3:Y:S03]  /*1830*/  LDCU.U16 UR6, c[0x0][0x3a2] ;  /* 0x00007440ff0677ac */ /* 0x000ee60008000400 */
[----:B------:R-:W4:Y:S01]  /*1840*/  LDS.U16 R9, [R4] ;  /* 0x0000000004097984 */ /* 0x000f220000000400 */
[----:B------:R-:W5:Y:S03]  /*1850*/  LDCU.U16 UR7, c[0x0][0x3a0] ;  /* 0x00007400ff0777ac */ /* 0x000f660008000400 */
[----:B0-----:R-:W0:Y:S01]  /*1860*/  LDS.U16 R7, [R5] ;  /* 0x0000000005077984 */ /* 0x001e220000000400 */
[----:B---3--:R-:W-:Y:S02]  /*1870*/  UIADD3 UR6, UPT, UPT, URZ, -UR6, URZ ;  /* 0x80000006ff067290 */ /* 0x008fe4000fffe0ff */
[----:B-----5:R-:W-:-:S02]  /*1880*/  UIADD3 UR7, UPT, UPT, URZ, -UR7, URZ ;  /* 0x80000007ff077290 */ /* 0x020fc4000fffe0ff */
[----:B------:R-:W-:Y:S02]  /*1890*/  UPRMT UR6, UR6, 0x7710, URZ ;  /* 0x0000771006067896 */ /* 0x000fe400080000ff */
[----:B------:R-:W-:-:S04]  /*18a0*/  UPRMT UR7, UR7, 0x7710, URZ ;  /* 0x0000771007077896 */ /* 0x000fc800080000ff */
[----:B--2---:R-:W-:Y:S02]  /*18b0*/  VIADD R12, R8, UR6 ;  /* 0x00000006080c7c36 */ /* 0x004fe40008000000 */
[----:B-1----:R-:W-:Y:S02]  /*18c0*/  VIADD R0, R0, UR6 ;  /* 0x0000000600007c36 */ /* 0x002fe40008000000 */
[----:B----4-:R-:W-:Y:S02]  /*18d0*/  VIADD R8, R9, UR7 ;  /* 0x0000000709087c36 */ /* 0x010fe40008000000 */
[----:B0-----:R-:W-:-:S03]  /*18e0*/  VIADD R10, R7, UR7 ;  /* 0x00000007070a7c36 */ /* 0x001fc60008000000 */
[----:B------:R-:W-:Y:S02]  /*18f0*/  VIMNMX.S16x2 R0, PT, PT, R0, R8, !PT ;  /* 0x0000000800007248 */ /* 0x000fe40007fe0300 */
[----:B------:R-:W-:Y:S01]  /*1900*/  VIMNMX.S16x2 R8, PT, PT, R12, R10, !PT ;  /* 0x0000000a0c087248 */ /* 0x000fe20007fe0300 */
[----:B------:R-:W-:-:S05]  /*1910*/  IMAD.IADD R10, R6, 0x1, R7 ;  /* 0x00000001060a7824 */ /* 0x000fca00078e0207 */
[----:B------:R-:W-:Y:S01]  /*1920*/  VIMNMX3.S16x2.RELU R7, R10, R8, R0, !PT ;  /* 0x000000080a07720f */ /* 0x000fe20007801300 */
[----:B------:R-:W-:-:S04]  /*1930*/  VIADD R0, R0, UR6 ;  /* 0x0000000600007c36 */ /* 0x000fc80008000000 */
[----:B------:R-:W-:Y:S01]  /*1940*/  VIADD R10, R7, UR7 ;  /* 0x00000007070a7c36 */ /* 0x000fe20008000000 */
[----:B------:R-:W-:Y:S04]  /*1950*/  STS.U16 [R4], R7 ;  /* 0x0000000704007388 */ /* 0x000fe80000000400 */
[----:B------:R-:W-:Y:S02]  /*1960*/  VIMNMX.S16x2 R0, PT, PT, R0, R10, !PT ;  /* 0x0000000a00007248 */ /* 0x000fe40007fe0300 */
[----:B------:R-:W-:-:S03]  /*1970*/  IADD3 R10, PT, PT, R8, UR6, RZ ;  /* 0x00000006080a7c10 */ /* 0x000fc6000fffe0ff */
[----:B------:R-:W-:Y:S04]  /*1980*/  STS.U16 [R3], R0 ;  /* 0x0000000003007388 */ /* 0x000fe80000000400 */
[----:B------:R-:W0:Y:S02]  /*1990*/  LDS.U16 R9, [R5] ;  /* 0x0000000005097984 */ /* 0x000e240000000400 */
[----:B0-----:R-:W-:Y:S02]  /*19a0*/  VIADD R8, R9, UR7 ;  /* 0x0000000709087c36 */ /* 0x001fe40008000000 */
[----:B------:R-:W-:-:S03]  /*19b0*/  IMAD.IADD R12, R6, 0x1, R9 ;  /* 0x00000001060c7824 */ /* 0x000fc600078e0209 */
[----:B------:R-:W-:-:S04]  /*19c0*/  VIMNMX.S16x2 R8, PT, PT, R10, R8, !PT ;  /* 0x000000080a087248 */ /* 0x000fc80007fe0300 */
[----:B------:R-:W-:-:S05]  /*19d0*/  VIMNMX3.S16x2.RELU R12, R12, R8, R0, !PT ;  /* 0x000000080c0c720f */ /* 0x000fca0007801300 */
[----:B------:R3:W-:Y:S02]  /*19e0*/  STS.U16 [R4], R12 ;  /* 0x0000000c04007388 */ /* 0x0007e40000000400 */
.L_x_274:
[----:B------:R-:W-:Y:S05]  /*19f0*/  BRA.U !UP2, `(.L_x_272) ;  /* 0x000000010a4c7547 */ /* 0x000fea000b800000 */
[----:B-1----:R-:W1:Y:S01]  /*1a00*/  LDS.U16 R0, [R3] ;  /* 0x0000000003007984 */ /* 0x002e620000000400 */
[----:B------:R-:W4:Y:S03]  /*1a10*/  LDCU.U16 UR6, c[0x0][0x3a2] ;  /* 0x00007440ff0677ac */ /* 0x000f260008000400 */
[----:B------:R-:W5:Y:S01]  /*1a20*/  LDS.U16 R10, [R4] ;  /* 0x00000000040a7984 */ /* 0x000f620000000400 */
[----:B------:R-:W0:Y:S01]  /*1a30*/  LDCU.U16 UR7, c[0x0][0x3a0] ;  /* 0x00007400ff0777ac */ /* 0x000e220008000400 */
[----:B----4-:R-:W-:Y:S02]  /*1a40*/  UIADD3 UR6, UPT, UPT, URZ, -UR6, URZ ;  /* 0x80000006ff067290 */ /* 0x010fe4000fffe0ff */
[----:B0-----:R-:W-:Y:S02]  /*1a50*/  UIADD3 UR7, UPT, UPT, URZ, -UR7, URZ ;  /* 0x80000007ff077290 */ /* 0x001fe4000fffe0ff */
[----:B------:R-:W-:-:S02]  /*1a60*/  UPRMT UR6, UR6, 0x7710, URZ ;  /* 0x0000771006067896 */ /* 0x000fc400080000ff */
[----:B------:R-:W-:-:S04]  /*1a70*/  UPRMT UR7, UR7, 0x7710, URZ ;  /* 0x0000771007077896 */ /* 0x000fc800080000ff */
[----:B-1----:R-:W-:Y:S02]  /*1a80*/  VIADD R0, R0, UR6 ;  /* 0x0000000600007c36 */ /* 0x002fe40008000000 */
[----:B-----5:R-:W-:-:S05]  /*1a90*/  VIADD R10, R10, UR7 ;  /* 0x000000070a0a7c36 */ /* 0x020fca0008000000 */
[----:B------:R-:W-:Y:S01]  /*1aa0*/  VIMNMX.S16x2 R0, PT, PT, R0, R10, !PT ;  /* 0x0000000a00007248 */ /* 0x000fe20007fe0300 */
[----:B------:R-:W-:-:S04]  /*1ab0*/  VIADD R10, R8, UR6 ;  /* 0x00000006080a7c36 */ /* 0x000fc80008000000 */
[----:B------:R-:W-:Y:S04]  /*1ac0*/  STS.U16 [R3], R0 ;  /* 0x0000000003007388 */ /* 0x000fe80000000400 */
[----:B------:R-:W0:Y:S02]  /*1ad0*/  LDS.U16 R7, [R5] ;  /* 0x0000000005077984 */ /* 0x000e240000000400 */
[----:B0-----:R-:W-:Y:S02]  /*1ae0*/  VIADD R8, R7, UR7 ;  /* 0x0000000707087c36 */ /* 0x001fe40008000000 */
[----:B------:R-:W-:-:S03]  /*1af0*/  IMAD.IADD R6, R6, 0x1, R7 ;  /* 0x0000000106067824 */ /* 0x000fc600078e0207 */
[----:B------:R-:W-:-:S04]  /*1b00*/  VIMNMX.S16x2 R8, PT, PT, R10, R8, !PT ;  /* 0x000000080a087248 */ /* 0x000fc80007fe0300 */
[----:B------:R-:W-:-:S05]  /*1b10*/  VIMNMX3.S16x2.RELU R6, R6, R8, R0, !PT ;  /* 0x000000080606720f */ /* 0x000fca0007801300 */
[----:B------:R4:W-:Y:S02]  /*1b20*/  STS.U16 [R4], R6 ;  /* 0x0000000604007388 */ /* 0x0009e40000000400 */
.L_x_272:
[----:B------:R-:W-:Y:S05]  /*1b30*/  BRA.U UP0, `(.L_x_275) ;  /* 0xfffffff100687547 */ /* 0x000fea000b83ffff */
[----:B------:R-:W5:Y:S01]  /*1b40*/  S2UR UR4, SR_CgaCtaId ;  /* 0x00000000000479c3 */ /* 0x000f620000008800 */
[----:B------:R-:W-:Y:S01]  /*1b50*/  UMOV UR8, 0x400 ;  /* 0x0000040000087882 */ /* 0x000fe20000000000 */
[----:B------:R-:W-:Y:S01]  /*1b60*/  PRMT R10, R10, 0x5410, R0 ;  /* 0x000054100a0a7816 */ /* 0x000fe20000000000 */
[----:B-----5:R-:W-:-:S09]  /*1b70*/  ULEA UR8, UR4, UR8, 0x18 ;  /* 0x0000000804087291 */ /* 0x020fd2000f8ec0ff */
[----:B------:R0:W-:Y:S03]  /*1b80*/  STS [UR8+0x9e28], R10 ;  /* 0x009e280aff007988 */ /* 0x0001e60008000808 */
.L_x_269:
[----:B------:R-:W-:Y:S01]  /*1b90*/  STS.U16 [UR8+0x9e26], R8 ;  /* 0x009e2608ff007988 */ /* 0x000fe20008000408 */
[----:B------:R-:W-:Y:S05]  /*1ba0*/  EXIT ;  /* 0x000000000000794d */ /* 0x000fea0003800000 */
.L_x_276:
        /* <DEDUP_REMOVED lines=13> */
.L_x_285:


//--------------------- .nv.global.init           --------------------------
	.section	.nv.global.init,"aw",@progbits
.nv.global.init:
	.type		$str$1,@object
	.size		$str$1,($str - $str$1)
$str$1:
        /*0000*/ 	.byte	0x62, 0x69, 0x64, 0x20, 0x25, 0x6c, 0x64, 0x20, 0x62, 0x64, 0x6d, 0x20, 0x25, 0x6c, 0x64, 0x0a
        /*0010*/ 	.byte	0x00
	.type		$str,@object
	.size		$str,($str$2 - $str)
$str:
        /*0011*/ 	.byte	0x78, 0x20, 0x25, 0x6c, 0x64, 0x20, 0x79, 0x20, 0x25, 0x6c, 0x64, 0x20, 0x62, 0x69, 0x64, 0x20
        /*0021*/ 	.byte	0x25, 0x6c, 0x64, 0x0a, 0x00
	.type		$str$2,@object
	.size		$str$2,(.L_2 - $str$2)
$str$2:
        /*0026*/ 	.byte	0x62, 0x69, 0x64, 0x20, 0x25, 0x6c, 0x64, 0x20, 0x62, 0x64, 0x6d, 0x20, 0x25, 0x6c, 0x64, 0x20
        /*0036*/ 	.byte	0x62, 0x69, 0x64, 0x20, 0x25, 0x6c, 0x64, 0x20, 0x4d, 0x20, 0x25, 0x6c, 0x64, 0x0a, 0x00
.L_2:


//--------------------- .nv.shared._Z5swat3PclS_lss --------------------------
	.section	.nv.shared._Z5swat3PclS_lss,"aw",@nobits
	.sectionflags	@""
	.align	2
.nv.shared._Z5swat3PclS_lss:
	.zero		29704


//--------------------- .nv.shared.reserved.0     --------------------------
	.section	.nv.shared.reserved.0,"aw",@nobits
	.weak		__nv_reservedSMEM_offset_0_alias
	.size		__nv_reservedSMEM_offset_0_alias, 0, 64
	.other		__nv_reservedSMEM_offset_0_alias,@"STO_CUDA_RESERVED_SHARED STV_DEFAULT"
__nv_reservedSMEM_offset_0_alias:
	.zero		0
	.zero		64


//--------------------- .nv.shared._Z5swat2PclS_lss --------------------------
	.section	.nv.shared._Z5swat2PclS_lss,"aw",@nobits
	.sectionflags	@""
	.align	2
.nv.shared._Z5swat2PclS_lss:
	.zero		21510


//--------------------- .nv.shared._Z10swat_printPclS_lss --------------------------
	.section	.nv.shared._Z10swat_printPclS_lss,"aw",@nobits
	.sectionflags	@""
	.align	2
.nv.shared._Z10swat_printPclS_lss:
	.zero		33800


//--------------------- .nv.shared._Z11swat_print1PclS_lss --------------------------
	.section	.nv.shared._Z11swat_print1PclS_lss,"aw",@nobits
	.sectionflags	@""
	.align	2
.nv.shared._Z11swat_print1PclS_lss:
	.zero		33800


//--------------------- .nv.shared._Z5swat1PclS_lss --------------------------
	.section	.nv.shared._Z5swat1PclS_lss,"aw",@nobits
	.sectionflags	@""
	.align	2
.nv.shared._Z5swat1PclS_lss:
	.zero		29704


//--------------------- .nv.shared._Z5swat6PclS_lss --------------------------
	.section	.nv.shared._Z5swat6PclS_lss,"aw",@nobits
	.sectionflags	@""
	.align	2
.nv.shared._Z5swat6PclS_lss:
	.zero		41520


//--------------------- .nv.constant0._Z5swat3PclS_lss --------------------------
	.section	.nv.constant0._Z5swat3PclS_lss,"a",@progbits
	.sectionflags	@""
	.align	4
.nv.constant0._Z5swat3PclS_lss:
	.zero		932


//--------------------- .nv.constant0._Z5swat2PclS_lss --------------------------
	.section	.nv.constant0._Z5swat2PclS_lss,"a",@progbits
	.sectionflags	@""
	.align	4
.nv.constant0._Z5swat2PclS_lss:
	.zero		932


//--------------------- .nv.constant0._Z10swat_printPclS_lss --------------------------
	.section	.nv.constant0._Z10swat_printPclS_lss,"a",@progbits
	.sectionflags	@""
	.align	4
.nv.constant0._Z10swat_printPclS_lss:
	.zero		932


//--------------------- .nv.constant0._Z11swat_print1PclS_lss --------------------------
	.section	.nv.constant0._Z11swat_print1PclS_lss,"a",@progbits
	.sectionflags	@""
	.align	4
.nv.constant0._Z11swat_print1PclS_lss:
	.zero		932


//--------------------- .nv.constant0._Z11swat_print0PclS_lss --------------------------
	.section	.nv.constant0._Z11swat_print0PclS_lss,"a",@progbits
	.sectionflags	@""
	.align	4
.nv.constant0._Z11swat_print0PclS_lss:
	.zero		932


//--------------------- .nv.constant0._Z5swat1PclS_lss --------------------------
	.section	.nv.constant0._Z5swat1PclS_lss,"a",@progbits
	.sectionflags	@""
	.align	4
.nv.constant0._Z5swat1PclS_lss:
	.zero		932


//--------------------- .nv.constant0._Z5swat6PclS_lss --------------------------
	.section	.nv.constant0._Z5swat6PclS_lss,"a",@progbits
	.sectionflags	@""
	.align	4
.nv.constant0._Z5swat6PclS_lss:
	.zero		932


//--------------------- SYMBOLS --------------------------

	.type		.nv.reservedSmem.offset0,@object
	.size		.nv.reservedSmem.offset0,0x4
	.type		.nv.reservedSmem.cap,@object
	.size		.nv.reservedSmem.cap,0x4
	.type		vprintf,@function
